//
// Generated by NVIDIA NVVM Compiler
//
// Compiler Build ID: CL-36424714
// Cuda compilation tools, release 13.0, V13.0.88
// Based on NVVM 20.0.0
//

.version 9.0
.target sm_100
.address_size 64

	// .globl	_ZN3cub18CUB_300001_SM_10006detail11EmptyKernelIvEEvv
// _ZZN3cub18CUB_300001_SM_10006detail4scan16DeviceScanKernelINS2_10policy_hubIiiij12inline_scoreE10Policy1000EN6thrust24THRUST_300001_SM_1000_NS6detail15normal_iteratorINS9_10device_ptrIiEEEESE_NS0_13ScanTileStateIiLb1EEES5_NS0_8NullTypeEjiLb0ESH_EEvT0_T1_T2_iT3_T4_T5_E12temp_storage has been demoted
// _ZZN3cub18CUB_300001_SM_10006detail4scan16DeviceScanKernelINS2_10policy_hubIiiim12inline_scoreE10Policy1000EN6thrust24THRUST_300001_SM_1000_NS6detail15normal_iteratorINS9_10device_ptrIiEEEESE_NS0_13ScanTileStateIiLb1EEES5_NS0_8NullTypeEmiLb0ESH_EEvT0_T1_T2_iT3_T4_T5_E12temp_storage has been demoted
// _ZZN3cub18CUB_300001_SM_10006detail6reduce28DeviceReduceSingleTileKernelINS2_10policy_hubIijN4cuda3__47maximumIiEEE10Policy1000EN6thrust24THRUST_300001_SM_1000_NS6detail15normal_iteratorINSC_10device_ptrIiEEEEPijS8_iiNS5_3std3__410__identityEEEvT0_T1_T2_T3_T4_T6_E12temp_storage has been demoted
// _ZZN3cub18CUB_300001_SM_10006detail6reduce18DeviceReduceKernelINS2_10policy_hubIijN4cuda3__47maximumIiEEE10Policy1000EN6thrust24THRUST_300001_SM_1000_NS6detail15normal_iteratorINSC_10device_ptrIiEEEEjS8_iNS5_3std3__410__identityEEEvT0_PT3_T1_NS0_13GridEvenShareISO_EET2_T4_E12temp_storage has been demoted
// _ZZN3cub18CUB_300001_SM_10006detail6reduce28DeviceReduceSingleTileKernelINS2_10policy_hubIijN4cuda3__47maximumIiEEE10Policy1000EPiSB_iS8_iiNS5_3std3__410__identityEEEvT0_T1_T2_T3_T4_T6_E12temp_storage has been demoted
// _ZZN3cub18CUB_300001_SM_10006detail6reduce28DeviceReduceSingleTileKernelINS2_10policy_hubIiyN4cuda3__47maximumIiEEE10Policy1000EN6thrust24THRUST_300001_SM_1000_NS6detail15normal_iteratorINSC_10device_ptrIiEEEEPiyS8_iiNS5_3std3__410__identityEEEvT0_T1_T2_T3_T4_T6_E12temp_storage has been demoted
// _ZZN3cub18CUB_300001_SM_10006detail6reduce18DeviceReduceKernelINS2_10policy_hubIiyN4cuda3__47maximumIiEEE10Policy1000EN6thrust24THRUST_300001_SM_1000_NS6detail15normal_iteratorINSC_10device_ptrIiEEEEyS8_iNS5_3std3__410__identityEEEvT0_PT3_T1_NS0_13GridEvenShareISO_EET2_T4_E12temp_storage has been demoted
// _ZZN3cub18CUB_300001_SM_10006detail6reduce28DeviceReduceSingleTileKernelINS2_10policy_hubIiyN4cuda3__47maximumIiEEE10Policy1000EPiSB_iS8_iiNS5_3std3__410__identityEEEvT0_T1_T2_T3_T4_T6_E12temp_storage has been demoted
.global .align 1 .b8 _ZN34_INTERNAL_99a91ee6_4_k_cu_44c8ab7a4cuda3std3__45__cpo5beginE[1];
.global .align 1 .b8 _ZN34_INTERNAL_99a91ee6_4_k_cu_44c8ab7a4cuda3std3__45__cpo3endE[1];
.global .align 1 .b8 _ZN34_INTERNAL_99a91ee6_4_k_cu_44c8ab7a4cuda3std3__45__cpo6cbeginE[1];
.global .align 1 .b8 _ZN34_INTERNAL_99a91ee6_4_k_cu_44c8ab7a4cuda3std3__45__cpo4cendE[1];
.global .align 1 .b8 _ZN34_INTERNAL_99a91ee6_4_k_cu_44c8ab7a4cuda3std3__45__cpo6rbeginE[1];
.global .align 1 .b8 _ZN34_INTERNAL_99a91ee6_4_k_cu_44c8ab7a4cuda3std3__45__cpo4rendE[1];
.global .align 1 .b8 _ZN34_INTERNAL_99a91ee6_4_k_cu_44c8ab7a4cuda3std3__45__cpo7crbeginE[1];
.global .align 1 .b8 _ZN34_INTERNAL_99a91ee6_4_k_cu_44c8ab7a4cuda3std3__45__cpo5crendE[1];
.global .align 1 .b8 _ZN34_INTERNAL_99a91ee6_4_k_cu_44c8ab7a4cuda3std3__436_GLOBAL__N__99a91ee6_4_k_cu_44c8ab7a6ignoreE[1];
.global .align 1 .b8 _ZN34_INTERNAL_99a91ee6_4_k_cu_44c8ab7a4cuda3std3__419piecewise_constructE[1];
.global .align 1 .b8 _ZN34_INTERNAL_99a91ee6_4_k_cu_44c8ab7a4cuda3std3__48in_placeE[1];
.global .align 1 .b8 _ZN34_INTERNAL_99a91ee6_4_k_cu_44c8ab7a4cuda3std3__420unreachable_sentinelE[1];
.global .align 1 .b8 _ZN34_INTERNAL_99a91ee6_4_k_cu_44c8ab7a4cuda3std3__47nulloptE[1];
.global .align 1 .b8 _ZN34_INTERNAL_99a91ee6_4_k_cu_44c8ab7a4cuda3std3__48unexpectE[1];
.global .align 1 .b8 _ZN34_INTERNAL_99a91ee6_4_k_cu_44c8ab7a4cuda3std6ranges3__45__cpo4swapE[1];
.global .align 1 .b8 _ZN34_INTERNAL_99a91ee6_4_k_cu_44c8ab7a4cuda3std6ranges3__45__cpo9iter_moveE[1];
.global .align 1 .b8 _ZN34_INTERNAL_99a91ee6_4_k_cu_44c8ab7a4cuda3std6ranges3__45__cpo5beginE[1];
.global .align 1 .b8 _ZN34_INTERNAL_99a91ee6_4_k_cu_44c8ab7a4cuda3std6ranges3__45__cpo3endE[1];
.global .align 1 .b8 _ZN34_INTERNAL_99a91ee6_4_k_cu_44c8ab7a4cuda3std6ranges3__45__cpo6cbeginE[1];
.global .align 1 .b8 _ZN34_INTERNAL_99a91ee6_4_k_cu_44c8ab7a4cuda3std6ranges3__45__cpo4cendE[1];
.global .align 1 .b8 _ZN34_INTERNAL_99a91ee6_4_k_cu_44c8ab7a4cuda3std6ranges3__45__cpo7advanceE[1];
.global .align 1 .b8 _ZN34_INTERNAL_99a91ee6_4_k_cu_44c8ab7a4cuda3std6ranges3__45__cpo9iter_swapE[1];
.global .align 1 .b8 _ZN34_INTERNAL_99a91ee6_4_k_cu_44c8ab7a4cuda3std6ranges3__45__cpo4nextE[1];
.global .align 1 .b8 _ZN34_INTERNAL_99a91ee6_4_k_cu_44c8ab7a4cuda3std6ranges3__45__cpo4prevE[1];
.global .align 1 .b8 _ZN34_INTERNAL_99a91ee6_4_k_cu_44c8ab7a4cuda3std6ranges3__45__cpo4dataE[1];
.global .align 1 .b8 _ZN34_INTERNAL_99a91ee6_4_k_cu_44c8ab7a4cuda3std6ranges3__45__cpo5cdataE[1];
.global .align 1 .b8 _ZN34_INTERNAL_99a91ee6_4_k_cu_44c8ab7a4cuda3std6ranges3__45__cpo4sizeE[1];
.global .align 1 .b8 _ZN34_INTERNAL_99a91ee6_4_k_cu_44c8ab7a4cuda3std6ranges3__45__cpo5ssizeE[1];
.global .align 1 .b8 _ZN34_INTERNAL_99a91ee6_4_k_cu_44c8ab7a4cuda3std6ranges3__45__cpo8distanceE[1];
.global .align 1 .b8 _ZN34_INTERNAL_99a91ee6_4_k_cu_44c8ab7a6thrust24THRUST_300001_SM_1000_NS8cuda_cub3parE[1];
.global .align 1 .b8 _ZN34_INTERNAL_99a91ee6_4_k_cu_44c8ab7a6thrust24THRUST_300001_SM_1000_NS8cuda_cub10par_nosyncE[1];
.global .align 1 .b8 _ZN34_INTERNAL_99a91ee6_4_k_cu_44c8ab7a6thrust24THRUST_300001_SM_1000_NS6system6detail10sequential3seqE[1];
.global .align 1 .b8 _ZN34_INTERNAL_99a91ee6_4_k_cu_44c8ab7a6thrust24THRUST_300001_SM_1000_NS6system3cpp3parE[1];
.global .align 1 .b8 _ZN34_INTERNAL_99a91ee6_4_k_cu_44c8ab7a6thrust24THRUST_300001_SM_1000_NS12placeholders2_1E[1];
.global .align 1 .b8 _ZN34_INTERNAL_99a91ee6_4_k_cu_44c8ab7a6thrust24THRUST_300001_SM_1000_NS12placeholders2_2E[1];
.global .align 1 .b8 _ZN34_INTERNAL_99a91ee6_4_k_cu_44c8ab7a6thrust24THRUST_300001_SM_1000_NS12placeholders2_3E[1];
.global .align 1 .b8 _ZN34_INTERNAL_99a91ee6_4_k_cu_44c8ab7a6thrust24THRUST_300001_SM_1000_NS12placeholders2_4E[1];
.global .align 1 .b8 _ZN34_INTERNAL_99a91ee6_4_k_cu_44c8ab7a6thrust24THRUST_300001_SM_1000_NS12placeholders2_5E[1];
.global .align 1 .b8 _ZN34_INTERNAL_99a91ee6_4_k_cu_44c8ab7a6thrust24THRUST_300001_SM_1000_NS12placeholders2_6E[1];
.global .align 1 .b8 _ZN34_INTERNAL_99a91ee6_4_k_cu_44c8ab7a6thrust24THRUST_300001_SM_1000_NS12placeholders2_7E[1];
.global .align 1 .b8 _ZN34_INTERNAL_99a91ee6_4_k_cu_44c8ab7a6thrust24THRUST_300001_SM_1000_NS12placeholders2_8E[1];
.global .align 1 .b8 _ZN34_INTERNAL_99a91ee6_4_k_cu_44c8ab7a6thrust24THRUST_300001_SM_1000_NS12placeholders2_9E[1];
.global .align 1 .b8 _ZN34_INTERNAL_99a91ee6_4_k_cu_44c8ab7a6thrust24THRUST_300001_SM_1000_NS12placeholders3_10E[1];
.global .align 1 .b8 _ZN34_INTERNAL_99a91ee6_4_k_cu_44c8ab7a6thrust24THRUST_300001_SM_1000_NS3seqE[1];
.global .align 1 .b8 _ZN34_INTERNAL_99a91ee6_4_k_cu_44c8ab7a6thrust24THRUST_300001_SM_1000_NS6deviceE[1];

.visible .entry _ZN3cub18CUB_300001_SM_10006detail11EmptyKernelIvEEvv()
{


	ret;

}
	// .globl	_ZN3cub18CUB_300001_SM_10006detail8for_each13static_kernelINS2_12policy_hub_t12policy_500_tEmN6thrust24THRUST_300001_SM_1000_NS8cuda_cub20__uninitialized_fill7functorINS7_10device_ptrIiEEiEEEEvT0_T1_
.visible .entry _ZN3cub18CUB_300001_SM_10006detail8for_each13static_kernelINS2_12policy_hub_t12policy_500_tEmN6thrust24THRUST_300001_SM_1000_NS8cuda_cub20__uninitialized_fill7functorINS7_10device_ptrIiEEiEEEEvT0_T1_(
	.param .u64 _ZN3cub18CUB_300001_SM_10006detail8for_each13static_kernelINS2_12policy_hub_t12policy_500_tEmN6thrust24THRUST_300001_SM_1000_NS8cuda_cub20__uninitialized_fill7functorINS7_10device_ptrIiEEiEEEEvT0_T1__param_0,
	.param .align 8 .b8 _ZN3cub18CUB_300001_SM_10006detail8for_each13static_kernelINS2_12policy_hub_t12policy_500_tEmN6thrust24THRUST_300001_SM_1000_NS8cuda_cub20__uninitialized_fill7functorINS7_10device_ptrIiEEiEEEEvT0_T1__param_1[16]
)
.maxntid 256
{
	.reg .pred 	%p<4>;
	.reg .b16 	%rs<5>;
	.reg .b32 	%r<12>;
	.reg .b64 	%rd<16>;

	ld.param.u32 	%r3, [_ZN3cub18CUB_300001_SM_10006detail8for_each13static_kernelINS2_12policy_hub_t12policy_500_tEmN6thrust24THRUST_300001_SM_1000_NS8cuda_cub20__uninitialized_fill7functorINS7_10device_ptrIiEEiEEEEvT0_T1__param_1+8];
	ld.param.u64 	%rd4, [_ZN3cub18CUB_300001_SM_10006detail8for_each13static_kernelINS2_12policy_hub_t12policy_500_tEmN6thrust24THRUST_300001_SM_1000_NS8cuda_cub20__uninitialized_fill7functorINS7_10device_ptrIiEEiEEEEvT0_T1__param_1];
	ld.param.u64 	%rd5, [_ZN3cub18CUB_300001_SM_10006detail8for_each13static_kernelINS2_12policy_hub_t12policy_500_tEmN6thrust24THRUST_300001_SM_1000_NS8cuda_cub20__uninitialized_fill7functorINS7_10device_ptrIiEEiEEEEvT0_T1__param_0];
	mov.u32 	%r9, %ctaid.x;
	mul.wide.u32 	%rd1, %r9, 512;
	sub.s64 	%rd2, %rd5, %rd1;
	setp.lt.u64 	%p1, %rd2, 512;
	@%p1 bra 	$L__BB1_2;
	mov.u32 	%r11, %tid.x;
	cvta.to.global.u64 	%rd11, %rd4;
	cvt.u64.u32 	%rd12, %r11;
	add.s64 	%rd13, %rd1, %rd12;
	shl.b64 	%rd14, %rd13, 2;
	add.s64 	%rd15, %rd11, %rd14;
	st.global.u32 	[%rd15], %r3;
	st.global.u32 	[%rd15+1024], %r3;
	bra.uni 	$L__BB1_6;
$L__BB1_2:
	cvta.to.global.u64 	%rd6, %rd4;
	mov.u32 	%r2, %tid.x;
	cvt.u64.u32 	%rd7, %r2;
	setp.le.u64 	%p2, %rd2, %rd7;
	add.s64 	%rd8, %rd1, %rd7;
	shl.b64 	%rd9, %rd8, 2;
	add.s64 	%rd3, %rd6, %rd9;
	@%p2 bra 	$L__BB1_4;
	st.global.u32 	[%rd3], %r3;
$L__BB1_4:
	add.s32 	%r10, %r2, 256;
	cvt.u64.u32 	%rd10, %r10;
	setp.le.u64 	%p3, %rd2, %rd10;
	@%p3 bra 	$L__BB1_6;
	st.global.u32 	[%rd3+1024], %r3;
$L__BB1_6:
	ret;

}
	// .globl	_ZN3cub18CUB_300001_SM_10006detail8for_each13static_kernelINS2_12policy_hub_t12policy_500_tElN6thrust24THRUST_300001_SM_1000_NS8cuda_cub6__fill7functorINS7_6detail15normal_iteratorINS7_10device_ptrIiEEEEiEEEEvT0_T1_
.visible .entry _ZN3cub18CUB_300001_SM_10006detail8for_each13static_kernelINS2_12policy_hub_t12policy_500_tElN6thrust24THRUST_300001_SM_1000_NS8cuda_cub6__fill7functorINS7_6detail15normal_iteratorINS7_10device_ptrIiEEEEiEEEEvT0_T1_(
	.param .u64 _ZN3cub18CUB_300001_SM_10006detail8for_each13static_kernelINS2_12policy_hub_t12policy_500_tElN6thrust24THRUST_300001_SM_1000_NS8cuda_cub6__fill7functorINS7_6detail15normal_iteratorINS7_10device_ptrIiEEEEiEEEEvT0_T1__param_0,
	.param .align 8 .b8 _ZN3cub18CUB_300001_SM_10006detail8for_each13static_kernelINS2_12policy_hub_t12policy_500_tElN6thrust24THRUST_300001_SM_1000_NS8cuda_cub6__fill7functorINS7_6detail15normal_iteratorINS7_10device_ptrIiEEEEiEEEEvT0_T1__param_1[16]
)
.maxntid 256
{
	.reg .pred 	%p<4>;
	.reg .b16 	%rs<5>;
	.reg .b32 	%r<12>;
	.reg .b64 	%rd<17>;

	ld.param.u32 	%r3, [_ZN3cub18CUB_300001_SM_10006detail8for_each13static_kernelINS2_12policy_hub_t12policy_500_tElN6thrust24THRUST_300001_SM_1000_NS8cuda_cub6__fill7functorINS7_6detail15normal_iteratorINS7_10device_ptrIiEEEEiEEEEvT0_T1__param_1+8];
	ld.param.u64 	%rd5, [_ZN3cub18CUB_300001_SM_10006detail8for_each13static_kernelINS2_12policy_hub_t12policy_500_tElN6thrust24THRUST_300001_SM_1000_NS8cuda_cub6__fill7functorINS7_6detail15normal_iteratorINS7_10device_ptrIiEEEEiEEEEvT0_T1__param_1];
	ld.param.u64 	%rd6, [_ZN3cub18CUB_300001_SM_10006detail8for_each13static_kernelINS2_12policy_hub_t12policy_500_tElN6thrust24THRUST_300001_SM_1000_NS8cuda_cub6__fill7functorINS7_6detail15normal_iteratorINS7_10device_ptrIiEEEEiEEEEvT0_T1__param_0];
	mov.u32 	%r9, %ctaid.x;
	mul.wide.u32 	%rd1, %r9, 512;
	sub.s64 	%rd2, %rd6, %rd1;
	setp.lt.s64 	%p1, %rd2, 512;
	@%p1 bra 	$L__BB2_2;
	mov.u32 	%r11, %tid.x;
	cvta.to.global.u64 	%rd12, %rd5;
	cvt.u64.u32 	%rd13, %r11;
	add.s64 	%rd14, %rd1, %rd13;
	shl.b64 	%rd15, %rd14, 2;
	add.s64 	%rd16, %rd12, %rd15;
	st.global.u32 	[%rd16], %r3;
	st.global.u32 	[%rd16+1024], %r3;
	bra.uni 	$L__BB2_6;
$L__BB2_2:
	cvta.to.global.u64 	%rd7, %rd5;
	mov.u32 	%r2, %tid.x;
	cvt.s64.s32 	%rd3, %rd2;
	cvt.u64.u32 	%rd8, %r2;
	setp.le.s64 	%p2, %rd3, %rd8;
	add.s64 	%rd9, %rd1, %rd8;
	shl.b64 	%rd10, %rd9, 2;
	add.s64 	%rd4, %rd7, %rd10;
	@%p2 bra 	$L__BB2_4;
	st.global.u32 	[%rd4], %r3;
$L__BB2_4:
	add.s32 	%r10, %r2, 256;
	cvt.u64.u32 	%rd11, %r10;
	setp.le.s64 	%p3, %rd3, %rd11;
	@%p3 bra 	$L__BB2_6;
	st.global.u32 	[%rd4+1024], %r3;
$L__BB2_6:
	ret;

}
	// .globl	_ZN3cub18CUB_300001_SM_10006detail9transform16transform_kernelINS2_10policy_hubILb1EN4cuda3std3__45tupleIJN6thrust24THRUST_300001_SM_1000_NS17counting_iteratorIiNSA_11use_defaultESC_SC_EEEEEE10policy1000Ei7calculoNSA_6detail15normal_iteratorINSA_10device_ptrIiEEEEJSD_EEEvT0_iT1_T2_DpNS2_10kernel_argIT3_EE
.visible .entry _ZN3cub18CUB_300001_SM_10006detail9transform16transform_kernelINS2_10policy_hubILb1EN4cuda3std3__45tupleIJN6thrust24THRUST_300001_SM_1000_NS17counting_iteratorIiNSA_11use_defaultESC_SC_EEEEEE10policy1000Ei7calculoNSA_6detail15normal_iteratorINSA_10device_ptrIiEEEEJSD_EEEvT0_iT1_T2_DpNS2_10kernel_argIT3_EE(
	.param .u32 _ZN3cub18CUB_300001_SM_10006detail9transform16transform_kernelINS2_10policy_hubILb1EN4cuda3std3__45tupleIJN6thrust24THRUST_300001_SM_1000_NS17counting_iteratorIiNSA_11use_defaultESC_SC_EEEEEE10policy1000Ei7calculoNSA_6detail15normal_iteratorINSA_10device_ptrIiEEEEJSD_EEEvT0_iT1_T2_DpNS2_10kernel_argIT3_EE_param_0,
	.param .u32 _ZN3cub18CUB_300001_SM_10006detail9transform16transform_kernelINS2_10policy_hubILb1EN4cuda3std3__45tupleIJN6thrust24THRUST_300001_SM_1000_NS17counting_iteratorIiNSA_11use_defaultESC_SC_EEEEEE10policy1000Ei7calculoNSA_6detail15normal_iteratorINSA_10device_ptrIiEEEEJSD_EEEvT0_iT1_T2_DpNS2_10kernel_argIT3_EE_param_1,
	.param .align 8 .b8 _ZN3cub18CUB_300001_SM_10006detail9transform16transform_kernelINS2_10policy_hubILb1EN4cuda3std3__45tupleIJN6thrust24THRUST_300001_SM_1000_NS17counting_iteratorIiNSA_11use_defaultESC_SC_EEEEEE10policy1000Ei7calculoNSA_6detail15normal_iteratorINSA_10device_ptrIiEEEEJSD_EEEvT0_iT1_T2_DpNS2_10kernel_argIT3_EE_param_2[24],
	.param .align 8 .b8 _ZN3cub18CUB_300001_SM_10006detail9transform16transform_kernelINS2_10policy_hubILb1EN4cuda3std3__45tupleIJN6thrust24THRUST_300001_SM_1000_NS17counting_iteratorIiNSA_11use_defaultESC_SC_EEEEEE10policy1000Ei7calculoNSA_6detail15normal_iteratorINSA_10device_ptrIiEEEEJSD_EEEvT0_iT1_T2_DpNS2_10kernel_argIT3_EE_param_3[8],
	.param .align 8 .b8 _ZN3cub18CUB_300001_SM_10006detail9transform16transform_kernelINS2_10policy_hubILb1EN4cuda3std3__45tupleIJN6thrust24THRUST_300001_SM_1000_NS17counting_iteratorIiNSA_11use_defaultESC_SC_EEEEEE10policy1000Ei7calculoNSA_6detail15normal_iteratorINSA_10device_ptrIiEEEEJSD_EEEvT0_iT1_T2_DpNS2_10kernel_argIT3_EE_param_4[16]
)
.maxntid 128
{
	.reg .pred 	%p<65>;
	.reg .b16 	%rs<51>;
	.reg .b32 	%r<301>;
	.reg .b64 	%rd<83>;

	ld.param.u32 	%r1, [_ZN3cub18CUB_300001_SM_10006detail9transform16transform_kernelINS2_10policy_hubILb1EN4cuda3std3__45tupleIJN6thrust24THRUST_300001_SM_1000_NS17counting_iteratorIiNSA_11use_defaultESC_SC_EEEEEE10policy1000Ei7calculoNSA_6detail15normal_iteratorINSA_10device_ptrIiEEEEJSD_EEEvT0_iT1_T2_DpNS2_10kernel_argIT3_EE_param_4];
	ld.param.u32 	%r43, [_ZN3cub18CUB_300001_SM_10006detail9transform16transform_kernelINS2_10policy_hubILb1EN4cuda3std3__45tupleIJN6thrust24THRUST_300001_SM_1000_NS17counting_iteratorIiNSA_11use_defaultESC_SC_EEEEEE10policy1000Ei7calculoNSA_6detail15normal_iteratorINSA_10device_ptrIiEEEEJSD_EEEvT0_iT1_T2_DpNS2_10kernel_argIT3_EE_param_0];
	ld.param.u64 	%rd14, [_ZN3cub18CUB_300001_SM_10006detail9transform16transform_kernelINS2_10policy_hubILb1EN4cuda3std3__45tupleIJN6thrust24THRUST_300001_SM_1000_NS17counting_iteratorIiNSA_11use_defaultESC_SC_EEEEEE10policy1000Ei7calculoNSA_6detail15normal_iteratorINSA_10device_ptrIiEEEEJSD_EEEvT0_iT1_T2_DpNS2_10kernel_argIT3_EE_param_2+16];
	ld.param.u64 	%rd15, [_ZN3cub18CUB_300001_SM_10006detail9transform16transform_kernelINS2_10policy_hubILb1EN4cuda3std3__45tupleIJN6thrust24THRUST_300001_SM_1000_NS17counting_iteratorIiNSA_11use_defaultESC_SC_EEEEEE10policy1000Ei7calculoNSA_6detail15normal_iteratorINSA_10device_ptrIiEEEEJSD_EEEvT0_iT1_T2_DpNS2_10kernel_argIT3_EE_param_2];
	ld.param.u64 	%rd16, [_ZN3cub18CUB_300001_SM_10006detail9transform16transform_kernelINS2_10policy_hubILb1EN4cuda3std3__45tupleIJN6thrust24THRUST_300001_SM_1000_NS17counting_iteratorIiNSA_11use_defaultESC_SC_EEEEEE10policy1000Ei7calculoNSA_6detail15normal_iteratorINSA_10device_ptrIiEEEEJSD_EEEvT0_iT1_T2_DpNS2_10kernel_argIT3_EE_param_3];
	ld.param.u32 	%r42, [_ZN3cub18CUB_300001_SM_10006detail9transform16transform_kernelINS2_10policy_hubILb1EN4cuda3std3__45tupleIJN6thrust24THRUST_300001_SM_1000_NS17counting_iteratorIiNSA_11use_defaultESC_SC_EEEEEE10policy1000Ei7calculoNSA_6detail15normal_iteratorINSA_10device_ptrIiEEEEJSD_EEEvT0_iT1_T2_DpNS2_10kernel_argIT3_EE_param_1];
	ld.param.u8 	%rs1, [_ZN3cub18CUB_300001_SM_10006detail9transform16transform_kernelINS2_10policy_hubILb1EN4cuda3std3__45tupleIJN6thrust24THRUST_300001_SM_1000_NS17counting_iteratorIiNSA_11use_defaultESC_SC_EEEEEE10policy1000Ei7calculoNSA_6detail15normal_iteratorINSA_10device_ptrIiEEEEJSD_EEEvT0_iT1_T2_DpNS2_10kernel_argIT3_EE_param_2+8];
	cvta.to.global.u64 	%rd1, %rd16;
	cvta.to.global.u64 	%rd2, %rd15;
	cvta.to.global.u64 	%rd3, %rd14;
	shl.b32 	%r44, %r42, 7;
	mov.u32 	%r45, %ctaid.x;
	mul.lo.s32 	%r2, %r44, %r45;
	sub.s32 	%r46, %r43, %r2;
	min.s32 	%r3, %r44, %r46;
	add.s32 	%r4, %r1, %r2;
	mul.wide.s32 	%rd17, %r2, 4;
	add.s64 	%rd4, %rd1, %rd17;
	setp.gt.s32 	%p1, %r44, %r46;
	@%p1 bra 	$L__BB3_13;
	setp.lt.s32 	%p2, %r42, 1;
	@%p2 bra 	$L__BB3_54;
	mov.u32 	%r5, %tid.x;
	and.b32  	%r6, %r42, 7;
	setp.lt.u32 	%p3, %r42, 8;
	mov.b32 	%r298, 0;
	@%p3 bra 	$L__BB3_5;
	and.b32  	%r298, %r42, 2147483640;
	neg.s32 	%r293, %r298;
	add.s32 	%r48, %r1, %r5;
	add.s32 	%r292, %r48, %r2;
	mul.wide.u32 	%rd19, %r5, 4;
	add.s64 	%rd20, %rd17, %rd1;
	add.s64 	%rd82, %rd20, %rd19;
	add.s64 	%rd6, %rd20, 1536;
	add.s32 	%r291, %r5, 128;
$L__BB3_4:
	.pragma "nounroll";
	cvt.s64.s32 	%rd21, %r292;
	mul.wide.s32 	%rd22, %r292, 4;
	add.s64 	%rd23, %rd3, %rd22;
	add.s64 	%rd24, %rd2, %rd21;
	mul.wide.s32 	%rd25, %r291, 4;
	add.s64 	%rd26, %rd6, %rd25;
	ld.global.u8 	%rs2, [%rd24+-1];
	setp.eq.s16 	%p4, %rs2, %rs1;
	selp.b32 	%r49, 2, -1, %p4;
	ld.global.u32 	%r50, [%rd23+-4];
	add.s32 	%r51, %r49, %r50;
	ld.global.u32 	%r52, [%rd23];
	add.s32 	%r53, %r52, -1;
	max.s32 	%r54, %r51, %r53;
	max.s32 	%r55, %r54, 0;
	st.global.u32 	[%rd82], %r55;
	ld.global.u8 	%rs4, [%rd24+127];
	setp.eq.s16 	%p5, %rs4, %rs1;
	selp.b32 	%r56, 2, -1, %p5;
	ld.global.u32 	%r57, [%rd23+508];
	add.s32 	%r58, %r56, %r57;
	ld.global.u32 	%r59, [%rd23+512];
	add.s32 	%r60, %r59, -1;
	max.s32 	%r61, %r58, %r60;
	max.s32 	%r62, %r61, 0;
	st.global.u32 	[%rd26+-1536], %r62;
	ld.global.u8 	%rs5, [%rd24+255];
	setp.eq.s16 	%p6, %rs5, %rs1;
	selp.b32 	%r63, 2, -1, %p6;
	ld.global.u32 	%r64, [%rd23+1020];
	add.s32 	%r65, %r63, %r64;
	ld.global.u32 	%r66, [%rd23+1024];
	add.s32 	%r67, %r66, -1;
	max.s32 	%r68, %r65, %r67;
	max.s32 	%r69, %r68, 0;
	st.global.u32 	[%rd26+-1024], %r69;
	ld.global.u8 	%rs6, [%rd24+383];
	setp.eq.s16 	%p7, %rs6, %rs1;
	selp.b32 	%r70, 2, -1, %p7;
	ld.global.u32 	%r71, [%rd23+1532];
	add.s32 	%r72, %r70, %r71;
	ld.global.u32 	%r73, [%rd23+1536];
	add.s32 	%r74, %r73, -1;
	max.s32 	%r75, %r72, %r74;
	max.s32 	%r76, %r75, 0;
	st.global.u32 	[%rd26+-512], %r76;
	ld.global.u8 	%rs7, [%rd24+511];
	setp.eq.s16 	%p8, %rs7, %rs1;
	selp.b32 	%r77, 2, -1, %p8;
	ld.global.u32 	%r78, [%rd23+2044];
	add.s32 	%r79, %r77, %r78;
	ld.global.u32 	%r80, [%rd23+2048];
	add.s32 	%r81, %r80, -1;
	max.s32 	%r82, %r79, %r81;
	max.s32 	%r83, %r82, 0;
	st.global.u32 	[%rd26], %r83;
	ld.global.u8 	%rs8, [%rd24+639];
	setp.eq.s16 	%p9, %rs8, %rs1;
	selp.b32 	%r84, 2, -1, %p9;
	ld.global.u32 	%r85, [%rd23+2556];
	add.s32 	%r86, %r84, %r85;
	ld.global.u32 	%r87, [%rd23+2560];
	add.s32 	%r88, %r87, -1;
	max.s32 	%r89, %r86, %r88;
	max.s32 	%r90, %r89, 0;
	st.global.u32 	[%rd26+512], %r90;
	ld.global.u8 	%rs9, [%rd24+767];
	setp.eq.s16 	%p10, %rs9, %rs1;
	selp.b32 	%r91, 2, -1, %p10;
	ld.global.u32 	%r92, [%rd23+3068];
	add.s32 	%r93, %r91, %r92;
	ld.global.u32 	%r94, [%rd23+3072];
	add.s32 	%r95, %r94, -1;
	max.s32 	%r96, %r93, %r95;
	max.s32 	%r97, %r96, 0;
	st.global.u32 	[%rd26+1024], %r97;
	ld.global.u8 	%rs10, [%rd24+895];
	setp.eq.s16 	%p11, %rs10, %rs1;
	selp.b32 	%r98, 2, -1, %p11;
	ld.global.u32 	%r99, [%rd23+3580];
	add.s32 	%r100, %r98, %r99;
	ld.global.u32 	%r101, [%rd23+3584];
	add.s32 	%r102, %r101, -1;
	max.s32 	%r103, %r100, %r102;
	max.s32 	%r104, %r103, 0;
	st.global.u32 	[%rd26+1536], %r104;
	add.s32 	%r293, %r293, 8;
	add.s32 	%r292, %r292, 1024;
	add.s64 	%rd82, %rd82, 4096;
	add.s32 	%r291, %r291, 1024;
	setp.eq.s32 	%p12, %r293, 0;
	@%p12 bra 	$L__BB3_5;
	bra.uni 	$L__BB3_4;
$L__BB3_5:
	setp.eq.s32 	%p13, %r6, 0;
	@%p13 bra 	$L__BB3_54;
	and.b32  	%r37, %r42, 3;
	setp.lt.u32 	%p14, %r6, 4;
	@%p14 bra 	$L__BB3_8;
	shl.b32 	%r105, %r298, 7;
	add.s32 	%r106, %r105, %r5;
	add.s32 	%r107, %r106, %r4;
	cvt.s64.s32 	%rd27, %r107;
	add.s64 	%rd28, %rd2, %rd27;
	ld.global.u8 	%rs11, [%rd28+-1];
	setp.eq.s16 	%p15, %rs11, %rs1;
	selp.b32 	%r108, 2, -1, %p15;
	mul.wide.s32 	%rd29, %r107, 4;
	add.s64 	%rd30, %rd3, %rd29;
	ld.global.u32 	%r109, [%rd30+-4];
	add.s32 	%r110, %r108, %r109;
	ld.global.u32 	%r111, [%rd30];
	add.s32 	%r112, %r111, -1;
	max.s32 	%r113, %r110, %r112;
	max.s32 	%r114, %r113, 0;
	mul.wide.s32 	%rd31, %r106, 4;
	add.s64 	%rd32, %rd4, %rd31;
	st.global.u32 	[%rd32], %r114;
	ld.global.u8 	%rs13, [%rd28+127];
	setp.eq.s16 	%p16, %rs13, %rs1;
	selp.b32 	%r115, 2, -1, %p16;
	ld.global.u32 	%r116, [%rd30+508];
	add.s32 	%r117, %r115, %r116;
	ld.global.u32 	%r118, [%rd30+512];
	add.s32 	%r119, %r118, -1;
	max.s32 	%r120, %r117, %r119;
	max.s32 	%r121, %r120, 0;
	st.global.u32 	[%rd32+512], %r121;
	ld.global.u8 	%rs14, [%rd28+255];
	setp.eq.s16 	%p17, %rs14, %rs1;
	selp.b32 	%r122, 2, -1, %p17;
	ld.global.u32 	%r123, [%rd30+1020];
	add.s32 	%r124, %r122, %r123;
	ld.global.u32 	%r125, [%rd30+1024];
	add.s32 	%r126, %r125, -1;
	max.s32 	%r127, %r124, %r126;
	max.s32 	%r128, %r127, 0;
	st.global.u32 	[%rd32+1024], %r128;
	ld.global.u8 	%rs15, [%rd28+383];
	setp.eq.s16 	%p18, %rs15, %rs1;
	selp.b32 	%r129, 2, -1, %p18;
	ld.global.u32 	%r130, [%rd30+1532];
	add.s32 	%r131, %r129, %r130;
	ld.global.u32 	%r132, [%rd30+1536];
	add.s32 	%r133, %r132, -1;
	max.s32 	%r134, %r131, %r133;
	max.s32 	%r135, %r134, 0;
	st.global.u32 	[%rd32+1536], %r135;
	add.s32 	%r298, %r298, 4;
$L__BB3_8:
	setp.eq.s32 	%p19, %r37, 0;
	@%p19 bra 	$L__BB3_54;
	setp.eq.s32 	%p20, %r37, 1;
	@%p20 bra 	$L__BB3_11;
	shl.b32 	%r136, %r298, 7;
	add.s32 	%r137, %r136, %r5;
	add.s32 	%r138, %r137, %r4;
	cvt.s64.s32 	%rd33, %r138;
	add.s64 	%rd34, %rd2, %rd33;
	ld.global.u8 	%rs16, [%rd34+-1];
	setp.eq.s16 	%p21, %rs16, %rs1;
	selp.b32 	%r139, 2, -1, %p21;
	mul.wide.s32 	%rd35, %r138, 4;
	add.s64 	%rd36, %rd3, %rd35;
	ld.global.u32 	%r140, [%rd36+-4];
	add.s32 	%r141, %r139, %r140;
	ld.global.u32 	%r142, [%rd36];
	add.s32 	%r143, %r142, -1;
	max.s32 	%r144, %r141, %r143;
	max.s32 	%r145, %r144, 0;
	mul.wide.s32 	%rd37, %r137, 4;
	add.s64 	%rd38, %rd4, %rd37;
	st.global.u32 	[%rd38], %r145;
	ld.global.u8 	%rs18, [%rd34+127];
	setp.eq.s16 	%p22, %rs18, %rs1;
	selp.b32 	%r146, 2, -1, %p22;
	ld.global.u32 	%r147, [%rd36+508];
	add.s32 	%r148, %r146, %r147;
	ld.global.u32 	%r149, [%rd36+512];
	add.s32 	%r150, %r149, -1;
	max.s32 	%r151, %r148, %r150;
	max.s32 	%r152, %r151, 0;
	st.global.u32 	[%rd38+512], %r152;
	add.s32 	%r298, %r298, 2;
$L__BB3_11:
	and.b32  	%r153, %r42, 1;
	setp.eq.b32 	%p23, %r153, 1;
	not.pred 	%p24, %p23;
	@%p24 bra 	$L__BB3_54;
	shl.b32 	%r154, %r298, 7;
	add.s32 	%r155, %r154, %r5;
	add.s32 	%r156, %r155, %r4;
	cvt.s64.s32 	%rd39, %r156;
	add.s64 	%rd40, %rd2, %rd39;
	ld.global.u8 	%rs19, [%rd40+-1];
	setp.eq.s16 	%p25, %rs19, %rs1;
	selp.b32 	%r157, 2, -1, %p25;
	mul.wide.s32 	%rd41, %r156, 4;
	add.s64 	%rd42, %rd3, %rd41;
	ld.global.u32 	%r158, [%rd42+-4];
	add.s32 	%r159, %r157, %r158;
	ld.global.u32 	%r160, [%rd42];
	add.s32 	%r161, %r160, -1;
	max.s32 	%r162, %r159, %r161;
	max.s32 	%r163, %r162, 0;
	mul.wide.s32 	%rd43, %r155, 4;
	add.s64 	%rd44, %rd4, %rd43;
	st.global.u32 	[%rd44], %r163;
	bra.uni 	$L__BB3_54;
$L__BB3_13:
	setp.lt.s32 	%p26, %r42, 1;
	@%p26 bra 	$L__BB3_54;
	mov.u32 	%r11, %tid.x;
	and.b32  	%r12, %r42, 7;
	setp.lt.u32 	%p27, %r42, 8;
	mov.b32 	%r295, 0;
	@%p27 bra 	$L__BB3_33;
	and.b32  	%r295, %r42, 2147483640;
	mov.b32 	%r294, 0;
$L__BB3_16:
	.pragma "nounroll";
	shl.b32 	%r166, %r294, 7;
	add.s32 	%r21, %r166, %r11;
	setp.ge.s32 	%p28, %r21, %r3;
	add.s32 	%r167, %r21, %r4;
	cvt.s64.s32 	%rd45, %r167;
	add.s64 	%rd9, %rd2, %rd45;
	mul.wide.s32 	%rd46, %r167, 4;
	add.s64 	%rd10, %rd3, %rd46;
	@%p28 bra 	$L__BB3_18;
	ld.global.u8 	%rs21, [%rd9+-1];
	setp.eq.s16 	%p29, %rs21, %rs1;
	selp.b32 	%r168, 2, -1, %p29;
	ld.global.u32 	%r169, [%rd10+-4];
	add.s32 	%r170, %r168, %r169;
	ld.global.u32 	%r171, [%rd10];
	add.s32 	%r172, %r171, -1;
	max.s32 	%r173, %r170, %r172;
	max.s32 	%r174, %r173, 0;
	mul.wide.u32 	%rd47, %r21, 4;
	add.s64 	%rd48, %rd4, %rd47;
	st.global.u32 	[%rd48], %r174;
$L__BB3_18:
	add.s32 	%r175, %r21, 128;
	setp.ge.s32 	%p30, %r175, %r3;
	mul.wide.s32 	%rd49, %r175, 4;
	add.s64 	%rd11, %rd4, %rd49;
	@%p30 bra 	$L__BB3_20;
	ld.global.u8 	%rs23, [%rd9+127];
	setp.eq.s16 	%p31, %rs23, %rs1;
	selp.b32 	%r176, 2, -1, %p31;
	ld.global.u32 	%r177, [%rd10+508];
	add.s32 	%r178, %r176, %r177;
	ld.global.u32 	%r179, [%rd10+512];
	add.s32 	%r180, %r179, -1;
	max.s32 	%r181, %r178, %r180;
	max.s32 	%r182, %r181, 0;
	st.global.u32 	[%rd11], %r182;
$L__BB3_20:
	add.s32 	%r183, %r21, 256;
	setp.ge.s32 	%p32, %r183, %r3;
	@%p32 bra 	$L__BB3_22;
	ld.global.u8 	%rs25, [%rd9+255];
	setp.eq.s16 	%p33, %rs25, %rs1;
	selp.b32 	%r184, 2, -1, %p33;
	ld.global.u32 	%r185, [%rd10+1020];
	add.s32 	%r186, %r184, %r185;
	ld.global.u32 	%r187, [%rd10+1024];
	add.s32 	%r188, %r187, -1;
	max.s32 	%r189, %r186, %r188;
	max.s32 	%r190, %r189, 0;
	st.global.u32 	[%rd11+512], %r190;
$L__BB3_22:
	add.s32 	%r191, %r21, 384;
	setp.ge.s32 	%p34, %r191, %r3;
	@%p34 bra 	$L__BB3_24;
	ld.global.u8 	%rs27, [%rd9+383];
	setp.eq.s16 	%p35, %rs27, %rs1;
	selp.b32 	%r192, 2, -1, %p35;
	ld.global.u32 	%r193, [%rd10+1532];
	add.s32 	%r194, %r192, %r193;
	ld.global.u32 	%r195, [%rd10+1536];
	add.s32 	%r196, %r195, -1;
	max.s32 	%r197, %r194, %r196;
	max.s32 	%r198, %r197, 0;
	st.global.u32 	[%rd11+1024], %r198;
$L__BB3_24:
	add.s32 	%r199, %r21, 512;
	setp.ge.s32 	%p36, %r199, %r3;
	@%p36 bra 	$L__BB3_26;
	ld.global.u8 	%rs29, [%rd9+511];
	setp.eq.s16 	%p37, %rs29, %rs1;
	selp.b32 	%r200, 2, -1, %p37;
	ld.global.u32 	%r201, [%rd10+2044];
	add.s32 	%r202, %r200, %r201;
	ld.global.u32 	%r203, [%rd10+2048];
	add.s32 	%r204, %r203, -1;
	max.s32 	%r205, %r202, %r204;
	max.s32 	%r206, %r205, 0;
	st.global.u32 	[%rd11+1536], %r206;
$L__BB3_26:
	add.s32 	%r207, %r21, 640;
	setp.ge.s32 	%p38, %r207, %r3;
	@%p38 bra 	$L__BB3_28;
	ld.global.u8 	%rs31, [%rd9+639];
	setp.eq.s16 	%p39, %rs31, %rs1;
	selp.b32 	%r208, 2, -1, %p39;
	ld.global.u32 	%r209, [%rd10+2556];
	add.s32 	%r210, %r208, %r209;
	ld.global.u32 	%r211, [%rd10+2560];
	add.s32 	%r212, %r211, -1;
	max.s32 	%r213, %r210, %r212;
	max.s32 	%r214, %r213, 0;
	st.global.u32 	[%rd11+2048], %r214;
$L__BB3_28:
	add.s32 	%r215, %r21, 768;
	setp.ge.s32 	%p40, %r215, %r3;
	@%p40 bra 	$L__BB3_30;
	ld.global.u8 	%rs33, [%rd9+767];
	setp.eq.s16 	%p41, %rs33, %rs1;
	selp.b32 	%r216, 2, -1, %p41;
	ld.global.u32 	%r217, [%rd10+3068];
	add.s32 	%r218, %r216, %r217;
	ld.global.u32 	%r219, [%rd10+3072];
	add.s32 	%r220, %r219, -1;
	max.s32 	%r221, %r218, %r220;
	max.s32 	%r222, %r221, 0;
	st.global.u32 	[%rd11+2560], %r222;
$L__BB3_30:
	add.s32 	%r223, %r21, 896;
	setp.ge.s32 	%p42, %r223, %r3;
	@%p42 bra 	$L__BB3_32;
	ld.global.u8 	%rs35, [%rd9+895];
	setp.eq.s16 	%p43, %rs35, %rs1;
	selp.b32 	%r224, 2, -1, %p43;
	ld.global.u32 	%r225, [%rd10+3580];
	add.s32 	%r226, %r224, %r225;
	ld.global.u32 	%r227, [%rd10+3584];
	add.s32 	%r228, %r227, -1;
	max.s32 	%r229, %r226, %r228;
	max.s32 	%r230, %r229, 0;
	st.global.u32 	[%rd11+3072], %r230;
$L__BB3_32:
	add.s32 	%r294, %r294, 8;
	setp.ne.s32 	%p44, %r294, %r295;
	@%p44 bra 	$L__BB3_16;
$L__BB3_33:
	setp.eq.s32 	%p45, %r12, 0;
	@%p45 bra 	$L__BB3_54;
	and.b32  	%r24, %r42, 3;
	setp.lt.u32 	%p46, %r12, 4;
	@%p46 bra 	$L__BB3_44;
	shl.b32 	%r231, %r295, 7;
	add.s32 	%r25, %r231, %r11;
	setp.ge.s32 	%p47, %r25, %r3;
	mul.wide.s32 	%rd50, %r25, 4;
	add.s64 	%rd12, %rd4, %rd50;
	@%p47 bra 	$L__BB3_37;
	add.s32 	%r232, %r25, %r4;
	cvt.s64.s32 	%rd51, %r232;
	add.s64 	%rd52, %rd2, %rd51;
	ld.global.u8 	%rs37, [%rd52+-1];
	setp.eq.s16 	%p48, %rs37, %rs1;
	selp.b32 	%r233, 2, -1, %p48;
	mul.wide.s32 	%rd53, %r232, 4;
	add.s64 	%rd54, %rd3, %rd53;
	ld.global.u32 	%r234, [%rd54+-4];
	add.s32 	%r235, %r233, %r234;
	ld.global.u32 	%r236, [%rd54];
	add.s32 	%r237, %r236, -1;
	max.s32 	%r238, %r235, %r237;
	max.s32 	%r239, %r238, 0;
	st.global.u32 	[%rd12], %r239;
$L__BB3_37:
	add.s32 	%r26, %r25, 128;
	setp.ge.s32 	%p49, %r26, %r3;
	@%p49 bra 	$L__BB3_39;
	add.s32 	%r240, %r26, %r4;
	cvt.s64.s32 	%rd55, %r240;
	add.s64 	%rd56, %rd2, %rd55;
	ld.global.u8 	%rs39, [%rd56+-1];
	setp.eq.s16 	%p50, %rs39, %rs1;
	selp.b32 	%r241, 2, -1, %p50;
	mul.wide.s32 	%rd57, %r240, 4;
	add.s64 	%rd58, %rd3, %rd57;
	ld.global.u32 	%r242, [%rd58+-4];
	add.s32 	%r243, %r241, %r242;
	ld.global.u32 	%r244, [%rd58];
	add.s32 	%r245, %r244, -1;
	max.s32 	%r246, %r243, %r245;
	max.s32 	%r247, %r246, 0;
	st.global.u32 	[%rd12+512], %r247;
$L__BB3_39:
	add.s32 	%r27, %r25, 256;
	setp.ge.s32 	%p51, %r27, %r3;
	@%p51 bra 	$L__BB3_41;
	add.s32 	%r248, %r27, %r4;
	cvt.s64.s32 	%rd59, %r248;
	add.s64 	%rd60, %rd2, %rd59;
	ld.global.u8 	%rs41, [%rd60+-1];
	setp.eq.s16 	%p52, %rs41, %rs1;
	selp.b32 	%r249, 2, -1, %p52;
	mul.wide.s32 	%rd61, %r248, 4;
	add.s64 	%rd62, %rd3, %rd61;
	ld.global.u32 	%r250, [%rd62+-4];
	add.s32 	%r251, %r249, %r250;
	ld.global.u32 	%r252, [%rd62];
	add.s32 	%r253, %r252, -1;
	max.s32 	%r254, %r251, %r253;
	max.s32 	%r255, %r254, 0;
	st.global.u32 	[%rd12+1024], %r255;
$L__BB3_41:
	add.s32 	%r28, %r25, 384;
	setp.ge.s32 	%p53, %r28, %r3;
	@%p53 bra 	$L__BB3_43;
	add.s32 	%r256, %r28, %r4;
	cvt.s64.s32 	%rd63, %r256;
	add.s64 	%rd64, %rd2, %rd63;
	ld.global.u8 	%rs43, [%rd64+-1];
	setp.eq.s16 	%p54, %rs43, %rs1;
	selp.b32 	%r257, 2, -1, %p54;
	mul.wide.s32 	%rd65, %r256, 4;
	add.s64 	%rd66, %rd3, %rd65;
	ld.global.u32 	%r258, [%rd66+-4];
	add.s32 	%r259, %r257, %r258;
	ld.global.u32 	%r260, [%rd66];
	add.s32 	%r261, %r260, -1;
	max.s32 	%r262, %r259, %r261;
	max.s32 	%r263, %r262, 0;
	st.global.u32 	[%rd12+1536], %r263;
$L__BB3_43:
	add.s32 	%r295, %r295, 4;
$L__BB3_44:
	setp.eq.s32 	%p55, %r24, 0;
	@%p55 bra 	$L__BB3_54;
	setp.eq.s32 	%p56, %r24, 1;
	@%p56 bra 	$L__BB3_51;
	shl.b32 	%r264, %r295, 7;
	add.s32 	%r31, %r264, %r11;
	setp.ge.s32 	%p57, %r31, %r3;
	mul.wide.s32 	%rd67, %r31, 4;
	add.s64 	%rd13, %rd4, %rd67;
	@%p57 bra 	$L__BB3_48;
	add.s32 	%r265, %r31, %r4;
	cvt.s64.s32 	%rd68, %r265;
	add.s64 	%rd69, %rd2, %rd68;
	ld.global.u8 	%rs45, [%rd69+-1];
	setp.eq.s16 	%p58, %rs45, %rs1;
	selp.b32 	%r266, 2, -1, %p58;
	mul.wide.s32 	%rd70, %r265, 4;
	add.s64 	%rd71, %rd3, %rd70;
	ld.global.u32 	%r267, [%rd71+-4];
	add.s32 	%r268, %r266, %r267;
	ld.global.u32 	%r269, [%rd71];
	add.s32 	%r270, %r269, -1;
	max.s32 	%r271, %r268, %r270;
	max.s32 	%r272, %r271, 0;
	st.global.u32 	[%rd13], %r272;
$L__BB3_48:
	add.s32 	%r32, %r31, 128;
	setp.ge.s32 	%p59, %r32, %r3;
	@%p59 bra 	$L__BB3_50;
	add.s32 	%r273, %r32, %r4;
	cvt.s64.s32 	%rd72, %r273;
	add.s64 	%rd73, %rd2, %rd72;
	ld.global.u8 	%rs47, [%rd73+-1];
	setp.eq.s16 	%p60, %rs47, %rs1;
	selp.b32 	%r274, 2, -1, %p60;
	mul.wide.s32 	%rd74, %r273, 4;
	add.s64 	%rd75, %rd3, %rd74;
	ld.global.u32 	%r275, [%rd75+-4];
	add.s32 	%r276, %r274, %r275;
	ld.global.u32 	%r277, [%rd75];
	add.s32 	%r278, %r277, -1;
	max.s32 	%r279, %r276, %r278;
	max.s32 	%r280, %r279, 0;
	st.global.u32 	[%rd13+512], %r280;
$L__BB3_50:
	add.s32 	%r295, %r295, 2;
$L__BB3_51:
	and.b32  	%r281, %r42, 1;
	setp.eq.b32 	%p61, %r281, 1;
	not.pred 	%p62, %p61;
	@%p62 bra 	$L__BB3_54;
	shl.b32 	%r282, %r295, 7;
	add.s32 	%r35, %r282, %r11;
	setp.ge.s32 	%p63, %r35, %r3;
	@%p63 bra 	$L__BB3_54;
	add.s32 	%r283, %r35, %r4;
	cvt.s64.s32 	%rd76, %r283;
	add.s64 	%rd77, %rd2, %rd76;
	ld.global.u8 	%rs49, [%rd77+-1];
	setp.eq.s16 	%p64, %rs49, %rs1;
	selp.b32 	%r284, 2, -1, %p64;
	mul.wide.s32 	%rd78, %r283, 4;
	add.s64 	%rd79, %rd3, %rd78;
	ld.global.u32 	%r285, [%rd79+-4];
	add.s32 	%r286, %r284, %r285;
	ld.global.u32 	%r287, [%rd79];
	add.s32 	%r288, %r287, -1;
	max.s32 	%r289, %r286, %r288;
	max.s32 	%r290, %r289, 0;
	mul.wide.s32 	%rd80, %r35, 4;
	add.s64 	%rd81, %rd4, %rd80;
	st.global.u32 	[%rd81], %r290;
$L__BB3_54:
	ret;

}
	// .globl	_ZN3cub18CUB_300001_SM_10006detail9transform16transform_kernelINS2_10policy_hubILb1EN4cuda3std3__45tupleIJN6thrust24THRUST_300001_SM_1000_NS17counting_iteratorIiNSA_11use_defaultESC_SC_EEEEEE10policy1000El7calculoNSA_6detail15normal_iteratorINSA_10device_ptrIiEEEEJSD_EEEvT0_iT1_T2_DpNS2_10kernel_argIT3_EE
.visible .entry _ZN3cub18CUB_300001_SM_10006detail9transform16transform_kernelINS2_10policy_hubILb1EN4cuda3std3__45tupleIJN6thrust24THRUST_300001_SM_1000_NS17counting_iteratorIiNSA_11use_defaultESC_SC_EEEEEE10policy1000El7calculoNSA_6detail15normal_iteratorINSA_10device_ptrIiEEEEJSD_EEEvT0_iT1_T2_DpNS2_10kernel_argIT3_EE(
	.param .u64 _ZN3cub18CUB_300001_SM_10006detail9transform16transform_kernelINS2_10policy_hubILb1EN4cuda3std3__45tupleIJN6thrust24THRUST_300001_SM_1000_NS17counting_iteratorIiNSA_11use_defaultESC_SC_EEEEEE10policy1000El7calculoNSA_6detail15normal_iteratorINSA_10device_ptrIiEEEEJSD_EEEvT0_iT1_T2_DpNS2_10kernel_argIT3_EE_param_0,
	.param .u32 _ZN3cub18CUB_300001_SM_10006detail9transform16transform_kernelINS2_10policy_hubILb1EN4cuda3std3__45tupleIJN6thrust24THRUST_300001_SM_1000_NS17counting_iteratorIiNSA_11use_defaultESC_SC_EEEEEE10policy1000El7calculoNSA_6detail15normal_iteratorINSA_10device_ptrIiEEEEJSD_EEEvT0_iT1_T2_DpNS2_10kernel_argIT3_EE_param_1,
	.param .align 8 .b8 _ZN3cub18CUB_300001_SM_10006detail9transform16transform_kernelINS2_10policy_hubILb1EN4cuda3std3__45tupleIJN6thrust24THRUST_300001_SM_1000_NS17counting_iteratorIiNSA_11use_defaultESC_SC_EEEEEE10policy1000El7calculoNSA_6detail15normal_iteratorINSA_10device_ptrIiEEEEJSD_EEEvT0_iT1_T2_DpNS2_10kernel_argIT3_EE_param_2[24],
	.param .align 8 .b8 _ZN3cub18CUB_300001_SM_10006detail9transform16transform_kernelINS2_10policy_hubILb1EN4cuda3std3__45tupleIJN6thrust24THRUST_300001_SM_1000_NS17counting_iteratorIiNSA_11use_defaultESC_SC_EEEEEE10policy1000El7calculoNSA_6detail15normal_iteratorINSA_10device_ptrIiEEEEJSD_EEEvT0_iT1_T2_DpNS2_10kernel_argIT3_EE_param_3[8],
	.param .align 8 .b8 _ZN3cub18CUB_300001_SM_10006detail9transform16transform_kernelINS2_10policy_hubILb1EN4cuda3std3__45tupleIJN6thrust24THRUST_300001_SM_1000_NS17counting_iteratorIiNSA_11use_defaultESC_SC_EEEEEE10policy1000El7calculoNSA_6detail15normal_iteratorINSA_10device_ptrIiEEEEJSD_EEEvT0_iT1_T2_DpNS2_10kernel_argIT3_EE_param_4[16]
)
.maxntid 128
{
	.reg .pred 	%p<65>;
	.reg .b16 	%rs<51>;
	.reg .b32 	%r<299>;
	.reg .b64 	%rd<89>;

	ld.param.u32 	%r1, [_ZN3cub18CUB_300001_SM_10006detail9transform16transform_kernelINS2_10policy_hubILb1EN4cuda3std3__45tupleIJN6thrust24THRUST_300001_SM_1000_NS17counting_iteratorIiNSA_11use_defaultESC_SC_EEEEEE10policy1000El7calculoNSA_6detail15normal_iteratorINSA_10device_ptrIiEEEEJSD_EEEvT0_iT1_T2_DpNS2_10kernel_argIT3_EE_param_4];
	ld.param.u64 	%rd15, [_ZN3cub18CUB_300001_SM_10006detail9transform16transform_kernelINS2_10policy_hubILb1EN4cuda3std3__45tupleIJN6thrust24THRUST_300001_SM_1000_NS17counting_iteratorIiNSA_11use_defaultESC_SC_EEEEEE10policy1000El7calculoNSA_6detail15normal_iteratorINSA_10device_ptrIiEEEEJSD_EEEvT0_iT1_T2_DpNS2_10kernel_argIT3_EE_param_0];
	ld.param.u64 	%rd16, [_ZN3cub18CUB_300001_SM_10006detail9transform16transform_kernelINS2_10policy_hubILb1EN4cuda3std3__45tupleIJN6thrust24THRUST_300001_SM_1000_NS17counting_iteratorIiNSA_11use_defaultESC_SC_EEEEEE10policy1000El7calculoNSA_6detail15normal_iteratorINSA_10device_ptrIiEEEEJSD_EEEvT0_iT1_T2_DpNS2_10kernel_argIT3_EE_param_2+16];
	ld.param.u64 	%rd17, [_ZN3cub18CUB_300001_SM_10006detail9transform16transform_kernelINS2_10policy_hubILb1EN4cuda3std3__45tupleIJN6thrust24THRUST_300001_SM_1000_NS17counting_iteratorIiNSA_11use_defaultESC_SC_EEEEEE10policy1000El7calculoNSA_6detail15normal_iteratorINSA_10device_ptrIiEEEEJSD_EEEvT0_iT1_T2_DpNS2_10kernel_argIT3_EE_param_2];
	ld.param.u64 	%rd18, [_ZN3cub18CUB_300001_SM_10006detail9transform16transform_kernelINS2_10policy_hubILb1EN4cuda3std3__45tupleIJN6thrust24THRUST_300001_SM_1000_NS17counting_iteratorIiNSA_11use_defaultESC_SC_EEEEEE10policy1000El7calculoNSA_6detail15normal_iteratorINSA_10device_ptrIiEEEEJSD_EEEvT0_iT1_T2_DpNS2_10kernel_argIT3_EE_param_3];
	ld.param.u32 	%r42, [_ZN3cub18CUB_300001_SM_10006detail9transform16transform_kernelINS2_10policy_hubILb1EN4cuda3std3__45tupleIJN6thrust24THRUST_300001_SM_1000_NS17counting_iteratorIiNSA_11use_defaultESC_SC_EEEEEE10policy1000El7calculoNSA_6detail15normal_iteratorINSA_10device_ptrIiEEEEJSD_EEEvT0_iT1_T2_DpNS2_10kernel_argIT3_EE_param_1];
	ld.param.u8 	%rs1, [_ZN3cub18CUB_300001_SM_10006detail9transform16transform_kernelINS2_10policy_hubILb1EN4cuda3std3__45tupleIJN6thrust24THRUST_300001_SM_1000_NS17counting_iteratorIiNSA_11use_defaultESC_SC_EEEEEE10policy1000El7calculoNSA_6detail15normal_iteratorINSA_10device_ptrIiEEEEJSD_EEEvT0_iT1_T2_DpNS2_10kernel_argIT3_EE_param_2+8];
	cvta.to.global.u64 	%rd1, %rd18;
	cvta.to.global.u64 	%rd2, %rd17;
	cvta.to.global.u64 	%rd3, %rd16;
	shl.b32 	%r43, %r42, 7;
	mov.u32 	%r44, %ctaid.x;
	cvt.u64.u32 	%rd19, %r44;
	cvt.s64.s32 	%rd20, %r43;
	mul.lo.s64 	%rd4, %rd20, %rd19;
	sub.s64 	%rd21, %rd15, %rd4;
	min.s64 	%rd22, %rd21, %rd20;
	cvt.u32.u64 	%r2, %rd22;
	cvt.u32.u64 	%r3, %rd4;
	add.s32 	%r4, %r1, %r3;
	shl.b64 	%rd23, %rd4, 2;
	add.s64 	%rd5, %rd1, %rd23;
	setp.eq.s32 	%p1, %r43, %r2;
	@%p1 bra 	$L__BB4_42;
	setp.lt.s32 	%p2, %r42, 1;
	@%p2 bra 	$L__BB4_54;
	mov.u32 	%r5, %tid.x;
	and.b32  	%r6, %r42, 7;
	setp.lt.u32 	%p3, %r42, 8;
	mov.b32 	%r296, 0;
	@%p3 bra 	$L__BB4_21;
	and.b32  	%r296, %r42, 2147483640;
	mov.b32 	%r292, 0;
$L__BB4_4:
	.pragma "nounroll";
	shl.b32 	%r47, %r292, 7;
	add.s32 	%r21, %r47, %r5;
	setp.ge.s32 	%p4, %r21, %r2;
	add.s32 	%r48, %r21, %r4;
	cvt.s64.s32 	%rd24, %r48;
	add.s64 	%rd10, %rd2, %rd24;
	mul.wide.s32 	%rd25, %r48, 4;
	add.s64 	%rd11, %rd3, %rd25;
	@%p4 bra 	$L__BB4_6;
	ld.global.u8 	%rs2, [%rd10+-1];
	setp.eq.s16 	%p5, %rs2, %rs1;
	selp.b32 	%r49, 2, -1, %p5;
	ld.global.u32 	%r50, [%rd11+-4];
	add.s32 	%r51, %r49, %r50;
	ld.global.u32 	%r52, [%rd11];
	add.s32 	%r53, %r52, -1;
	max.s32 	%r54, %r51, %r53;
	max.s32 	%r55, %r54, 0;
	mul.wide.u32 	%rd26, %r21, 4;
	add.s64 	%rd27, %rd5, %rd26;
	st.global.u32 	[%rd27], %r55;
$L__BB4_6:
	add.s32 	%r56, %r21, 128;
	setp.ge.s32 	%p6, %r56, %r2;
	mul.wide.s32 	%rd28, %r56, 4;
	add.s64 	%rd12, %rd5, %rd28;
	@%p6 bra 	$L__BB4_8;
	ld.global.u8 	%rs4, [%rd10+127];
	setp.eq.s16 	%p7, %rs4, %rs1;
	selp.b32 	%r57, 2, -1, %p7;
	ld.global.u32 	%r58, [%rd11+508];
	add.s32 	%r59, %r57, %r58;
	ld.global.u32 	%r60, [%rd11+512];
	add.s32 	%r61, %r60, -1;
	max.s32 	%r62, %r59, %r61;
	max.s32 	%r63, %r62, 0;
	st.global.u32 	[%rd12], %r63;
$L__BB4_8:
	add.s32 	%r64, %r21, 256;
	setp.ge.s32 	%p8, %r64, %r2;
	@%p8 bra 	$L__BB4_10;
	ld.global.u8 	%rs6, [%rd10+255];
	setp.eq.s16 	%p9, %rs6, %rs1;
	selp.b32 	%r65, 2, -1, %p9;
	ld.global.u32 	%r66, [%rd11+1020];
	add.s32 	%r67, %r65, %r66;
	ld.global.u32 	%r68, [%rd11+1024];
	add.s32 	%r69, %r68, -1;
	max.s32 	%r70, %r67, %r69;
	max.s32 	%r71, %r70, 0;
	st.global.u32 	[%rd12+512], %r71;
$L__BB4_10:
	add.s32 	%r72, %r21, 384;
	setp.ge.s32 	%p10, %r72, %r2;
	@%p10 bra 	$L__BB4_12;
	ld.global.u8 	%rs8, [%rd10+383];
	setp.eq.s16 	%p11, %rs8, %rs1;
	selp.b32 	%r73, 2, -1, %p11;
	ld.global.u32 	%r74, [%rd11+1532];
	add.s32 	%r75, %r73, %r74;
	ld.global.u32 	%r76, [%rd11+1536];
	add.s32 	%r77, %r76, -1;
	max.s32 	%r78, %r75, %r77;
	max.s32 	%r79, %r78, 0;
	st.global.u32 	[%rd12+1024], %r79;
$L__BB4_12:
	add.s32 	%r80, %r21, 512;
	setp.ge.s32 	%p12, %r80, %r2;
	@%p12 bra 	$L__BB4_14;
	ld.global.u8 	%rs10, [%rd10+511];
	setp.eq.s16 	%p13, %rs10, %rs1;
	selp.b32 	%r81, 2, -1, %p13;
	ld.global.u32 	%r82, [%rd11+2044];
	add.s32 	%r83, %r81, %r82;
	ld.global.u32 	%r84, [%rd11+2048];
	add.s32 	%r85, %r84, -1;
	max.s32 	%r86, %r83, %r85;
	max.s32 	%r87, %r86, 0;
	st.global.u32 	[%rd12+1536], %r87;
$L__BB4_14:
	add.s32 	%r88, %r21, 640;
	setp.ge.s32 	%p14, %r88, %r2;
	@%p14 bra 	$L__BB4_16;
	ld.global.u8 	%rs12, [%rd10+639];
	setp.eq.s16 	%p15, %rs12, %rs1;
	selp.b32 	%r89, 2, -1, %p15;
	ld.global.u32 	%r90, [%rd11+2556];
	add.s32 	%r91, %r89, %r90;
	ld.global.u32 	%r92, [%rd11+2560];
	add.s32 	%r93, %r92, -1;
	max.s32 	%r94, %r91, %r93;
	max.s32 	%r95, %r94, 0;
	st.global.u32 	[%rd12+2048], %r95;
$L__BB4_16:
	add.s32 	%r96, %r21, 768;
	setp.ge.s32 	%p16, %r96, %r2;
	@%p16 bra 	$L__BB4_18;
	ld.global.u8 	%rs14, [%rd10+767];
	setp.eq.s16 	%p17, %rs14, %rs1;
	selp.b32 	%r97, 2, -1, %p17;
	ld.global.u32 	%r98, [%rd11+3068];
	add.s32 	%r99, %r97, %r98;
	ld.global.u32 	%r100, [%rd11+3072];
	add.s32 	%r101, %r100, -1;
	max.s32 	%r102, %r99, %r101;
	max.s32 	%r103, %r102, 0;
	st.global.u32 	[%rd12+2560], %r103;
$L__BB4_18:
	add.s32 	%r104, %r21, 896;
	setp.ge.s32 	%p18, %r104, %r2;
	@%p18 bra 	$L__BB4_20;
	ld.global.u8 	%rs16, [%rd10+895];
	setp.eq.s16 	%p19, %rs16, %rs1;
	selp.b32 	%r105, 2, -1, %p19;
	ld.global.u32 	%r106, [%rd11+3580];
	add.s32 	%r107, %r105, %r106;
	ld.global.u32 	%r108, [%rd11+3584];
	add.s32 	%r109, %r108, -1;
	max.s32 	%r110, %r107, %r109;
	max.s32 	%r111, %r110, 0;
	st.global.u32 	[%rd12+3072], %r111;
$L__BB4_20:
	add.s32 	%r292, %r292, 8;
	setp.eq.s32 	%p20, %r292, %r296;
	@%p20 bra 	$L__BB4_21;
	bra.uni 	$L__BB4_4;
$L__BB4_21:
	setp.eq.s32 	%p21, %r6, 0;
	@%p21 bra 	$L__BB4_54;
	and.b32  	%r30, %r42, 3;
	setp.lt.u32 	%p22, %r6, 4;
	@%p22 bra 	$L__BB4_32;
	shl.b32 	%r112, %r296, 7;
	add.s32 	%r31, %r112, %r5;
	setp.ge.s32 	%p23, %r31, %r2;
	mul.wide.s32 	%rd29, %r31, 4;
	add.s64 	%rd13, %rd5, %rd29;
	@%p23 bra 	$L__BB4_25;
	add.s32 	%r113, %r31, %r4;
	cvt.s64.s32 	%rd30, %r113;
	add.s64 	%rd31, %rd2, %rd30;
	ld.global.u8 	%rs18, [%rd31+-1];
	setp.eq.s16 	%p24, %rs18, %rs1;
	selp.b32 	%r114, 2, -1, %p24;
	mul.wide.s32 	%rd32, %r113, 4;
	add.s64 	%rd33, %rd3, %rd32;
	ld.global.u32 	%r115, [%rd33+-4];
	add.s32 	%r116, %r114, %r115;
	ld.global.u32 	%r117, [%rd33];
	add.s32 	%r118, %r117, -1;
	max.s32 	%r119, %r116, %r118;
	max.s32 	%r120, %r119, 0;
	st.global.u32 	[%rd13], %r120;
$L__BB4_25:
	add.s32 	%r32, %r31, 128;
	setp.ge.s32 	%p25, %r32, %r2;
	@%p25 bra 	$L__BB4_27;
	add.s32 	%r121, %r32, %r4;
	cvt.s64.s32 	%rd34, %r121;
	add.s64 	%rd35, %rd2, %rd34;
	ld.global.u8 	%rs20, [%rd35+-1];
	setp.eq.s16 	%p26, %rs20, %rs1;
	selp.b32 	%r122, 2, -1, %p26;
	mul.wide.s32 	%rd36, %r121, 4;
	add.s64 	%rd37, %rd3, %rd36;
	ld.global.u32 	%r123, [%rd37+-4];
	add.s32 	%r124, %r122, %r123;
	ld.global.u32 	%r125, [%rd37];
	add.s32 	%r126, %r125, -1;
	max.s32 	%r127, %r124, %r126;
	max.s32 	%r128, %r127, 0;
	st.global.u32 	[%rd13+512], %r128;
$L__BB4_27:
	add.s32 	%r33, %r31, 256;
	setp.ge.s32 	%p27, %r33, %r2;
	@%p27 bra 	$L__BB4_29;
	add.s32 	%r129, %r33, %r4;
	cvt.s64.s32 	%rd38, %r129;
	add.s64 	%rd39, %rd2, %rd38;
	ld.global.u8 	%rs22, [%rd39+-1];
	setp.eq.s16 	%p28, %rs22, %rs1;
	selp.b32 	%r130, 2, -1, %p28;
	mul.wide.s32 	%rd40, %r129, 4;
	add.s64 	%rd41, %rd3, %rd40;
	ld.global.u32 	%r131, [%rd41+-4];
	add.s32 	%r132, %r130, %r131;
	ld.global.u32 	%r133, [%rd41];
	add.s32 	%r134, %r133, -1;
	max.s32 	%r135, %r132, %r134;
	max.s32 	%r136, %r135, 0;
	st.global.u32 	[%rd13+1024], %r136;
$L__BB4_29:
	add.s32 	%r34, %r31, 384;
	setp.ge.s32 	%p29, %r34, %r2;
	@%p29 bra 	$L__BB4_31;
	add.s32 	%r137, %r34, %r4;
	cvt.s64.s32 	%rd42, %r137;
	add.s64 	%rd43, %rd2, %rd42;
	ld.global.u8 	%rs24, [%rd43+-1];
	setp.eq.s16 	%p30, %rs24, %rs1;
	selp.b32 	%r138, 2, -1, %p30;
	mul.wide.s32 	%rd44, %r137, 4;
	add.s64 	%rd45, %rd3, %rd44;
	ld.global.u32 	%r139, [%rd45+-4];
	add.s32 	%r140, %r138, %r139;
	ld.global.u32 	%r141, [%rd45];
	add.s32 	%r142, %r141, -1;
	max.s32 	%r143, %r140, %r142;
	max.s32 	%r144, %r143, 0;
	st.global.u32 	[%rd13+1536], %r144;
$L__BB4_31:
	add.s32 	%r296, %r296, 4;
$L__BB4_32:
	setp.eq.s32 	%p31, %r30, 0;
	@%p31 bra 	$L__BB4_54;
	setp.eq.s32 	%p32, %r30, 1;
	@%p32 bra 	$L__BB4_39;
	shl.b32 	%r145, %r296, 7;
	add.s32 	%r37, %r145, %r5;
	setp.ge.s32 	%p33, %r37, %r2;
	mul.wide.s32 	%rd46, %r37, 4;
	add.s64 	%rd14, %rd5, %rd46;
	@%p33 bra 	$L__BB4_36;
	add.s32 	%r146, %r37, %r4;
	cvt.s64.s32 	%rd47, %r146;
	add.s64 	%rd48, %rd2, %rd47;
	ld.global.u8 	%rs26, [%rd48+-1];
	setp.eq.s16 	%p34, %rs26, %rs1;
	selp.b32 	%r147, 2, -1, %p34;
	mul.wide.s32 	%rd49, %r146, 4;
	add.s64 	%rd50, %rd3, %rd49;
	ld.global.u32 	%r148, [%rd50+-4];
	add.s32 	%r149, %r147, %r148;
	ld.global.u32 	%r150, [%rd50];
	add.s32 	%r151, %r150, -1;
	max.s32 	%r152, %r149, %r151;
	max.s32 	%r153, %r152, 0;
	st.global.u32 	[%rd14], %r153;
$L__BB4_36:
	add.s32 	%r38, %r37, 128;
	setp.ge.s32 	%p35, %r38, %r2;
	@%p35 bra 	$L__BB4_38;
	add.s32 	%r154, %r38, %r4;
	cvt.s64.s32 	%rd51, %r154;
	add.s64 	%rd52, %rd2, %rd51;
	ld.global.u8 	%rs28, [%rd52+-1];
	setp.eq.s16 	%p36, %rs28, %rs1;
	selp.b32 	%r155, 2, -1, %p36;
	mul.wide.s32 	%rd53, %r154, 4;
	add.s64 	%rd54, %rd3, %rd53;
	ld.global.u32 	%r156, [%rd54+-4];
	add.s32 	%r157, %r155, %r156;
	ld.global.u32 	%r158, [%rd54];
	add.s32 	%r159, %r158, -1;
	max.s32 	%r160, %r157, %r159;
	max.s32 	%r161, %r160, 0;
	st.global.u32 	[%rd14+512], %r161;
$L__BB4_38:
	add.s32 	%r296, %r296, 2;
$L__BB4_39:
	and.b32  	%r162, %r42, 1;
	setp.eq.b32 	%p37, %r162, 1;
	not.pred 	%p38, %p37;
	@%p38 bra 	$L__BB4_54;
	shl.b32 	%r163, %r296, 7;
	add.s32 	%r41, %r163, %r5;
	setp.ge.s32 	%p39, %r41, %r2;
	@%p39 bra 	$L__BB4_54;
	add.s32 	%r164, %r41, %r4;
	cvt.s64.s32 	%rd55, %r164;
	add.s64 	%rd56, %rd2, %rd55;
	ld.global.u8 	%rs30, [%rd56+-1];
	setp.eq.s16 	%p40, %rs30, %rs1;
	selp.b32 	%r165, 2, -1, %p40;
	mul.wide.s32 	%rd57, %r164, 4;
	add.s64 	%rd58, %rd3, %rd57;
	ld.global.u32 	%r166, [%rd58+-4];
	add.s32 	%r167, %r165, %r166;
	ld.global.u32 	%r168, [%rd58];
	add.s32 	%r169, %r168, -1;
	max.s32 	%r170, %r167, %r169;
	max.s32 	%r171, %r170, 0;
	mul.wide.s32 	%rd59, %r41, 4;
	add.s64 	%rd60, %rd5, %rd59;
	st.global.u32 	[%rd60], %r171;
	bra.uni 	$L__BB4_54;
$L__BB4_42:
	setp.lt.s32 	%p41, %r42, 1;
	@%p41 bra 	$L__BB4_54;
	mov.u32 	%r8, %tid.x;
	and.b32  	%r9, %r42, 7;
	setp.lt.u32 	%p42, %r42, 8;
	mov.b32 	%r294, 0;
	@%p42 bra 	$L__BB4_46;
	and.b32  	%r294, %r42, 2147483640;
	neg.s32 	%r291, %r294;
	add.s32 	%r173, %r1, %r8;
	add.s32 	%r290, %r173, %r3;
	mul.wide.u32 	%rd62, %r8, 4;
	add.s64 	%rd63, %rd23, %rd1;
	add.s64 	%rd88, %rd63, %rd62;
	add.s64 	%rd7, %rd63, 1536;
	add.s32 	%r289, %r8, 128;
$L__BB4_45:
	.pragma "nounroll";
	cvt.s64.s32 	%rd64, %r290;
	mul.wide.s32 	%rd65, %r290, 4;
	add.s64 	%rd66, %rd3, %rd65;
	add.s64 	%rd67, %rd2, %rd64;
	mul.wide.s32 	%rd68, %r289, 4;
	add.s64 	%rd69, %rd7, %rd68;
	ld.global.u8 	%rs32, [%rd67+-1];
	setp.eq.s16 	%p43, %rs32, %rs1;
	selp.b32 	%r174, 2, -1, %p43;
	ld.global.u32 	%r175, [%rd66+-4];
	add.s32 	%r176, %r174, %r175;
	ld.global.u32 	%r177, [%rd66];
	add.s32 	%r178, %r177, -1;
	max.s32 	%r179, %r176, %r178;
	max.s32 	%r180, %r179, 0;
	st.global.u32 	[%rd88], %r180;
	ld.global.u8 	%rs34, [%rd67+127];
	setp.eq.s16 	%p44, %rs34, %rs1;
	selp.b32 	%r181, 2, -1, %p44;
	ld.global.u32 	%r182, [%rd66+508];
	add.s32 	%r183, %r181, %r182;
	ld.global.u32 	%r184, [%rd66+512];
	add.s32 	%r185, %r184, -1;
	max.s32 	%r186, %r183, %r185;
	max.s32 	%r187, %r186, 0;
	st.global.u32 	[%rd69+-1536], %r187;
	ld.global.u8 	%rs35, [%rd67+255];
	setp.eq.s16 	%p45, %rs35, %rs1;
	selp.b32 	%r188, 2, -1, %p45;
	ld.global.u32 	%r189, [%rd66+1020];
	add.s32 	%r190, %r188, %r189;
	ld.global.u32 	%r191, [%rd66+1024];
	add.s32 	%r192, %r191, -1;
	max.s32 	%r193, %r190, %r192;
	max.s32 	%r194, %r193, 0;
	st.global.u32 	[%rd69+-1024], %r194;
	ld.global.u8 	%rs36, [%rd67+383];
	setp.eq.s16 	%p46, %rs36, %rs1;
	selp.b32 	%r195, 2, -1, %p46;
	ld.global.u32 	%r196, [%rd66+1532];
	add.s32 	%r197, %r195, %r196;
	ld.global.u32 	%r198, [%rd66+1536];
	add.s32 	%r199, %r198, -1;
	max.s32 	%r200, %r197, %r199;
	max.s32 	%r201, %r200, 0;
	st.global.u32 	[%rd69+-512], %r201;
	ld.global.u8 	%rs37, [%rd67+511];
	setp.eq.s16 	%p47, %rs37, %rs1;
	selp.b32 	%r202, 2, -1, %p47;
	ld.global.u32 	%r203, [%rd66+2044];
	add.s32 	%r204, %r202, %r203;
	ld.global.u32 	%r205, [%rd66+2048];
	add.s32 	%r206, %r205, -1;
	max.s32 	%r207, %r204, %r206;
	max.s32 	%r208, %r207, 0;
	st.global.u32 	[%rd69], %r208;
	ld.global.u8 	%rs38, [%rd67+639];
	setp.eq.s16 	%p48, %rs38, %rs1;
	selp.b32 	%r209, 2, -1, %p48;
	ld.global.u32 	%r210, [%rd66+2556];
	add.s32 	%r211, %r209, %r210;
	ld.global.u32 	%r212, [%rd66+2560];
	add.s32 	%r213, %r212, -1;
	max.s32 	%r214, %r211, %r213;
	max.s32 	%r215, %r214, 0;
	st.global.u32 	[%rd69+512], %r215;
	ld.global.u8 	%rs39, [%rd67+767];
	setp.eq.s16 	%p49, %rs39, %rs1;
	selp.b32 	%r216, 2, -1, %p49;
	ld.global.u32 	%r217, [%rd66+3068];
	add.s32 	%r218, %r216, %r217;
	ld.global.u32 	%r219, [%rd66+3072];
	add.s32 	%r220, %r219, -1;
	max.s32 	%r221, %r218, %r220;
	max.s32 	%r222, %r221, 0;
	st.global.u32 	[%rd69+1024], %r222;
	ld.global.u8 	%rs40, [%rd67+895];
	setp.eq.s16 	%p50, %rs40, %rs1;
	selp.b32 	%r223, 2, -1, %p50;
	ld.global.u32 	%r224, [%rd66+3580];
	add.s32 	%r225, %r223, %r224;
	ld.global.u32 	%r226, [%rd66+3584];
	add.s32 	%r227, %r226, -1;
	max.s32 	%r228, %r225, %r227;
	max.s32 	%r229, %r228, 0;
	st.global.u32 	[%rd69+1536], %r229;
	add.s32 	%r291, %r291, 8;
	add.s32 	%r290, %r290, 1024;
	add.s64 	%rd88, %rd88, 4096;
	add.s32 	%r289, %r289, 1024;
	setp.eq.s32 	%p51, %r291, 0;
	@%p51 bra 	$L__BB4_46;
	bra.uni 	$L__BB4_45;
$L__BB4_46:
	setp.eq.s32 	%p52, %r9, 0;
	@%p52 bra 	$L__BB4_54;
	and.b32  	%r24, %r42, 3;
	setp.lt.u32 	%p53, %r9, 4;
	@%p53 bra 	$L__BB4_49;
	shl.b32 	%r230, %r294, 7;
	add.s32 	%r231, %r230, %r8;
	add.s32 	%r232, %r231, %r4;
	cvt.s64.s32 	%rd70, %r232;
	add.s64 	%rd71, %rd2, %rd70;
	ld.global.u8 	%rs41, [%rd71+-1];
	setp.eq.s16 	%p54, %rs41, %rs1;
	selp.b32 	%r233, 2, -1, %p54;
	mul.wide.s32 	%rd72, %r232, 4;
	add.s64 	%rd73, %rd3, %rd72;
	ld.global.u32 	%r234, [%rd73+-4];
	add.s32 	%r235, %r233, %r234;
	ld.global.u32 	%r236, [%rd73];
	add.s32 	%r237, %r236, -1;
	max.s32 	%r238, %r235, %r237;
	max.s32 	%r239, %r238, 0;
	mul.wide.s32 	%rd74, %r231, 4;
	add.s64 	%rd75, %rd5, %rd74;
	st.global.u32 	[%rd75], %r239;
	ld.global.u8 	%rs43, [%rd71+127];
	setp.eq.s16 	%p55, %rs43, %rs1;
	selp.b32 	%r240, 2, -1, %p55;
	ld.global.u32 	%r241, [%rd73+508];
	add.s32 	%r242, %r240, %r241;
	ld.global.u32 	%r243, [%rd73+512];
	add.s32 	%r244, %r243, -1;
	max.s32 	%r245, %r242, %r244;
	max.s32 	%r246, %r245, 0;
	st.global.u32 	[%rd75+512], %r246;
	ld.global.u8 	%rs44, [%rd71+255];
	setp.eq.s16 	%p56, %rs44, %rs1;
	selp.b32 	%r247, 2, -1, %p56;
	ld.global.u32 	%r248, [%rd73+1020];
	add.s32 	%r249, %r247, %r248;
	ld.global.u32 	%r250, [%rd73+1024];
	add.s32 	%r251, %r250, -1;
	max.s32 	%r252, %r249, %r251;
	max.s32 	%r253, %r252, 0;
	st.global.u32 	[%rd75+1024], %r253;
	ld.global.u8 	%rs45, [%rd71+383];
	setp.eq.s16 	%p57, %rs45, %rs1;
	selp.b32 	%r254, 2, -1, %p57;
	ld.global.u32 	%r255, [%rd73+1532];
	add.s32 	%r256, %r254, %r255;
	ld.global.u32 	%r257, [%rd73+1536];
	add.s32 	%r258, %r257, -1;
	max.s32 	%r259, %r256, %r258;
	max.s32 	%r260, %r259, 0;
	st.global.u32 	[%rd75+1536], %r260;
	add.s32 	%r294, %r294, 4;
$L__BB4_49:
	setp.eq.s32 	%p58, %r24, 0;
	@%p58 bra 	$L__BB4_54;
	setp.eq.s32 	%p59, %r24, 1;
	@%p59 bra 	$L__BB4_52;
	shl.b32 	%r261, %r294, 7;
	add.s32 	%r262, %r261, %r8;
	add.s32 	%r263, %r262, %r4;
	cvt.s64.s32 	%rd76, %r263;
	add.s64 	%rd77, %rd2, %rd76;
	ld.global.u8 	%rs46, [%rd77+-1];
	setp.eq.s16 	%p60, %rs46, %rs1;
	selp.b32 	%r264, 2, -1, %p60;
	mul.wide.s32 	%rd78, %r263, 4;
	add.s64 	%rd79, %rd3, %rd78;
	ld.global.u32 	%r265, [%rd79+-4];
	add.s32 	%r266, %r264, %r265;
	ld.global.u32 	%r267, [%rd79];
	add.s32 	%r268, %r267, -1;
	max.s32 	%r269, %r266, %r268;
	max.s32 	%r270, %r269, 0;
	mul.wide.s32 	%rd80, %r262, 4;
	add.s64 	%rd81, %rd5, %rd80;
	st.global.u32 	[%rd81], %r270;
	ld.global.u8 	%rs48, [%rd77+127];
	setp.eq.s16 	%p61, %rs48, %rs1;
	selp.b32 	%r271, 2, -1, %p61;
	ld.global.u32 	%r272, [%rd79+508];
	add.s32 	%r273, %r271, %r272;
	ld.global.u32 	%r274, [%rd79+512];
	add.s32 	%r275, %r274, -1;
	max.s32 	%r276, %r273, %r275;
	max.s32 	%r277, %r276, 0;
	st.global.u32 	[%rd81+512], %r277;
	add.s32 	%r294, %r294, 2;
$L__BB4_52:
	and.b32  	%r278, %r42, 1;
	setp.eq.b32 	%p62, %r278, 1;
	not.pred 	%p63, %p62;
	@%p63 bra 	$L__BB4_54;
	shl.b32 	%r279, %r294, 7;
	add.s32 	%r280, %r279, %r8;
	add.s32 	%r281, %r280, %r4;
	cvt.s64.s32 	%rd82, %r281;
	add.s64 	%rd83, %rd2, %rd82;
	ld.global.u8 	%rs49, [%rd83+-1];
	setp.eq.s16 	%p64, %rs49, %rs1;
	selp.b32 	%r282, 2, -1, %p64;
	mul.wide.s32 	%rd84, %r281, 4;
	add.s64 	%rd85, %rd3, %rd84;
	ld.global.u32 	%r283, [%rd85+-4];
	add.s32 	%r284, %r282, %r283;
	ld.global.u32 	%r285, [%rd85];
	add.s32 	%r286, %r285, -1;
	max.s32 	%r287, %r284, %r286;
	max.s32 	%r288, %r287, 0;
	mul.wide.s32 	%rd86, %r280, 4;
	add.s64 	%rd87, %rd5, %rd86;
	st.global.u32 	[%rd87], %r288;
$L__BB4_54:
	ret;

}
	// .globl	_ZN3cub18CUB_300001_SM_10006detail6reduce28DeviceReduceSingleTileKernelINS2_10policy_hubIijN4cuda3__47maximumIiEEE10Policy1000EN6thrust24THRUST_300001_SM_1000_NS6detail15normal_iteratorINSC_10device_ptrIiEEEEPijS8_iiNS5_3std3__410__identityEEEvT0_T1_T2_T3_T4_T6_
.visible .entry _ZN3cub18CUB_300001_SM_10006detail6reduce28DeviceReduceSingleTileKernelINS2_10policy_hubIijN4cuda3__47maximumIiEEE10Policy1000EN6thrust24THRUST_300001_SM_1000_NS6detail15normal_iteratorINSC_10device_ptrIiEEEEPijS8_iiNS5_3std3__410__identityEEEvT0_T1_T2_T3_T4_T6_(
	.param .align 8 .b8 _ZN3cub18CUB_300001_SM_10006detail6reduce28DeviceReduceSingleTileKernelINS2_10policy_hubIijN4cuda3__47maximumIiEEE10Policy1000EN6thrust24THRUST_300001_SM_1000_NS6detail15normal_iteratorINSC_10device_ptrIiEEEEPijS8_iiNS5_3std3__410__identityEEEvT0_T1_T2_T3_T4_T6__param_0[8],
	.param .u64 .ptr .align 1 _ZN3cub18CUB_300001_SM_10006detail6reduce28DeviceReduceSingleTileKernelINS2_10policy_hubIijN4cuda3__47maximumIiEEE10Policy1000EN6thrust24THRUST_300001_SM_1000_NS6detail15normal_iteratorINSC_10device_ptrIiEEEEPijS8_iiNS5_3std3__410__identityEEEvT0_T1_T2_T3_T4_T6__param_1,
	.param .u32 _ZN3cub18CUB_300001_SM_10006detail6reduce28DeviceReduceSingleTileKernelINS2_10policy_hubIijN4cuda3__47maximumIiEEE10Policy1000EN6thrust24THRUST_300001_SM_1000_NS6detail15normal_iteratorINSC_10device_ptrIiEEEEPijS8_iiNS5_3std3__410__identityEEEvT0_T1_T2_T3_T4_T6__param_2,
	.param .align 1 .b8 _ZN3cub18CUB_300001_SM_10006detail6reduce28DeviceReduceSingleTileKernelINS2_10policy_hubIijN4cuda3__47maximumIiEEE10Policy1000EN6thrust24THRUST_300001_SM_1000_NS6detail15normal_iteratorINSC_10device_ptrIiEEEEPijS8_iiNS5_3std3__410__identityEEEvT0_T1_T2_T3_T4_T6__param_3[1],
	.param .u32 _ZN3cub18CUB_300001_SM_10006detail6reduce28DeviceReduceSingleTileKernelINS2_10policy_hubIijN4cuda3__47maximumIiEEE10Policy1000EN6thrust24THRUST_300001_SM_1000_NS6detail15normal_iteratorINSC_10device_ptrIiEEEEPijS8_iiNS5_3std3__410__identityEEEvT0_T1_T2_T3_T4_T6__param_4,
	.param .align 1 .b8 _ZN3cub18CUB_300001_SM_10006detail6reduce28DeviceReduceSingleTileKernelINS2_10policy_hubIijN4cuda3__47maximumIiEEE10Policy1000EN6thrust24THRUST_300001_SM_1000_NS6detail15normal_iteratorINSC_10device_ptrIiEEEEPijS8_iiNS5_3std3__410__identityEEEvT0_T1_T2_T3_T4_T6__param_5[1]
)
.maxntid 256
.minnctapersm 1
{
	.reg .pred 	%p<59>;
	.reg .b32 	%r<511>;
	.reg .b64 	%rd<84>;
	// demoted variable
	.shared .align 4 .b8 _ZZN3cub18CUB_300001_SM_10006detail6reduce28DeviceReduceSingleTileKernelINS2_10policy_hubIijN4cuda3__47maximumIiEEE10Policy1000EN6thrust24THRUST_300001_SM_1000_NS6detail15normal_iteratorINSC_10device_ptrIiEEEEPijS8_iiNS5_3std3__410__identityEEEvT0_T1_T2_T3_T4_T6_E12temp_storage[44];
	ld.param.u64 	%rd9, [_ZN3cub18CUB_300001_SM_10006detail6reduce28DeviceReduceSingleTileKernelINS2_10policy_hubIijN4cuda3__47maximumIiEEE10Policy1000EN6thrust24THRUST_300001_SM_1000_NS6detail15normal_iteratorINSC_10device_ptrIiEEEEPijS8_iiNS5_3std3__410__identityEEEvT0_T1_T2_T3_T4_T6__param_0];
	ld.param.u64 	%rd10, [_ZN3cub18CUB_300001_SM_10006detail6reduce28DeviceReduceSingleTileKernelINS2_10policy_hubIijN4cuda3__47maximumIiEEE10Policy1000EN6thrust24THRUST_300001_SM_1000_NS6detail15normal_iteratorINSC_10device_ptrIiEEEEPijS8_iiNS5_3std3__410__identityEEEvT0_T1_T2_T3_T4_T6__param_1];
	ld.param.u32 	%r92, [_ZN3cub18CUB_300001_SM_10006detail6reduce28DeviceReduceSingleTileKernelINS2_10policy_hubIijN4cuda3__47maximumIiEEE10Policy1000EN6thrust24THRUST_300001_SM_1000_NS6detail15normal_iteratorINSC_10device_ptrIiEEEEPijS8_iiNS5_3std3__410__identityEEEvT0_T1_T2_T3_T4_T6__param_2];
	ld.param.u32 	%r93, [_ZN3cub18CUB_300001_SM_10006detail6reduce28DeviceReduceSingleTileKernelINS2_10policy_hubIijN4cuda3__47maximumIiEEE10Policy1000EN6thrust24THRUST_300001_SM_1000_NS6detail15normal_iteratorINSC_10device_ptrIiEEEEPijS8_iiNS5_3std3__410__identityEEEvT0_T1_T2_T3_T4_T6__param_4];
	cvta.to.global.u64 	%rd1, %rd10;
	setp.ne.s32 	%p1, %r92, 0;
	@%p1 bra 	$L__BB5_3;
	mov.u32 	%r471, %tid.x;
	setp.ne.s32 	%p58, %r471, 0;
	@%p58 bra 	$L__BB5_52;
	st.global.u32 	[%rd1], %r93;
	bra.uni 	$L__BB5_52;
$L__BB5_3:
	cvta.to.global.u64 	%rd2, %rd9;
	setp.gt.u32 	%p2, %r92, 4095;
	@%p2 bra 	$L__BB5_28;
	mov.u32 	%r1, %tid.x;
	setp.ge.u32 	%p24, %r1, %r92;
	mov.b32 	%r488, 0;
	mov.u32 	%r478, %r1;
	@%p24 bra 	$L__BB5_6;
	mul.wide.u32 	%rd73, %r1, 4;
	add.s64 	%rd74, %rd2, %rd73;
	ld.global.u32 	%r488, [%rd74];
	add.s32 	%r478, %r1, 256;
$L__BB5_6:
	setp.ge.u32 	%p25, %r478, %r92;
	@%p25 bra 	$L__BB5_19;
	not.b32 	%r299, %r478;
	add.s32 	%r300, %r92, %r299;
	shr.u32 	%r301, %r300, 8;
	add.s32 	%r6, %r301, 1;
	and.b32  	%r7, %r6, 15;
	setp.lt.u32 	%p26, %r300, 3840;
	@%p26 bra 	$L__BB5_10;
	and.b32  	%r302, %r6, 33554416;
	neg.s32 	%r474, %r302;
	mul.wide.u32 	%rd75, %r478, 4;
	add.s64 	%rd76, %rd75, %rd2;
	add.s64 	%rd82, %rd76, 8192;
$L__BB5_9:
	.pragma "nounroll";
	ld.global.u32 	%r303, [%rd82+-8192];
	max.s32 	%r304, %r488, %r303;
	ld.global.u32 	%r305, [%rd82+-7168];
	max.s32 	%r306, %r304, %r305;
	ld.global.u32 	%r307, [%rd82+-6144];
	max.s32 	%r308, %r306, %r307;
	ld.global.u32 	%r309, [%rd82+-5120];
	max.s32 	%r310, %r308, %r309;
	ld.global.u32 	%r311, [%rd82+-4096];
	max.s32 	%r312, %r310, %r311;
	ld.global.u32 	%r313, [%rd82+-3072];
	max.s32 	%r314, %r312, %r313;
	ld.global.u32 	%r315, [%rd82+-2048];
	max.s32 	%r316, %r314, %r315;
	ld.global.u32 	%r317, [%rd82+-1024];
	max.s32 	%r318, %r316, %r317;
	ld.global.u32 	%r319, [%rd82];
	max.s32 	%r320, %r318, %r319;
	ld.global.u32 	%r321, [%rd82+1024];
	max.s32 	%r322, %r320, %r321;
	ld.global.u32 	%r323, [%rd82+2048];
	max.s32 	%r324, %r322, %r323;
	ld.global.u32 	%r325, [%rd82+3072];
	max.s32 	%r326, %r324, %r325;
	ld.global.u32 	%r327, [%rd82+4096];
	max.s32 	%r328, %r326, %r327;
	ld.global.u32 	%r329, [%rd82+5120];
	max.s32 	%r330, %r328, %r329;
	ld.global.u32 	%r331, [%rd82+6144];
	max.s32 	%r332, %r330, %r331;
	ld.global.u32 	%r333, [%rd82+7168];
	max.s32 	%r488, %r332, %r333;
	add.s32 	%r478, %r478, 4096;
	add.s32 	%r474, %r474, 16;
	add.s64 	%rd82, %rd82, 16384;
	setp.ne.s32 	%p27, %r474, 0;
	@%p27 bra 	$L__BB5_9;
$L__BB5_10:
	setp.eq.s32 	%p28, %r7, 0;
	@%p28 bra 	$L__BB5_19;
	and.b32  	%r18, %r6, 7;
	setp.lt.u32 	%p29, %r7, 8;
	@%p29 bra 	$L__BB5_13;
	mul.wide.u32 	%rd77, %r478, 4;
	add.s64 	%rd78, %rd2, %rd77;
	ld.global.u32 	%r335, [%rd78];
	max.s32 	%r336, %r488, %r335;
	ld.global.u32 	%r337, [%rd78+1024];
	max.s32 	%r338, %r336, %r337;
	ld.global.u32 	%r339, [%rd78+2048];
	max.s32 	%r340, %r338, %r339;
	ld.global.u32 	%r341, [%rd78+3072];
	max.s32 	%r342, %r340, %r341;
	ld.global.u32 	%r343, [%rd78+4096];
	max.s32 	%r344, %r342, %r343;
	ld.global.u32 	%r345, [%rd78+5120];
	max.s32 	%r346, %r344, %r345;
	ld.global.u32 	%r347, [%rd78+6144];
	max.s32 	%r348, %r346, %r347;
	ld.global.u32 	%r349, [%rd78+7168];
	max.s32 	%r488, %r348, %r349;
	add.s32 	%r478, %r478, 2048;
$L__BB5_13:
	setp.eq.s32 	%p30, %r18, 0;
	@%p30 bra 	$L__BB5_19;
	and.b32  	%r24, %r6, 3;
	setp.lt.u32 	%p31, %r18, 4;
	@%p31 bra 	$L__BB5_16;
	mul.wide.u32 	%rd79, %r478, 4;
	add.s64 	%rd80, %rd2, %rd79;
	ld.global.u32 	%r351, [%rd80];
	max.s32 	%r352, %r488, %r351;
	ld.global.u32 	%r353, [%rd80+1024];
	max.s32 	%r354, %r352, %r353;
	ld.global.u32 	%r355, [%rd80+2048];
	max.s32 	%r356, %r354, %r355;
	ld.global.u32 	%r357, [%rd80+3072];
	max.s32 	%r488, %r356, %r357;
	add.s32 	%r478, %r478, 1024;
$L__BB5_16:
	setp.eq.s32 	%p32, %r24, 0;
	@%p32 bra 	$L__BB5_19;
	mul.wide.u32 	%rd81, %r478, 4;
	add.s64 	%rd83, %rd2, %rd81;
	neg.s32 	%r486, %r24;
$L__BB5_18:
	.pragma "nounroll";
	ld.global.u32 	%r358, [%rd83];
	max.s32 	%r488, %r488, %r358;
	add.s64 	%rd83, %rd83, 1024;
	add.s32 	%r486, %r486, 1;
	setp.ne.s32 	%p33, %r486, 0;
	@%p33 bra 	$L__BB5_18;
$L__BB5_19:
	setp.lt.u32 	%p34, %r92, 256;
	@%p34 bra 	$L__BB5_24;
	// begin inline asm
	mov.u32 %r422, %laneid;
	// end inline asm
	mov.b32 	%r425, 1;
	mov.b32 	%r446, 31;
	mov.b32 	%r447, -1;
	// begin inline asm
	shfl.sync.down.b32 %r423, %r488, %r425, %r446, %r447;
	// end inline asm
	setp.gt.s32 	%p50, %r422, 30;
	max.s32 	%r448, %r488, %r423;
	selp.b32 	%r429, %r488, %r448, %p50;
	mov.b32 	%r430, 2;
	// begin inline asm
	shfl.sync.down.b32 %r428, %r429, %r430, %r446, %r447;
	// end inline asm
	setp.gt.s32 	%p51, %r422, 29;
	max.s32 	%r449, %r429, %r428;
	selp.b32 	%r434, %r429, %r449, %p51;
	mov.b32 	%r435, 4;
	// begin inline asm
	shfl.sync.down.b32 %r433, %r434, %r435, %r446, %r447;
	// end inline asm
	setp.gt.s32 	%p52, %r422, 27;
	max.s32 	%r450, %r434, %r433;
	selp.b32 	%r439, %r434, %r450, %p52;
	mov.b32 	%r440, 8;
	// begin inline asm
	shfl.sync.down.b32 %r438, %r439, %r440, %r446, %r447;
	// end inline asm
	setp.gt.s32 	%p53, %r422, 23;
	max.s32 	%r451, %r439, %r438;
	selp.b32 	%r444, %r439, %r451, %p53;
	mov.b32 	%r445, 16;
	// begin inline asm
	shfl.sync.down.b32 %r443, %r444, %r445, %r446, %r447;
	// end inline asm
	setp.gt.s32 	%p54, %r422, 15;
	max.s32 	%r36, %r444, %r443;
	selp.b32 	%r510, %r444, %r36, %p54;
	setp.ne.s32 	%p55, %r422, 0;
	@%p55 bra 	$L__BB5_22;
	shr.u32 	%r452, %r1, 3;
	and.b32  	%r453, %r452, 124;
	mov.u32 	%r454, _ZZN3cub18CUB_300001_SM_10006detail6reduce28DeviceReduceSingleTileKernelINS2_10policy_hubIijN4cuda3__47maximumIiEEE10Policy1000EN6thrust24THRUST_300001_SM_1000_NS6detail15normal_iteratorINSC_10device_ptrIiEEEEPijS8_iiNS5_3std3__410__identityEEEvT0_T1_T2_T3_T4_T6_E12temp_storage;
	add.s32 	%r455, %r454, %r453;
	st.shared.u32 	[%r455+8], %r36;
$L__BB5_22:
	bar.sync 	0;
	setp.ne.s32 	%p56, %r1, 0;
	@%p56 bra 	$L__BB5_50;
	ld.shared.u32 	%r456, [_ZZN3cub18CUB_300001_SM_10006detail6reduce28DeviceReduceSingleTileKernelINS2_10policy_hubIijN4cuda3__47maximumIiEEE10Policy1000EN6thrust24THRUST_300001_SM_1000_NS6detail15normal_iteratorINSC_10device_ptrIiEEEEPijS8_iiNS5_3std3__410__identityEEEvT0_T1_T2_T3_T4_T6_E12temp_storage+12];
	max.s32 	%r457, %r510, %r456;
	ld.shared.u32 	%r458, [_ZZN3cub18CUB_300001_SM_10006detail6reduce28DeviceReduceSingleTileKernelINS2_10policy_hubIijN4cuda3__47maximumIiEEE10Policy1000EN6thrust24THRUST_300001_SM_1000_NS6detail15normal_iteratorINSC_10device_ptrIiEEEEPijS8_iiNS5_3std3__410__identityEEEvT0_T1_T2_T3_T4_T6_E12temp_storage+16];
	max.s32 	%r459, %r457, %r458;
	ld.shared.u32 	%r460, [_ZZN3cub18CUB_300001_SM_10006detail6reduce28DeviceReduceSingleTileKernelINS2_10policy_hubIijN4cuda3__47maximumIiEEE10Policy1000EN6thrust24THRUST_300001_SM_1000_NS6detail15normal_iteratorINSC_10device_ptrIiEEEEPijS8_iiNS5_3std3__410__identityEEEvT0_T1_T2_T3_T4_T6_E12temp_storage+20];
	max.s32 	%r461, %r459, %r460;
	ld.shared.u32 	%r462, [_ZZN3cub18CUB_300001_SM_10006detail6reduce28DeviceReduceSingleTileKernelINS2_10policy_hubIijN4cuda3__47maximumIiEEE10Policy1000EN6thrust24THRUST_300001_SM_1000_NS6detail15normal_iteratorINSC_10device_ptrIiEEEEPijS8_iiNS5_3std3__410__identityEEEvT0_T1_T2_T3_T4_T6_E12temp_storage+24];
	max.s32 	%r463, %r461, %r462;
	ld.shared.u32 	%r464, [_ZZN3cub18CUB_300001_SM_10006detail6reduce28DeviceReduceSingleTileKernelINS2_10policy_hubIijN4cuda3__47maximumIiEEE10Policy1000EN6thrust24THRUST_300001_SM_1000_NS6detail15normal_iteratorINSC_10device_ptrIiEEEEPijS8_iiNS5_3std3__410__identityEEEvT0_T1_T2_T3_T4_T6_E12temp_storage+28];
	max.s32 	%r465, %r463, %r464;
	ld.shared.u32 	%r466, [_ZZN3cub18CUB_300001_SM_10006detail6reduce28DeviceReduceSingleTileKernelINS2_10policy_hubIijN4cuda3__47maximumIiEEE10Policy1000EN6thrust24THRUST_300001_SM_1000_NS6detail15normal_iteratorINSC_10device_ptrIiEEEEPijS8_iiNS5_3std3__410__identityEEEvT0_T1_T2_T3_T4_T6_E12temp_storage+32];
	max.s32 	%r467, %r465, %r466;
	ld.shared.u32 	%r468, [_ZZN3cub18CUB_300001_SM_10006detail6reduce28DeviceReduceSingleTileKernelINS2_10policy_hubIijN4cuda3__47maximumIiEEE10Policy1000EN6thrust24THRUST_300001_SM_1000_NS6detail15normal_iteratorINSC_10device_ptrIiEEEEPijS8_iiNS5_3std3__410__identityEEEvT0_T1_T2_T3_T4_T6_E12temp_storage+36];
	max.s32 	%r510, %r467, %r468;
	bra.uni 	$L__BB5_50;
$L__BB5_24:
	// begin inline asm
	mov.u32 %r359, %laneid;
	// end inline asm
	and.b32  	%r385, %r1, 992;
	add.s32 	%r386, %r385, 32;
	setp.gt.u32 	%p35, %r386, %r92;
	not.b32 	%r387, %r385;
	add.s32 	%r388, %r92, %r387;
	selp.b32 	%r383, %r388, 31, %p35;
	mov.b32 	%r362, 1;
	mov.b32 	%r384, -1;
	// begin inline asm
	shfl.sync.down.b32 %r360, %r488, %r362, %r383, %r384;
	// end inline asm
	setp.lt.s32 	%p36, %r359, %r383;
	max.s32 	%r389, %r488, %r360;
	selp.b32 	%r366, %r389, %r488, %p36;
	mov.b32 	%r367, 2;
	// begin inline asm
	shfl.sync.down.b32 %r365, %r366, %r367, %r383, %r384;
	// end inline asm
	add.s32 	%r390, %r359, 2;
	setp.gt.s32 	%p37, %r390, %r383;
	max.s32 	%r391, %r366, %r365;
	selp.b32 	%r371, %r366, %r391, %p37;
	mov.b32 	%r372, 4;
	// begin inline asm
	shfl.sync.down.b32 %r370, %r371, %r372, %r383, %r384;
	// end inline asm
	add.s32 	%r392, %r359, 4;
	setp.gt.s32 	%p38, %r392, %r383;
	max.s32 	%r393, %r371, %r370;
	selp.b32 	%r376, %r371, %r393, %p38;
	mov.b32 	%r377, 8;
	// begin inline asm
	shfl.sync.down.b32 %r375, %r376, %r377, %r383, %r384;
	// end inline asm
	add.s32 	%r394, %r359, 8;
	setp.gt.s32 	%p39, %r394, %r383;
	max.s32 	%r395, %r376, %r375;
	selp.b32 	%r381, %r376, %r395, %p39;
	mov.b32 	%r382, 16;
	// begin inline asm
	shfl.sync.down.b32 %r380, %r381, %r382, %r383, %r384;
	// end inline asm
	add.s32 	%r396, %r359, 16;
	setp.gt.s32 	%p40, %r396, %r383;
	max.s32 	%r397, %r381, %r380;
	selp.b32 	%r510, %r381, %r397, %p40;
	setp.ne.s32 	%p41, %r359, 0;
	@%p41 bra 	$L__BB5_26;
	shr.u32 	%r398, %r1, 3;
	and.b32  	%r399, %r398, 124;
	mov.u32 	%r400, _ZZN3cub18CUB_300001_SM_10006detail6reduce28DeviceReduceSingleTileKernelINS2_10policy_hubIijN4cuda3__47maximumIiEEE10Policy1000EN6thrust24THRUST_300001_SM_1000_NS6detail15normal_iteratorINSC_10device_ptrIiEEEEPijS8_iiNS5_3std3__410__identityEEEvT0_T1_T2_T3_T4_T6_E12temp_storage;
	add.s32 	%r401, %r400, %r399;
	st.shared.u32 	[%r401+8], %r510;
$L__BB5_26:
	bar.sync 	0;
	setp.ne.s32 	%p42, %r1, 0;
	@%p42 bra 	$L__BB5_50;
	setp.gt.u32 	%p43, %r92, 32;
	ld.shared.u32 	%r402, [_ZZN3cub18CUB_300001_SM_10006detail6reduce28DeviceReduceSingleTileKernelINS2_10policy_hubIijN4cuda3__47maximumIiEEE10Policy1000EN6thrust24THRUST_300001_SM_1000_NS6detail15normal_iteratorINSC_10device_ptrIiEEEEPijS8_iiNS5_3std3__410__identityEEEvT0_T1_T2_T3_T4_T6_E12temp_storage+12];
	max.s32 	%r403, %r510, %r402;
	selp.b32 	%r404, %r403, %r510, %p43;
	setp.gt.u32 	%p44, %r92, 64;
	ld.shared.u32 	%r405, [_ZZN3cub18CUB_300001_SM_10006detail6reduce28DeviceReduceSingleTileKernelINS2_10policy_hubIijN4cuda3__47maximumIiEEE10Policy1000EN6thrust24THRUST_300001_SM_1000_NS6detail15normal_iteratorINSC_10device_ptrIiEEEEPijS8_iiNS5_3std3__410__identityEEEvT0_T1_T2_T3_T4_T6_E12temp_storage+16];
	max.s32 	%r406, %r404, %r405;
	selp.b32 	%r407, %r406, %r404, %p44;
	setp.gt.u32 	%p45, %r92, 96;
	ld.shared.u32 	%r408, [_ZZN3cub18CUB_300001_SM_10006detail6reduce28DeviceReduceSingleTileKernelINS2_10policy_hubIijN4cuda3__47maximumIiEEE10Policy1000EN6thrust24THRUST_300001_SM_1000_NS6detail15normal_iteratorINSC_10device_ptrIiEEEEPijS8_iiNS5_3std3__410__identityEEEvT0_T1_T2_T3_T4_T6_E12temp_storage+20];
	max.s32 	%r409, %r407, %r408;
	selp.b32 	%r410, %r409, %r407, %p45;
	setp.gt.u32 	%p46, %r92, 128;
	ld.shared.u32 	%r411, [_ZZN3cub18CUB_300001_SM_10006detail6reduce28DeviceReduceSingleTileKernelINS2_10policy_hubIijN4cuda3__47maximumIiEEE10Policy1000EN6thrust24THRUST_300001_SM_1000_NS6detail15normal_iteratorINSC_10device_ptrIiEEEEPijS8_iiNS5_3std3__410__identityEEEvT0_T1_T2_T3_T4_T6_E12temp_storage+24];
	max.s32 	%r412, %r410, %r411;
	selp.b32 	%r413, %r412, %r410, %p46;
	setp.gt.u32 	%p47, %r92, 160;
	ld.shared.u32 	%r414, [_ZZN3cub18CUB_300001_SM_10006detail6reduce28DeviceReduceSingleTileKernelINS2_10policy_hubIijN4cuda3__47maximumIiEEE10Policy1000EN6thrust24THRUST_300001_SM_1000_NS6detail15normal_iteratorINSC_10device_ptrIiEEEEPijS8_iiNS5_3std3__410__identityEEEvT0_T1_T2_T3_T4_T6_E12temp_storage+28];
	max.s32 	%r415, %r413, %r414;
	selp.b32 	%r416, %r415, %r413, %p47;
	setp.gt.u32 	%p48, %r92, 192;
	ld.shared.u32 	%r417, [_ZZN3cub18CUB_300001_SM_10006detail6reduce28DeviceReduceSingleTileKernelINS2_10policy_hubIijN4cuda3__47maximumIiEEE10Policy1000EN6thrust24THRUST_300001_SM_1000_NS6detail15normal_iteratorINSC_10device_ptrIiEEEEPijS8_iiNS5_3std3__410__identityEEEvT0_T1_T2_T3_T4_T6_E12temp_storage+32];
	max.s32 	%r418, %r416, %r417;
	selp.b32 	%r419, %r418, %r416, %p48;
	setp.gt.u32 	%p49, %r92, 224;
	ld.shared.u32 	%r420, [_ZZN3cub18CUB_300001_SM_10006detail6reduce28DeviceReduceSingleTileKernelINS2_10policy_hubIijN4cuda3__47maximumIiEEE10Policy1000EN6thrust24THRUST_300001_SM_1000_NS6detail15normal_iteratorINSC_10device_ptrIiEEEEPijS8_iiNS5_3std3__410__identityEEEvT0_T1_T2_T3_T4_T6_E12temp_storage+36];
	max.s32 	%r421, %r419, %r420;
	selp.b32 	%r510, %r421, %r419, %p49;
	bra.uni 	$L__BB5_50;
$L__BB5_28:
	mov.u32 	%r41, %tid.x;
	mul.wide.u32 	%rd11, %r41, 4;
	add.s64 	%rd12, %rd2, %rd11;
	ld.global.u32 	%r95, [%rd12];
	ld.global.u32 	%r96, [%rd12+1024];
	ld.global.u32 	%r97, [%rd12+2048];
	ld.global.u32 	%r98, [%rd12+3072];
	ld.global.u32 	%r99, [%rd12+4096];
	ld.global.u32 	%r100, [%rd12+5120];
	ld.global.u32 	%r101, [%rd12+6144];
	ld.global.u32 	%r102, [%rd12+7168];
	ld.global.u32 	%r103, [%rd12+8192];
	ld.global.u32 	%r104, [%rd12+9216];
	ld.global.u32 	%r105, [%rd12+10240];
	ld.global.u32 	%r106, [%rd12+11264];
	ld.global.u32 	%r107, [%rd12+12288];
	ld.global.u32 	%r108, [%rd12+13312];
	ld.global.u32 	%r109, [%rd12+14336];
	ld.global.u32 	%r110, [%rd12+15360];
	max.s32 	%r111, %r95, %r96;
	max.s32 	%r112, %r111, %r97;
	max.s32 	%r113, %r98, %r99;
	max.s32 	%r114, %r113, %r100;
	max.s32 	%r115, %r101, %r102;
	max.s32 	%r116, %r115, %r103;
	max.s32 	%r117, %r104, %r105;
	max.s32 	%r118, %r117, %r106;
	max.s32 	%r119, %r107, %r108;
	max.s32 	%r120, %r119, %r109;
	max.s32 	%r121, %r112, %r114;
	max.s32 	%r122, %r121, %r116;
	max.s32 	%r123, %r118, %r120;
	max.s32 	%r124, %r123, %r110;
	max.s32 	%r509, %r122, %r124;
	add.s32 	%r43, %r92, -4096;
	setp.lt.u32 	%p3, %r43, 4096;
	mov.b32 	%r492, 4096;
	@%p3 bra 	$L__BB5_32;
	mov.b32 	%r492, 4096;
$L__BB5_30:
	add.s32 	%r126, %r41, %r492;
	mul.wide.u32 	%rd13, %r126, 4;
	add.s64 	%rd14, %rd2, %rd13;
	ld.global.u32 	%r127, [%rd14];
	ld.global.u32 	%r128, [%rd14+1024];
	ld.global.u32 	%r129, [%rd14+2048];
	ld.global.u32 	%r130, [%rd14+3072];
	ld.global.u32 	%r131, [%rd14+4096];
	ld.global.u32 	%r132, [%rd14+5120];
	ld.global.u32 	%r133, [%rd14+6144];
	ld.global.u32 	%r134, [%rd14+7168];
	ld.global.u32 	%r135, [%rd14+8192];
	ld.global.u32 	%r136, [%rd14+9216];
	ld.global.u32 	%r137, [%rd14+10240];
	ld.global.u32 	%r138, [%rd14+11264];
	ld.global.u32 	%r139, [%rd14+12288];
	ld.global.u32 	%r140, [%rd14+13312];
	ld.global.u32 	%r141, [%rd14+14336];
	ld.global.u32 	%r142, [%rd14+15360];
	max.s32 	%r143, %r509, %r127;
	max.s32 	%r144, %r143, %r128;
	max.s32 	%r145, %r129, %r130;
	max.s32 	%r146, %r145, %r131;
	max.s32 	%r147, %r132, %r133;
	max.s32 	%r148, %r147, %r134;
	max.s32 	%r149, %r135, %r136;
	max.s32 	%r150, %r149, %r137;
	max.s32 	%r151, %r138, %r139;
	max.s32 	%r152, %r151, %r140;
	max.s32 	%r153, %r141, %r142;
	max.s32 	%r154, %r144, %r146;
	max.s32 	%r155, %r154, %r148;
	max.s32 	%r156, %r150, %r152;
	max.s32 	%r157, %r156, %r153;
	max.s32 	%r509, %r155, %r157;
	sub.s32 	%r158, %r92, %r492;
	setp.lt.u32 	%p4, %r158, 4096;
	@%p4 bra 	$L__BB5_46;
	add.s32 	%r492, %r492, 4096;
	setp.le.u32 	%p5, %r492, %r43;
	@%p5 bra 	$L__BB5_30;
$L__BB5_32:
	setp.le.u32 	%p6, %r92, %r492;
	sub.s32 	%r159, %r92, %r492;
	setp.ge.s32 	%p7, %r41, %r159;
	or.pred  	%p8, %p6, %p7;
	@%p8 bra 	$L__BB5_46;
	not.b32 	%r162, %r41;
	add.s32 	%r163, %r92, %r162;
	sub.s32 	%r164, %r163, %r492;
	shr.u32 	%r165, %r164, 8;
	add.s32 	%r50, %r165, 1;
	and.b32  	%r51, %r50, 15;
	setp.lt.u32 	%p9, %r164, 3840;
	mov.u32 	%r501, %r41;
	@%p9 bra 	$L__BB5_37;
	or.b32  	%r495, %r41, 2048;
	add.s32 	%r494, %r41, %r492;
	and.b32  	%r166, %r50, 33554416;
	neg.s32 	%r493, %r166;
$L__BB5_35:
	.pragma "nounroll";
	mul.wide.u32 	%rd15, %r494, 4;
	add.s64 	%rd16, %rd2, %rd15;
	ld.global.u32 	%r167, [%rd16];
	max.s32 	%r168, %r509, %r167;
	add.s32 	%r169, %r494, 256;
	mul.wide.u32 	%rd17, %r169, 4;
	add.s64 	%rd18, %rd2, %rd17;
	ld.global.u32 	%r170, [%rd18];
	max.s32 	%r171, %r168, %r170;
	add.s32 	%r172, %r494, 512;
	mul.wide.u32 	%rd19, %r172, 4;
	add.s64 	%rd20, %rd2, %rd19;
	ld.global.u32 	%r173, [%rd20];
	max.s32 	%r174, %r171, %r173;
	add.s32 	%r175, %r494, 768;
	mul.wide.u32 	%rd21, %r175, 4;
	add.s64 	%rd22, %rd2, %rd21;
	ld.global.u32 	%r176, [%rd22];
	max.s32 	%r177, %r174, %r176;
	add.s32 	%r178, %r494, 1024;
	mul.wide.u32 	%rd23, %r178, 4;
	add.s64 	%rd24, %rd2, %rd23;
	ld.global.u32 	%r179, [%rd24];
	max.s32 	%r180, %r177, %r179;
	add.s32 	%r181, %r494, 1280;
	mul.wide.u32 	%rd25, %r181, 4;
	add.s64 	%rd26, %rd2, %rd25;
	ld.global.u32 	%r182, [%rd26];
	max.s32 	%r183, %r180, %r182;
	add.s32 	%r184, %r494, 1536;
	mul.wide.u32 	%rd27, %r184, 4;
	add.s64 	%rd28, %rd2, %rd27;
	ld.global.u32 	%r185, [%rd28];
	max.s32 	%r186, %r183, %r185;
	add.s32 	%r187, %r494, 1792;
	mul.wide.u32 	%rd29, %r187, 4;
	add.s64 	%rd30, %rd2, %rd29;
	ld.global.u32 	%r188, [%rd30];
	max.s32 	%r189, %r186, %r188;
	add.s32 	%r190, %r494, 2048;
	mul.wide.u32 	%rd31, %r190, 4;
	add.s64 	%rd32, %rd2, %rd31;
	ld.global.u32 	%r191, [%rd32];
	max.s32 	%r192, %r189, %r191;
	add.s32 	%r193, %r494, 2304;
	mul.wide.u32 	%rd33, %r193, 4;
	add.s64 	%rd34, %rd2, %rd33;
	ld.global.u32 	%r194, [%rd34];
	max.s32 	%r195, %r192, %r194;
	add.s32 	%r196, %r494, 2560;
	mul.wide.u32 	%rd35, %r196, 4;
	add.s64 	%rd36, %rd2, %rd35;
	ld.global.u32 	%r197, [%rd36];
	max.s32 	%r198, %r195, %r197;
	add.s32 	%r199, %r494, 2816;
	mul.wide.u32 	%rd37, %r199, 4;
	add.s64 	%rd38, %rd2, %rd37;
	ld.global.u32 	%r200, [%rd38];
	max.s32 	%r201, %r198, %r200;
	add.s32 	%r202, %r494, 3072;
	mul.wide.u32 	%rd39, %r202, 4;
	add.s64 	%rd40, %rd2, %rd39;
	ld.global.u32 	%r203, [%rd40];
	max.s32 	%r204, %r201, %r203;
	add.s32 	%r205, %r494, 3328;
	mul.wide.u32 	%rd41, %r205, 4;
	add.s64 	%rd42, %rd2, %rd41;
	ld.global.u32 	%r206, [%rd42];
	max.s32 	%r207, %r204, %r206;
	add.s32 	%r208, %r494, 3584;
	mul.wide.u32 	%rd43, %r208, 4;
	add.s64 	%rd44, %rd2, %rd43;
	ld.global.u32 	%r209, [%rd44];
	max.s32 	%r210, %r207, %r209;
	add.s32 	%r211, %r494, 3840;
	mul.wide.u32 	%rd45, %r211, 4;
	add.s64 	%rd46, %rd2, %rd45;
	ld.global.u32 	%r212, [%rd46];
	max.s32 	%r509, %r210, %r212;
	add.s32 	%r495, %r495, 4096;
	add.s32 	%r494, %r494, 4096;
	add.s32 	%r493, %r493, 16;
	setp.ne.s32 	%p10, %r493, 0;
	@%p10 bra 	$L__BB5_35;
	add.s32 	%r501, %r495, -2048;
$L__BB5_37:
	setp.eq.s32 	%p11, %r51, 0;
	@%p11 bra 	$L__BB5_46;
	and.b32  	%r67, %r50, 7;
	setp.lt.u32 	%p12, %r51, 8;
	@%p12 bra 	$L__BB5_40;
	add.s32 	%r214, %r501, %r492;
	mul.wide.u32 	%rd47, %r214, 4;
	add.s64 	%rd48, %rd2, %rd47;
	ld.global.u32 	%r215, [%rd48];
	max.s32 	%r216, %r509, %r215;
	add.s32 	%r217, %r214, 256;
	mul.wide.u32 	%rd49, %r217, 4;
	add.s64 	%rd50, %rd2, %rd49;
	ld.global.u32 	%r218, [%rd50];
	max.s32 	%r219, %r216, %r218;
	add.s32 	%r220, %r214, 512;
	mul.wide.u32 	%rd51, %r220, 4;
	add.s64 	%rd52, %rd2, %rd51;
	ld.global.u32 	%r221, [%rd52];
	max.s32 	%r222, %r219, %r221;
	add.s32 	%r223, %r214, 768;
	mul.wide.u32 	%rd53, %r223, 4;
	add.s64 	%rd54, %rd2, %rd53;
	ld.global.u32 	%r224, [%rd54];
	max.s32 	%r225, %r222, %r224;
	add.s32 	%r226, %r214, 1024;
	mul.wide.u32 	%rd55, %r226, 4;
	add.s64 	%rd56, %rd2, %rd55;
	ld.global.u32 	%r227, [%rd56];
	max.s32 	%r228, %r225, %r227;
	add.s32 	%r229, %r214, 1280;
	mul.wide.u32 	%rd57, %r229, 4;
	add.s64 	%rd58, %rd2, %rd57;
	ld.global.u32 	%r230, [%rd58];
	max.s32 	%r231, %r228, %r230;
	add.s32 	%r232, %r214, 1536;
	mul.wide.u32 	%rd59, %r232, 4;
	add.s64 	%rd60, %rd2, %rd59;
	ld.global.u32 	%r233, [%rd60];
	max.s32 	%r234, %r231, %r233;
	add.s32 	%r235, %r214, 1792;
	mul.wide.u32 	%rd61, %r235, 4;
	add.s64 	%rd62, %rd2, %rd61;
	ld.global.u32 	%r236, [%rd62];
	max.s32 	%r509, %r234, %r236;
	add.s32 	%r501, %r501, 2048;
$L__BB5_40:
	setp.eq.s32 	%p13, %r67, 0;
	@%p13 bra 	$L__BB5_46;
	and.b32  	%r73, %r50, 3;
	setp.lt.u32 	%p14, %r67, 4;
	@%p14 bra 	$L__BB5_43;
	add.s32 	%r238, %r501, %r492;
	mul.wide.u32 	%rd63, %r238, 4;
	add.s64 	%rd64, %rd2, %rd63;
	ld.global.u32 	%r239, [%rd64];
	max.s32 	%r240, %r509, %r239;
	add.s32 	%r241, %r238, 256;
	mul.wide.u32 	%rd65, %r241, 4;
	add.s64 	%rd66, %rd2, %rd65;
	ld.global.u32 	%r242, [%rd66];
	max.s32 	%r243, %r240, %r242;
	add.s32 	%r244, %r238, 512;
	mul.wide.u32 	%rd67, %r244, 4;
	add.s64 	%rd68, %rd2, %rd67;
	ld.global.u32 	%r245, [%rd68];
	max.s32 	%r246, %r243, %r245;
	add.s32 	%r247, %r238, 768;
	mul.wide.u32 	%rd69, %r247, 4;
	add.s64 	%rd70, %rd2, %rd69;
	ld.global.u32 	%r248, [%rd70];
	max.s32 	%r509, %r246, %r248;
	add.s32 	%r501, %r501, 1024;
$L__BB5_43:
	setp.eq.s32 	%p15, %r73, 0;
	@%p15 bra 	$L__BB5_46;
	add.s32 	%r507, %r501, %r492;
	neg.s32 	%r506, %r73;
$L__BB5_45:
	.pragma "nounroll";
	mul.wide.u32 	%rd71, %r507, 4;
	add.s64 	%rd72, %rd2, %rd71;
	ld.global.u32 	%r249, [%rd72];
	max.s32 	%r509, %r509, %r249;
	add.s32 	%r507, %r507, 256;
	add.s32 	%r506, %r506, 1;
	setp.ne.s32 	%p16, %r506, 0;
	@%p16 bra 	$L__BB5_45;
$L__BB5_46:
	// begin inline asm
	mov.u32 %r250, %laneid;
	// end inline asm
	mov.b32 	%r253, 1;
	mov.b32 	%r274, 31;
	mov.b32 	%r275, -1;
	// begin inline asm
	shfl.sync.down.b32 %r251, %r509, %r253, %r274, %r275;
	// end inline asm
	setp.gt.s32 	%p17, %r250, 30;
	max.s32 	%r276, %r509, %r251;
	selp.b32 	%r257, %r509, %r276, %p17;
	mov.b32 	%r258, 2;
	// begin inline asm
	shfl.sync.down.b32 %r256, %r257, %r258, %r274, %r275;
	// end inline asm
	setp.gt.s32 	%p18, %r250, 29;
	max.s32 	%r277, %r257, %r256;
	selp.b32 	%r262, %r257, %r277, %p18;
	mov.b32 	%r263, 4;
	// begin inline asm
	shfl.sync.down.b32 %r261, %r262, %r263, %r274, %r275;
	// end inline asm
	setp.gt.s32 	%p19, %r250, 27;
	max.s32 	%r278, %r262, %r261;
	selp.b32 	%r267, %r262, %r278, %p19;
	mov.b32 	%r268, 8;
	// begin inline asm
	shfl.sync.down.b32 %r266, %r267, %r268, %r274, %r275;
	// end inline asm
	setp.gt.s32 	%p20, %r250, 23;
	max.s32 	%r279, %r267, %r266;
	selp.b32 	%r272, %r267, %r279, %p20;
	mov.b32 	%r273, 16;
	// begin inline asm
	shfl.sync.down.b32 %r271, %r272, %r273, %r274, %r275;
	// end inline asm
	setp.gt.s32 	%p21, %r250, 15;
	max.s32 	%r88, %r272, %r271;
	selp.b32 	%r510, %r272, %r88, %p21;
	setp.ne.s32 	%p22, %r250, 0;
	@%p22 bra 	$L__BB5_48;
	shr.u32 	%r280, %r41, 3;
	and.b32  	%r281, %r280, 124;
	mov.u32 	%r282, _ZZN3cub18CUB_300001_SM_10006detail6reduce28DeviceReduceSingleTileKernelINS2_10policy_hubIijN4cuda3__47maximumIiEEE10Policy1000EN6thrust24THRUST_300001_SM_1000_NS6detail15normal_iteratorINSC_10device_ptrIiEEEEPijS8_iiNS5_3std3__410__identityEEEvT0_T1_T2_T3_T4_T6_E12temp_storage;
	add.s32 	%r283, %r282, %r281;
	st.shared.u32 	[%r283+8], %r88;
$L__BB5_48:
	bar.sync 	0;
	setp.ne.s32 	%p23, %r41, 0;
	@%p23 bra 	$L__BB5_50;
	ld.shared.u32 	%r284, [_ZZN3cub18CUB_300001_SM_10006detail6reduce28DeviceReduceSingleTileKernelINS2_10policy_hubIijN4cuda3__47maximumIiEEE10Policy1000EN6thrust24THRUST_300001_SM_1000_NS6detail15normal_iteratorINSC_10device_ptrIiEEEEPijS8_iiNS5_3std3__410__identityEEEvT0_T1_T2_T3_T4_T6_E12temp_storage+12];
	max.s32 	%r285, %r510, %r284;
	ld.shared.u32 	%r286, [_ZZN3cub18CUB_300001_SM_10006detail6reduce28DeviceReduceSingleTileKernelINS2_10policy_hubIijN4cuda3__47maximumIiEEE10Policy1000EN6thrust24THRUST_300001_SM_1000_NS6detail15normal_iteratorINSC_10device_ptrIiEEEEPijS8_iiNS5_3std3__410__identityEEEvT0_T1_T2_T3_T4_T6_E12temp_storage+16];
	max.s32 	%r287, %r285, %r286;
	ld.shared.u32 	%r288, [_ZZN3cub18CUB_300001_SM_10006detail6reduce28DeviceReduceSingleTileKernelINS2_10policy_hubIijN4cuda3__47maximumIiEEE10Policy1000EN6thrust24THRUST_300001_SM_1000_NS6detail15normal_iteratorINSC_10device_ptrIiEEEEPijS8_iiNS5_3std3__410__identityEEEvT0_T1_T2_T3_T4_T6_E12temp_storage+20];
	max.s32 	%r289, %r287, %r288;
	ld.shared.u32 	%r290, [_ZZN3cub18CUB_300001_SM_10006detail6reduce28DeviceReduceSingleTileKernelINS2_10policy_hubIijN4cuda3__47maximumIiEEE10Policy1000EN6thrust24THRUST_300001_SM_1000_NS6detail15normal_iteratorINSC_10device_ptrIiEEEEPijS8_iiNS5_3std3__410__identityEEEvT0_T1_T2_T3_T4_T6_E12temp_storage+24];
	max.s32 	%r291, %r289, %r290;
	ld.shared.u32 	%r292, [_ZZN3cub18CUB_300001_SM_10006detail6reduce28DeviceReduceSingleTileKernelINS2_10policy_hubIijN4cuda3__47maximumIiEEE10Policy1000EN6thrust24THRUST_300001_SM_1000_NS6detail15normal_iteratorINSC_10device_ptrIiEEEEPijS8_iiNS5_3std3__410__identityEEEvT0_T1_T2_T3_T4_T6_E12temp_storage+28];
	max.s32 	%r293, %r291, %r292;
	ld.shared.u32 	%r294, [_ZZN3cub18CUB_300001_SM_10006detail6reduce28DeviceReduceSingleTileKernelINS2_10policy_hubIijN4cuda3__47maximumIiEEE10Policy1000EN6thrust24THRUST_300001_SM_1000_NS6detail15normal_iteratorINSC_10device_ptrIiEEEEPijS8_iiNS5_3std3__410__identityEEEvT0_T1_T2_T3_T4_T6_E12temp_storage+32];
	max.s32 	%r295, %r293, %r294;
	ld.shared.u32 	%r296, [_ZZN3cub18CUB_300001_SM_10006detail6reduce28DeviceReduceSingleTileKernelINS2_10policy_hubIijN4cuda3__47maximumIiEEE10Policy1000EN6thrust24THRUST_300001_SM_1000_NS6detail15normal_iteratorINSC_10device_ptrIiEEEEPijS8_iiNS5_3std3__410__identityEEEvT0_T1_T2_T3_T4_T6_E12temp_storage+36];
	max.s32 	%r510, %r295, %r296;
$L__BB5_50:
	mov.u32 	%r469, %tid.x;
	setp.ne.s32 	%p57, %r469, 0;
	@%p57 bra 	$L__BB5_52;
	max.s32 	%r470, %r93, %r510;
	st.global.u32 	[%rd1], %r470;
$L__BB5_52:
	ret;

}
	// .globl	_ZN3cub18CUB_300001_SM_10006detail6reduce18DeviceReduceKernelINS2_10policy_hubIijN4cuda3__47maximumIiEEE10Policy1000EN6thrust24THRUST_300001_SM_1000_NS6detail15normal_iteratorINSC_10device_ptrIiEEEEjS8_iNS5_3std3__410__identityEEEvT0_PT3_T1_NS0_13GridEvenShareISO_EET2_T4_
.visible .entry _ZN3cub18CUB_300001_SM_10006detail6reduce18DeviceReduceKernelINS2_10policy_hubIijN4cuda3__47maximumIiEEE10Policy1000EN6thrust24THRUST_300001_SM_1000_NS6detail15normal_iteratorINSC_10device_ptrIiEEEEjS8_iNS5_3std3__410__identityEEEvT0_PT3_T1_NS0_13GridEvenShareISO_EET2_T4_(
	.param .align 8 .b8 _ZN3cub18CUB_300001_SM_10006detail6reduce18DeviceReduceKernelINS2_10policy_hubIijN4cuda3__47maximumIiEEE10Policy1000EN6thrust24THRUST_300001_SM_1000_NS6detail15normal_iteratorINSC_10device_ptrIiEEEEjS8_iNS5_3std3__410__identityEEEvT0_PT3_T1_NS0_13GridEvenShareISO_EET2_T4__param_0[8],
	.param .u64 .ptr .align 1 _ZN3cub18CUB_300001_SM_10006detail6reduce18DeviceReduceKernelINS2_10policy_hubIijN4cuda3__47maximumIiEEE10Policy1000EN6thrust24THRUST_300001_SM_1000_NS6detail15normal_iteratorINSC_10device_ptrIiEEEEjS8_iNS5_3std3__410__identityEEEvT0_PT3_T1_NS0_13GridEvenShareISO_EET2_T4__param_1,
	.param .u32 _ZN3cub18CUB_300001_SM_10006detail6reduce18DeviceReduceKernelINS2_10policy_hubIijN4cuda3__47maximumIiEEE10Policy1000EN6thrust24THRUST_300001_SM_1000_NS6detail15normal_iteratorINSC_10device_ptrIiEEEEjS8_iNS5_3std3__410__identityEEEvT0_PT3_T1_NS0_13GridEvenShareISO_EET2_T4__param_2,
	.param .align 4 .b8 _ZN3cub18CUB_300001_SM_10006detail6reduce18DeviceReduceKernelINS2_10policy_hubIijN4cuda3__47maximumIiEEE10Policy1000EN6thrust24THRUST_300001_SM_1000_NS6detail15normal_iteratorINSC_10device_ptrIiEEEEjS8_iNS5_3std3__410__identityEEEvT0_PT3_T1_NS0_13GridEvenShareISO_EET2_T4__param_3[40],
	.param .align 1 .b8 _ZN3cub18CUB_300001_SM_10006detail6reduce18DeviceReduceKernelINS2_10policy_hubIijN4cuda3__47maximumIiEEE10Policy1000EN6thrust24THRUST_300001_SM_1000_NS6detail15normal_iteratorINSC_10device_ptrIiEEEEjS8_iNS5_3std3__410__identityEEEvT0_PT3_T1_NS0_13GridEvenShareISO_EET2_T4__param_4[1],
	.param .align 1 .b8 _ZN3cub18CUB_300001_SM_10006detail6reduce18DeviceReduceKernelINS2_10policy_hubIijN4cuda3__47maximumIiEEE10Policy1000EN6thrust24THRUST_300001_SM_1000_NS6detail15normal_iteratorINSC_10device_ptrIiEEEEjS8_iNS5_3std3__410__identityEEEvT0_PT3_T1_NS0_13GridEvenShareISO_EET2_T4__param_5[1]
)
.maxntid 256
{
	.reg .pred 	%p<57>;
	.reg .b16 	%rs<4>;
	.reg .b32 	%r<575>;
	.reg .b64 	%rd<130>;
	// demoted variable
	.shared .align 4 .b8 _ZZN3cub18CUB_300001_SM_10006detail6reduce18DeviceReduceKernelINS2_10policy_hubIijN4cuda3__47maximumIiEEE10Policy1000EN6thrust24THRUST_300001_SM_1000_NS6detail15normal_iteratorINSC_10device_ptrIiEEEEjS8_iNS5_3std3__410__identityEEEvT0_PT3_T1_NS0_13GridEvenShareISO_EET2_T4_E12temp_storage[44];
	ld.param.u32 	%r1, [_ZN3cub18CUB_300001_SM_10006detail6reduce18DeviceReduceKernelINS2_10policy_hubIijN4cuda3__47maximumIiEEE10Policy1000EN6thrust24THRUST_300001_SM_1000_NS6detail15normal_iteratorINSC_10device_ptrIiEEEEjS8_iNS5_3std3__410__identityEEEvT0_PT3_T1_NS0_13GridEvenShareISO_EET2_T4__param_3+20];
	ld.param.u32 	%r2, [_ZN3cub18CUB_300001_SM_10006detail6reduce18DeviceReduceKernelINS2_10policy_hubIijN4cuda3__47maximumIiEEE10Policy1000EN6thrust24THRUST_300001_SM_1000_NS6detail15normal_iteratorINSC_10device_ptrIiEEEEjS8_iNS5_3std3__410__identityEEEvT0_PT3_T1_NS0_13GridEvenShareISO_EET2_T4__param_3+24];
	ld.param.u64 	%rd3, [_ZN3cub18CUB_300001_SM_10006detail6reduce18DeviceReduceKernelINS2_10policy_hubIijN4cuda3__47maximumIiEEE10Policy1000EN6thrust24THRUST_300001_SM_1000_NS6detail15normal_iteratorINSC_10device_ptrIiEEEEjS8_iNS5_3std3__410__identityEEEvT0_PT3_T1_NS0_13GridEvenShareISO_EET2_T4__param_0];
	cvta.to.global.u64 	%rd1, %rd3;
	mov.u32 	%r3, %ctaid.x;
	shl.b32 	%r4, %r2, 12;
	shl.b32 	%r556, %r3, 12;
	sub.s32 	%r6, %r1, %r556;
	setp.gt.u32 	%p1, %r6, 4095;
	@%p1 bra 	$L__BB6_26;
	mov.u32 	%r7, %tid.x;
	setp.ge.u32 	%p23, %r7, %r6;
	mov.b32 	%r550, 0;
	mov.u32 	%r539, %r7;
	@%p23 bra 	$L__BB6_3;
	add.s32 	%r331, %r556, %r7;
	mul.wide.u32 	%rd66, %r331, 4;
	add.s64 	%rd67, %rd1, %rd66;
	ld.global.u32 	%r550, [%rd67];
	add.s32 	%r539, %r7, 256;
$L__BB6_3:
	setp.ge.u32 	%p24, %r539, %r6;
	@%p24 bra 	$L__BB6_17;
	not.b32 	%r333, %r539;
	add.s32 	%r334, %r1, %r333;
	sub.s32 	%r335, %r334, %r556;
	shr.u32 	%r336, %r335, 8;
	add.s32 	%r12, %r336, 1;
	and.b32  	%r13, %r12, 15;
	setp.lt.u32 	%p25, %r335, 3840;
	@%p25 bra 	$L__BB6_8;
	or.b32  	%r536, %r539, 2048;
	add.s32 	%r535, %r539, %r556;
	and.b32  	%r337, %r12, 33554416;
	neg.s32 	%r534, %r337;
$L__BB6_6:
	.pragma "nounroll";
	mul.wide.u32 	%rd68, %r535, 4;
	add.s64 	%rd69, %rd1, %rd68;
	ld.global.u32 	%r338, [%rd69];
	max.s32 	%r339, %r550, %r338;
	add.s32 	%r340, %r535, 256;
	mul.wide.u32 	%rd70, %r340, 4;
	add.s64 	%rd71, %rd1, %rd70;
	ld.global.u32 	%r341, [%rd71];
	max.s32 	%r342, %r339, %r341;
	add.s32 	%r343, %r535, 512;
	mul.wide.u32 	%rd72, %r343, 4;
	add.s64 	%rd73, %rd1, %rd72;
	ld.global.u32 	%r344, [%rd73];
	max.s32 	%r345, %r342, %r344;
	add.s32 	%r346, %r535, 768;
	mul.wide.u32 	%rd74, %r346, 4;
	add.s64 	%rd75, %rd1, %rd74;
	ld.global.u32 	%r347, [%rd75];
	max.s32 	%r348, %r345, %r347;
	add.s32 	%r349, %r535, 1024;
	mul.wide.u32 	%rd76, %r349, 4;
	add.s64 	%rd77, %rd1, %rd76;
	ld.global.u32 	%r350, [%rd77];
	max.s32 	%r351, %r348, %r350;
	add.s32 	%r352, %r535, 1280;
	mul.wide.u32 	%rd78, %r352, 4;
	add.s64 	%rd79, %rd1, %rd78;
	ld.global.u32 	%r353, [%rd79];
	max.s32 	%r354, %r351, %r353;
	add.s32 	%r355, %r535, 1536;
	mul.wide.u32 	%rd80, %r355, 4;
	add.s64 	%rd81, %rd1, %rd80;
	ld.global.u32 	%r356, [%rd81];
	max.s32 	%r357, %r354, %r356;
	add.s32 	%r358, %r535, 1792;
	mul.wide.u32 	%rd82, %r358, 4;
	add.s64 	%rd83, %rd1, %rd82;
	ld.global.u32 	%r359, [%rd83];
	max.s32 	%r360, %r357, %r359;
	add.s32 	%r361, %r535, 2048;
	mul.wide.u32 	%rd84, %r361, 4;
	add.s64 	%rd85, %rd1, %rd84;
	ld.global.u32 	%r362, [%rd85];
	max.s32 	%r363, %r360, %r362;
	add.s32 	%r364, %r535, 2304;
	mul.wide.u32 	%rd86, %r364, 4;
	add.s64 	%rd87, %rd1, %rd86;
	ld.global.u32 	%r365, [%rd87];
	max.s32 	%r366, %r363, %r365;
	add.s32 	%r367, %r535, 2560;
	mul.wide.u32 	%rd88, %r367, 4;
	add.s64 	%rd89, %rd1, %rd88;
	ld.global.u32 	%r368, [%rd89];
	max.s32 	%r369, %r366, %r368;
	add.s32 	%r370, %r535, 2816;
	mul.wide.u32 	%rd90, %r370, 4;
	add.s64 	%rd91, %rd1, %rd90;
	ld.global.u32 	%r371, [%rd91];
	max.s32 	%r372, %r369, %r371;
	add.s32 	%r373, %r535, 3072;
	mul.wide.u32 	%rd92, %r373, 4;
	add.s64 	%rd93, %rd1, %rd92;
	ld.global.u32 	%r374, [%rd93];
	max.s32 	%r375, %r372, %r374;
	add.s32 	%r376, %r535, 3328;
	mul.wide.u32 	%rd94, %r376, 4;
	add.s64 	%rd95, %rd1, %rd94;
	ld.global.u32 	%r377, [%rd95];
	max.s32 	%r378, %r375, %r377;
	add.s32 	%r379, %r535, 3584;
	mul.wide.u32 	%rd96, %r379, 4;
	add.s64 	%rd97, %rd1, %rd96;
	ld.global.u32 	%r380, [%rd97];
	max.s32 	%r381, %r378, %r380;
	add.s32 	%r382, %r535, 3840;
	mul.wide.u32 	%rd98, %r382, 4;
	add.s64 	%rd99, %rd1, %rd98;
	ld.global.u32 	%r383, [%rd99];
	max.s32 	%r550, %r381, %r383;
	add.s32 	%r536, %r536, 4096;
	add.s32 	%r535, %r535, 4096;
	add.s32 	%r534, %r534, 16;
	setp.ne.s32 	%p26, %r534, 0;
	@%p26 bra 	$L__BB6_6;
	add.s32 	%r539, %r536, -2048;
$L__BB6_8:
	setp.eq.s32 	%p27, %r13, 0;
	@%p27 bra 	$L__BB6_17;
	and.b32  	%r29, %r12, 7;
	setp.lt.u32 	%p28, %r13, 8;
	@%p28 bra 	$L__BB6_11;
	add.s32 	%r385, %r556, %r539;
	mul.wide.u32 	%rd100, %r385, 4;
	add.s64 	%rd101, %rd1, %rd100;
	ld.global.u32 	%r386, [%rd101];
	max.s32 	%r387, %r550, %r386;
	add.s32 	%r388, %r385, 256;
	mul.wide.u32 	%rd102, %r388, 4;
	add.s64 	%rd103, %rd1, %rd102;
	ld.global.u32 	%r389, [%rd103];
	max.s32 	%r390, %r387, %r389;
	add.s32 	%r391, %r385, 512;
	mul.wide.u32 	%rd104, %r391, 4;
	add.s64 	%rd105, %rd1, %rd104;
	ld.global.u32 	%r392, [%rd105];
	max.s32 	%r393, %r390, %r392;
	add.s32 	%r394, %r385, 768;
	mul.wide.u32 	%rd106, %r394, 4;
	add.s64 	%rd107, %rd1, %rd106;
	ld.global.u32 	%r395, [%rd107];
	max.s32 	%r396, %r393, %r395;
	add.s32 	%r397, %r385, 1024;
	mul.wide.u32 	%rd108, %r397, 4;
	add.s64 	%rd109, %rd1, %rd108;
	ld.global.u32 	%r398, [%rd109];
	max.s32 	%r399, %r396, %r398;
	add.s32 	%r400, %r385, 1280;
	mul.wide.u32 	%rd110, %r400, 4;
	add.s64 	%rd111, %rd1, %rd110;
	ld.global.u32 	%r401, [%rd111];
	max.s32 	%r402, %r399, %r401;
	add.s32 	%r403, %r385, 1536;
	mul.wide.u32 	%rd112, %r403, 4;
	add.s64 	%rd113, %rd1, %rd112;
	ld.global.u32 	%r404, [%rd113];
	max.s32 	%r405, %r402, %r404;
	add.s32 	%r406, %r385, 1792;
	mul.wide.u32 	%rd114, %r406, 4;
	add.s64 	%rd115, %rd1, %rd114;
	ld.global.u32 	%r407, [%rd115];
	max.s32 	%r550, %r405, %r407;
	add.s32 	%r539, %r539, 2048;
$L__BB6_11:
	setp.eq.s32 	%p29, %r29, 0;
	@%p29 bra 	$L__BB6_17;
	and.b32  	%r35, %r12, 3;
	setp.lt.u32 	%p30, %r29, 4;
	@%p30 bra 	$L__BB6_14;
	add.s32 	%r409, %r556, %r539;
	mul.wide.u32 	%rd116, %r409, 4;
	add.s64 	%rd117, %rd1, %rd116;
	ld.global.u32 	%r410, [%rd117];
	max.s32 	%r411, %r550, %r410;
	add.s32 	%r412, %r409, 256;
	mul.wide.u32 	%rd118, %r412, 4;
	add.s64 	%rd119, %rd1, %rd118;
	ld.global.u32 	%r413, [%rd119];
	max.s32 	%r414, %r411, %r413;
	add.s32 	%r415, %r409, 512;
	mul.wide.u32 	%rd120, %r415, 4;
	add.s64 	%rd121, %rd1, %rd120;
	ld.global.u32 	%r416, [%rd121];
	max.s32 	%r417, %r414, %r416;
	add.s32 	%r418, %r409, 768;
	mul.wide.u32 	%rd122, %r418, 4;
	add.s64 	%rd123, %rd1, %rd122;
	ld.global.u32 	%r419, [%rd123];
	max.s32 	%r550, %r417, %r419;
	add.s32 	%r539, %r539, 1024;
$L__BB6_14:
	setp.eq.s32 	%p31, %r35, 0;
	@%p31 bra 	$L__BB6_17;
	add.s32 	%r548, %r539, %r556;
	neg.s32 	%r547, %r35;
$L__BB6_16:
	.pragma "nounroll";
	mul.wide.u32 	%rd124, %r548, 4;
	add.s64 	%rd125, %rd1, %rd124;
	ld.global.u32 	%r420, [%rd125];
	max.s32 	%r550, %r550, %r420;
	add.s32 	%r548, %r548, 256;
	add.s32 	%r547, %r547, 1;
	setp.ne.s32 	%p32, %r547, 0;
	@%p32 bra 	$L__BB6_16;
$L__BB6_17:
	setp.lt.u32 	%p33, %r6, 256;
	@%p33 bra 	$L__BB6_22;
	// begin inline asm
	mov.u32 %r484, %laneid;
	// end inline asm
	mov.b32 	%r487, 1;
	mov.b32 	%r508, 31;
	mov.b32 	%r509, -1;
	// begin inline asm
	shfl.sync.down.b32 %r485, %r550, %r487, %r508, %r509;
	// end inline asm
	setp.gt.s32 	%p49, %r484, 30;
	max.s32 	%r510, %r550, %r485;
	selp.b32 	%r491, %r550, %r510, %p49;
	mov.b32 	%r492, 2;
	// begin inline asm
	shfl.sync.down.b32 %r490, %r491, %r492, %r508, %r509;
	// end inline asm
	setp.gt.s32 	%p50, %r484, 29;
	max.s32 	%r511, %r491, %r490;
	selp.b32 	%r496, %r491, %r511, %p50;
	mov.b32 	%r497, 4;
	// begin inline asm
	shfl.sync.down.b32 %r495, %r496, %r497, %r508, %r509;
	// end inline asm
	setp.gt.s32 	%p51, %r484, 27;
	max.s32 	%r512, %r496, %r495;
	selp.b32 	%r501, %r496, %r512, %p51;
	mov.b32 	%r502, 8;
	// begin inline asm
	shfl.sync.down.b32 %r500, %r501, %r502, %r508, %r509;
	// end inline asm
	setp.gt.s32 	%p52, %r484, 23;
	max.s32 	%r513, %r501, %r500;
	selp.b32 	%r506, %r501, %r513, %p52;
	mov.b32 	%r507, 16;
	// begin inline asm
	shfl.sync.down.b32 %r505, %r506, %r507, %r508, %r509;
	// end inline asm
	setp.gt.s32 	%p53, %r484, 15;
	max.s32 	%r50, %r506, %r505;
	selp.b32 	%r574, %r506, %r50, %p53;
	setp.ne.s32 	%p54, %r484, 0;
	@%p54 bra 	$L__BB6_20;
	shr.u32 	%r514, %r7, 3;
	and.b32  	%r515, %r514, 124;
	mov.u32 	%r516, _ZZN3cub18CUB_300001_SM_10006detail6reduce18DeviceReduceKernelINS2_10policy_hubIijN4cuda3__47maximumIiEEE10Policy1000EN6thrust24THRUST_300001_SM_1000_NS6detail15normal_iteratorINSC_10device_ptrIiEEEEjS8_iNS5_3std3__410__identityEEEvT0_PT3_T1_NS0_13GridEvenShareISO_EET2_T4_E12temp_storage;
	add.s32 	%r517, %r516, %r515;
	st.shared.u32 	[%r517+8], %r50;
$L__BB6_20:
	bar.sync 	0;
	setp.ne.s32 	%p55, %r7, 0;
	@%p55 bra 	$L__BB6_48;
	ld.shared.u32 	%r518, [_ZZN3cub18CUB_300001_SM_10006detail6reduce18DeviceReduceKernelINS2_10policy_hubIijN4cuda3__47maximumIiEEE10Policy1000EN6thrust24THRUST_300001_SM_1000_NS6detail15normal_iteratorINSC_10device_ptrIiEEEEjS8_iNS5_3std3__410__identityEEEvT0_PT3_T1_NS0_13GridEvenShareISO_EET2_T4_E12temp_storage+12];
	max.s32 	%r519, %r574, %r518;
	ld.shared.u32 	%r520, [_ZZN3cub18CUB_300001_SM_10006detail6reduce18DeviceReduceKernelINS2_10policy_hubIijN4cuda3__47maximumIiEEE10Policy1000EN6thrust24THRUST_300001_SM_1000_NS6detail15normal_iteratorINSC_10device_ptrIiEEEEjS8_iNS5_3std3__410__identityEEEvT0_PT3_T1_NS0_13GridEvenShareISO_EET2_T4_E12temp_storage+16];
	max.s32 	%r521, %r519, %r520;
	ld.shared.u32 	%r522, [_ZZN3cub18CUB_300001_SM_10006detail6reduce18DeviceReduceKernelINS2_10policy_hubIijN4cuda3__47maximumIiEEE10Policy1000EN6thrust24THRUST_300001_SM_1000_NS6detail15normal_iteratorINSC_10device_ptrIiEEEEjS8_iNS5_3std3__410__identityEEEvT0_PT3_T1_NS0_13GridEvenShareISO_EET2_T4_E12temp_storage+20];
	max.s32 	%r523, %r521, %r522;
	ld.shared.u32 	%r524, [_ZZN3cub18CUB_300001_SM_10006detail6reduce18DeviceReduceKernelINS2_10policy_hubIijN4cuda3__47maximumIiEEE10Policy1000EN6thrust24THRUST_300001_SM_1000_NS6detail15normal_iteratorINSC_10device_ptrIiEEEEjS8_iNS5_3std3__410__identityEEEvT0_PT3_T1_NS0_13GridEvenShareISO_EET2_T4_E12temp_storage+24];
	max.s32 	%r525, %r523, %r524;
	ld.shared.u32 	%r526, [_ZZN3cub18CUB_300001_SM_10006detail6reduce18DeviceReduceKernelINS2_10policy_hubIijN4cuda3__47maximumIiEEE10Policy1000EN6thrust24THRUST_300001_SM_1000_NS6detail15normal_iteratorINSC_10device_ptrIiEEEEjS8_iNS5_3std3__410__identityEEEvT0_PT3_T1_NS0_13GridEvenShareISO_EET2_T4_E12temp_storage+28];
	max.s32 	%r527, %r525, %r526;
	ld.shared.u32 	%r528, [_ZZN3cub18CUB_300001_SM_10006detail6reduce18DeviceReduceKernelINS2_10policy_hubIijN4cuda3__47maximumIiEEE10Policy1000EN6thrust24THRUST_300001_SM_1000_NS6detail15normal_iteratorINSC_10device_ptrIiEEEEjS8_iNS5_3std3__410__identityEEEvT0_PT3_T1_NS0_13GridEvenShareISO_EET2_T4_E12temp_storage+32];
	max.s32 	%r529, %r527, %r528;
	ld.shared.u32 	%r530, [_ZZN3cub18CUB_300001_SM_10006detail6reduce18DeviceReduceKernelINS2_10policy_hubIijN4cuda3__47maximumIiEEE10Policy1000EN6thrust24THRUST_300001_SM_1000_NS6detail15normal_iteratorINSC_10device_ptrIiEEEEjS8_iNS5_3std3__410__identityEEEvT0_PT3_T1_NS0_13GridEvenShareISO_EET2_T4_E12temp_storage+36];
	max.s32 	%r574, %r529, %r530;
	bra.uni 	$L__BB6_48;
$L__BB6_22:
	// begin inline asm
	mov.u32 %r421, %laneid;
	// end inline asm
	and.b32  	%r447, %r7, 992;
	add.s32 	%r448, %r447, 32;
	setp.gt.u32 	%p34, %r448, %r6;
	not.b32 	%r449, %r447;
	add.s32 	%r450, %r6, %r449;
	selp.b32 	%r445, %r450, 31, %p34;
	mov.b32 	%r424, 1;
	mov.b32 	%r446, -1;
	// begin inline asm
	shfl.sync.down.b32 %r422, %r550, %r424, %r445, %r446;
	// end inline asm
	setp.lt.s32 	%p35, %r421, %r445;
	max.s32 	%r451, %r550, %r422;
	selp.b32 	%r428, %r451, %r550, %p35;
	mov.b32 	%r429, 2;
	// begin inline asm
	shfl.sync.down.b32 %r427, %r428, %r429, %r445, %r446;
	// end inline asm
	add.s32 	%r452, %r421, 2;
	setp.gt.s32 	%p36, %r452, %r445;
	max.s32 	%r453, %r428, %r427;
	selp.b32 	%r433, %r428, %r453, %p36;
	mov.b32 	%r434, 4;
	// begin inline asm
	shfl.sync.down.b32 %r432, %r433, %r434, %r445, %r446;
	// end inline asm
	add.s32 	%r454, %r421, 4;
	setp.gt.s32 	%p37, %r454, %r445;
	max.s32 	%r455, %r433, %r432;
	selp.b32 	%r438, %r433, %r455, %p37;
	mov.b32 	%r439, 8;
	// begin inline asm
	shfl.sync.down.b32 %r437, %r438, %r439, %r445, %r446;
	// end inline asm
	add.s32 	%r456, %r421, 8;
	setp.gt.s32 	%p38, %r456, %r445;
	max.s32 	%r457, %r438, %r437;
	selp.b32 	%r443, %r438, %r457, %p38;
	mov.b32 	%r444, 16;
	// begin inline asm
	shfl.sync.down.b32 %r442, %r443, %r444, %r445, %r446;
	// end inline asm
	add.s32 	%r458, %r421, 16;
	setp.gt.s32 	%p39, %r458, %r445;
	max.s32 	%r459, %r443, %r442;
	selp.b32 	%r574, %r443, %r459, %p39;
	setp.ne.s32 	%p40, %r421, 0;
	@%p40 bra 	$L__BB6_24;
	shr.u32 	%r460, %r7, 3;
	and.b32  	%r461, %r460, 124;
	mov.u32 	%r462, _ZZN3cub18CUB_300001_SM_10006detail6reduce18DeviceReduceKernelINS2_10policy_hubIijN4cuda3__47maximumIiEEE10Policy1000EN6thrust24THRUST_300001_SM_1000_NS6detail15normal_iteratorINSC_10device_ptrIiEEEEjS8_iNS5_3std3__410__identityEEEvT0_PT3_T1_NS0_13GridEvenShareISO_EET2_T4_E12temp_storage;
	add.s32 	%r463, %r462, %r461;
	st.shared.u32 	[%r463+8], %r574;
$L__BB6_24:
	bar.sync 	0;
	setp.ne.s32 	%p41, %r7, 0;
	@%p41 bra 	$L__BB6_48;
	setp.gt.u32 	%p42, %r6, 32;
	ld.shared.u32 	%r464, [_ZZN3cub18CUB_300001_SM_10006detail6reduce18DeviceReduceKernelINS2_10policy_hubIijN4cuda3__47maximumIiEEE10Policy1000EN6thrust24THRUST_300001_SM_1000_NS6detail15normal_iteratorINSC_10device_ptrIiEEEEjS8_iNS5_3std3__410__identityEEEvT0_PT3_T1_NS0_13GridEvenShareISO_EET2_T4_E12temp_storage+12];
	max.s32 	%r465, %r574, %r464;
	selp.b32 	%r466, %r465, %r574, %p42;
	setp.gt.u32 	%p43, %r6, 64;
	ld.shared.u32 	%r467, [_ZZN3cub18CUB_300001_SM_10006detail6reduce18DeviceReduceKernelINS2_10policy_hubIijN4cuda3__47maximumIiEEE10Policy1000EN6thrust24THRUST_300001_SM_1000_NS6detail15normal_iteratorINSC_10device_ptrIiEEEEjS8_iNS5_3std3__410__identityEEEvT0_PT3_T1_NS0_13GridEvenShareISO_EET2_T4_E12temp_storage+16];
	max.s32 	%r468, %r466, %r467;
	selp.b32 	%r469, %r468, %r466, %p43;
	setp.gt.u32 	%p44, %r6, 96;
	ld.shared.u32 	%r470, [_ZZN3cub18CUB_300001_SM_10006detail6reduce18DeviceReduceKernelINS2_10policy_hubIijN4cuda3__47maximumIiEEE10Policy1000EN6thrust24THRUST_300001_SM_1000_NS6detail15normal_iteratorINSC_10device_ptrIiEEEEjS8_iNS5_3std3__410__identityEEEvT0_PT3_T1_NS0_13GridEvenShareISO_EET2_T4_E12temp_storage+20];
	max.s32 	%r471, %r469, %r470;
	selp.b32 	%r472, %r471, %r469, %p44;
	setp.gt.u32 	%p45, %r6, 128;
	ld.shared.u32 	%r473, [_ZZN3cub18CUB_300001_SM_10006detail6reduce18DeviceReduceKernelINS2_10policy_hubIijN4cuda3__47maximumIiEEE10Policy1000EN6thrust24THRUST_300001_SM_1000_NS6detail15normal_iteratorINSC_10device_ptrIiEEEEjS8_iNS5_3std3__410__identityEEEvT0_PT3_T1_NS0_13GridEvenShareISO_EET2_T4_E12temp_storage+24];
	max.s32 	%r474, %r472, %r473;
	selp.b32 	%r475, %r474, %r472, %p45;
	setp.gt.u32 	%p46, %r6, 160;
	ld.shared.u32 	%r476, [_ZZN3cub18CUB_300001_SM_10006detail6reduce18DeviceReduceKernelINS2_10policy_hubIijN4cuda3__47maximumIiEEE10Policy1000EN6thrust24THRUST_300001_SM_1000_NS6detail15normal_iteratorINSC_10device_ptrIiEEEEjS8_iNS5_3std3__410__identityEEEvT0_PT3_T1_NS0_13GridEvenShareISO_EET2_T4_E12temp_storage+28];
	max.s32 	%r477, %r475, %r476;
	selp.b32 	%r478, %r477, %r475, %p46;
	setp.gt.u32 	%p47, %r6, 192;
	ld.shared.u32 	%r479, [_ZZN3cub18CUB_300001_SM_10006detail6reduce18DeviceReduceKernelINS2_10policy_hubIijN4cuda3__47maximumIiEEE10Policy1000EN6thrust24THRUST_300001_SM_1000_NS6detail15normal_iteratorINSC_10device_ptrIiEEEEjS8_iNS5_3std3__410__identityEEEvT0_PT3_T1_NS0_13GridEvenShareISO_EET2_T4_E12temp_storage+32];
	max.s32 	%r480, %r478, %r479;
	selp.b32 	%r481, %r480, %r478, %p47;
	setp.gt.u32 	%p48, %r6, 224;
	ld.shared.u32 	%r482, [_ZZN3cub18CUB_300001_SM_10006detail6reduce18DeviceReduceKernelINS2_10policy_hubIijN4cuda3__47maximumIiEEE10Policy1000EN6thrust24THRUST_300001_SM_1000_NS6detail15normal_iteratorINSC_10device_ptrIiEEEEjS8_iNS5_3std3__410__identityEEEvT0_PT3_T1_NS0_13GridEvenShareISO_EET2_T4_E12temp_storage+36];
	max.s32 	%r483, %r481, %r482;
	selp.b32 	%r574, %r483, %r481, %p48;
	bra.uni 	$L__BB6_48;
$L__BB6_26:
	mov.u32 	%r55, %tid.x;
	add.s32 	%r112, %r55, %r556;
	mul.wide.u32 	%rd4, %r112, 4;
	add.s64 	%rd5, %rd1, %rd4;
	ld.global.u32 	%r113, [%rd5];
	ld.global.u32 	%r114, [%rd5+1024];
	ld.global.u32 	%r115, [%rd5+2048];
	ld.global.u32 	%r116, [%rd5+3072];
	ld.global.u32 	%r117, [%rd5+4096];
	ld.global.u32 	%r118, [%rd5+5120];
	ld.global.u32 	%r119, [%rd5+6144];
	ld.global.u32 	%r120, [%rd5+7168];
	ld.global.u32 	%r121, [%rd5+8192];
	ld.global.u32 	%r122, [%rd5+9216];
	ld.global.u32 	%r123, [%rd5+10240];
	ld.global.u32 	%r124, [%rd5+11264];
	ld.global.u32 	%r125, [%rd5+12288];
	ld.global.u32 	%r126, [%rd5+13312];
	ld.global.u32 	%r127, [%rd5+14336];
	ld.global.u32 	%r128, [%rd5+15360];
	max.s32 	%r129, %r113, %r114;
	max.s32 	%r130, %r129, %r115;
	max.s32 	%r131, %r116, %r117;
	max.s32 	%r132, %r131, %r118;
	max.s32 	%r133, %r119, %r120;
	max.s32 	%r134, %r133, %r121;
	max.s32 	%r135, %r122, %r123;
	max.s32 	%r136, %r135, %r124;
	max.s32 	%r137, %r125, %r126;
	max.s32 	%r138, %r137, %r127;
	max.s32 	%r139, %r130, %r132;
	max.s32 	%r140, %r139, %r134;
	max.s32 	%r141, %r136, %r138;
	max.s32 	%r142, %r141, %r128;
	max.s32 	%r573, %r140, %r142;
	setp.lt.u32 	%p2, %r6, %r4;
	@%p2 bra 	$L__BB6_44;
	add.s32 	%r57, %r4, %r556;
	not.b32 	%r144, %r55;
	add.s32 	%r145, %r144, %r1;
	sub.s32 	%r146, %r145, %r4;
	sub.s32 	%r552, %r146, %r556;
	add.s32 	%r147, %r57, %r55;
	add.s32 	%r551, %r147, 2048;
	mov.b32 	%r554, 0;
	mov.u32 	%r553, %r57;
$L__BB6_28:
	add.s32 	%r556, %r556, %r4;
	add.s32 	%r149, %r1, -4096;
	setp.gt.u32 	%p3, %r556, %r149;
	@%p3 bra 	$L__BB6_30;
	add.s32 	%r150, %r55, %r556;
	mul.wide.u32 	%rd6, %r150, 4;
	add.s64 	%rd7, %rd1, %rd6;
	ld.global.u32 	%r151, [%rd7];
	ld.global.u32 	%r152, [%rd7+1024];
	ld.global.u32 	%r153, [%rd7+2048];
	ld.global.u32 	%r154, [%rd7+3072];
	ld.global.u32 	%r155, [%rd7+4096];
	ld.global.u32 	%r156, [%rd7+5120];
	ld.global.u32 	%r157, [%rd7+6144];
	ld.global.u32 	%r158, [%rd7+7168];
	ld.global.u32 	%r159, [%rd7+8192];
	ld.global.u32 	%r160, [%rd7+9216];
	ld.global.u32 	%r161, [%rd7+10240];
	ld.global.u32 	%r162, [%rd7+11264];
	ld.global.u32 	%r163, [%rd7+12288];
	ld.global.u32 	%r164, [%rd7+13312];
	ld.global.u32 	%r165, [%rd7+14336];
	ld.global.u32 	%r166, [%rd7+15360];
	max.s32 	%r167, %r573, %r151;
	max.s32 	%r168, %r167, %r152;
	max.s32 	%r169, %r153, %r154;
	max.s32 	%r170, %r169, %r155;
	max.s32 	%r171, %r156, %r157;
	max.s32 	%r172, %r171, %r158;
	max.s32 	%r173, %r159, %r160;
	max.s32 	%r174, %r173, %r161;
	max.s32 	%r175, %r162, %r163;
	max.s32 	%r176, %r175, %r164;
	max.s32 	%r177, %r165, %r166;
	max.s32 	%r178, %r168, %r170;
	max.s32 	%r179, %r178, %r172;
	max.s32 	%r180, %r174, %r176;
	max.s32 	%r181, %r180, %r177;
	max.s32 	%r573, %r179, %r181;
	sub.s32 	%r182, %r1, %r556;
	setp.lt.u32 	%p4, %r182, %r4;
	add.s32 	%r554, %r554, 1;
	add.s32 	%r553, %r553, %r4;
	sub.s32 	%r552, %r552, %r4;
	add.s32 	%r551, %r551, %r4;
	@%p4 bra 	$L__BB6_44;
	bra.uni 	$L__BB6_28;
$L__BB6_30:
	setp.le.u32 	%p5, %r1, %r556;
	sub.s32 	%r184, %r1, %r556;
	setp.ge.s32 	%p6, %r55, %r184;
	or.pred  	%p7, %p5, %p6;
	@%p7 bra 	$L__BB6_44;
	not.b32 	%r187, %r55;
	add.s32 	%r188, %r1, %r187;
	sub.s32 	%r189, %r188, %r57;
	mul.lo.s32 	%r190, %r2, %r554;
	shl.b32 	%r191, %r190, 12;
	sub.s32 	%r192, %r189, %r191;
	shr.u32 	%r193, %r192, 8;
	add.s32 	%r72, %r193, 1;
	and.b32  	%r73, %r72, 15;
	setp.lt.u32 	%p8, %r192, 3840;
	mov.u32 	%r565, %r55;
	@%p8 bra 	$L__BB6_35;
	or.b32  	%r559, %r55, 2048;
	shr.u32 	%r194, %r552, 8;
	add.s32 	%r195, %r194, 1;
	and.b32  	%r196, %r195, 33554416;
	neg.s32 	%r557, %r196;
$L__BB6_33:
	.pragma "nounroll";
	add.s32 	%r197, %r551, -2048;
	mul.wide.u32 	%rd8, %r197, 4;
	add.s64 	%rd9, %rd1, %rd8;
	ld.global.u32 	%r198, [%rd9];
	max.s32 	%r199, %r573, %r198;
	add.s32 	%r200, %r551, -1792;
	mul.wide.u32 	%rd10, %r200, 4;
	add.s64 	%rd11, %rd1, %rd10;
	ld.global.u32 	%r201, [%rd11];
	max.s32 	%r202, %r199, %r201;
	add.s32 	%r203, %r551, -1536;
	mul.wide.u32 	%rd12, %r203, 4;
	add.s64 	%rd13, %rd1, %rd12;
	ld.global.u32 	%r204, [%rd13];
	max.s32 	%r205, %r202, %r204;
	add.s32 	%r206, %r551, -1280;
	mul.wide.u32 	%rd14, %r206, 4;
	add.s64 	%rd15, %rd1, %rd14;
	ld.global.u32 	%r207, [%rd15];
	max.s32 	%r208, %r205, %r207;
	add.s32 	%r209, %r551, -1024;
	mul.wide.u32 	%rd16, %r209, 4;
	add.s64 	%rd17, %rd1, %rd16;
	ld.global.u32 	%r210, [%rd17];
	max.s32 	%r211, %r208, %r210;
	add.s32 	%r212, %r551, -768;
	mul.wide.u32 	%rd18, %r212, 4;
	add.s64 	%rd19, %rd1, %rd18;
	ld.global.u32 	%r213, [%rd19];
	max.s32 	%r214, %r211, %r213;
	add.s32 	%r215, %r551, -512;
	mul.wide.u32 	%rd20, %r215, 4;
	add.s64 	%rd21, %rd1, %rd20;
	ld.global.u32 	%r216, [%rd21];
	max.s32 	%r217, %r214, %r216;
	add.s32 	%r218, %r551, 1792;
	add.s32 	%r219, %r551, -256;
	mul.wide.u32 	%rd22, %r219, 4;
	add.s64 	%rd23, %rd1, %rd22;
	ld.global.u32 	%r220, [%rd23];
	max.s32 	%r221, %r217, %r220;
	mul.wide.u32 	%rd24, %r551, 4;
	add.s64 	%rd25, %rd1, %rd24;
	ld.global.u32 	%r222, [%rd25];
	max.s32 	%r223, %r221, %r222;
	add.s32 	%r224, %r551, 256;
	mul.wide.u32 	%rd26, %r224, 4;
	add.s64 	%rd27, %rd1, %rd26;
	ld.global.u32 	%r225, [%rd27];
	max.s32 	%r226, %r223, %r225;
	add.s32 	%r227, %r551, 512;
	mul.wide.u32 	%rd28, %r227, 4;
	add.s64 	%rd29, %rd1, %rd28;
	ld.global.u32 	%r228, [%rd29];
	max.s32 	%r229, %r226, %r228;
	add.s32 	%r230, %r551, 768;
	mul.wide.u32 	%rd30, %r230, 4;
	add.s64 	%rd31, %rd1, %rd30;
	ld.global.u32 	%r231, [%rd31];
	max.s32 	%r232, %r229, %r231;
	add.s32 	%r233, %r551, 1024;
	mul.wide.u32 	%rd32, %r233, 4;
	add.s64 	%rd33, %rd1, %rd32;
	ld.global.u32 	%r234, [%rd33];
	max.s32 	%r235, %r232, %r234;
	add.s32 	%r236, %r551, 1280;
	mul.wide.u32 	%rd34, %r236, 4;
	add.s64 	%rd35, %rd1, %rd34;
	ld.global.u32 	%r237, [%rd35];
	max.s32 	%r238, %r235, %r237;
	add.s32 	%r239, %r551, 1536;
	mul.wide.u32 	%rd36, %r239, 4;
	add.s64 	%rd37, %rd1, %rd36;
	ld.global.u32 	%r240, [%rd37];
	max.s32 	%r241, %r238, %r240;
	mul.wide.u32 	%rd38, %r218, 4;
	add.s64 	%rd39, %rd1, %rd38;
	ld.global.u32 	%r242, [%rd39];
	max.s32 	%r573, %r241, %r242;
	add.s32 	%r559, %r559, 4096;
	add.s32 	%r551, %r551, 4096;
	add.s32 	%r557, %r557, 16;
	setp.ne.s32 	%p9, %r557, 0;
	@%p9 bra 	$L__BB6_33;
	add.s32 	%r565, %r559, -2048;
$L__BB6_35:
	setp.eq.s32 	%p10, %r73, 0;
	@%p10 bra 	$L__BB6_44;
	and.b32  	%r88, %r72, 7;
	setp.lt.u32 	%p11, %r73, 8;
	@%p11 bra 	$L__BB6_38;
	add.s32 	%r244, %r565, %r556;
	mul.wide.u32 	%rd40, %r244, 4;
	add.s64 	%rd41, %rd1, %rd40;
	ld.global.u32 	%r245, [%rd41];
	max.s32 	%r246, %r573, %r245;
	add.s32 	%r247, %r244, 256;
	mul.wide.u32 	%rd42, %r247, 4;
	add.s64 	%rd43, %rd1, %rd42;
	ld.global.u32 	%r248, [%rd43];
	max.s32 	%r249, %r246, %r248;
	add.s32 	%r250, %r244, 512;
	mul.wide.u32 	%rd44, %r250, 4;
	add.s64 	%rd45, %rd1, %rd44;
	ld.global.u32 	%r251, [%rd45];
	max.s32 	%r252, %r249, %r251;
	add.s32 	%r253, %r244, 768;
	mul.wide.u32 	%rd46, %r253, 4;
	add.s64 	%rd47, %rd1, %rd46;
	ld.global.u32 	%r254, [%rd47];
	max.s32 	%r255, %r252, %r254;
	add.s32 	%r256, %r244, 1024;
	mul.wide.u32 	%rd48, %r256, 4;
	add.s64 	%rd49, %rd1, %rd48;
	ld.global.u32 	%r257, [%rd49];
	max.s32 	%r258, %r255, %r257;
	add.s32 	%r259, %r244, 1280;
	mul.wide.u32 	%rd50, %r259, 4;
	add.s64 	%rd51, %rd1, %rd50;
	ld.global.u32 	%r260, [%rd51];
	max.s32 	%r261, %r258, %r260;
	add.s32 	%r262, %r244, 1536;
	mul.wide.u32 	%rd52, %r262, 4;
	add.s64 	%rd53, %rd1, %rd52;
	ld.global.u32 	%r263, [%rd53];
	max.s32 	%r264, %r261, %r263;
	add.s32 	%r265, %r244, 1792;
	mul.wide.u32 	%rd54, %r265, 4;
	add.s64 	%rd55, %rd1, %rd54;
	ld.global.u32 	%r266, [%rd55];
	max.s32 	%r573, %r264, %r266;
	add.s32 	%r565, %r565, 2048;
$L__BB6_38:
	setp.eq.s32 	%p12, %r88, 0;
	@%p12 bra 	$L__BB6_44;
	setp.lt.u32 	%p13, %r88, 4;
	@%p13 bra 	$L__BB6_41;
	add.s32 	%r268, %r565, %r556;
	mul.wide.u32 	%rd56, %r268, 4;
	add.s64 	%rd57, %rd1, %rd56;
	ld.global.u32 	%r269, [%rd57];
	max.s32 	%r270, %r573, %r269;
	add.s32 	%r271, %r268, 256;
	mul.wide.u32 	%rd58, %r271, 4;
	add.s64 	%rd59, %rd1, %rd58;
	ld.global.u32 	%r272, [%rd59];
	max.s32 	%r273, %r270, %r272;
	add.s32 	%r274, %r268, 512;
	mul.wide.u32 	%rd60, %r274, 4;
	add.s64 	%rd61, %rd1, %rd60;
	ld.global.u32 	%r275, [%rd61];
	max.s32 	%r276, %r273, %r275;
	add.s32 	%r277, %r268, 768;
	mul.wide.u32 	%rd62, %r277, 4;
	add.s64 	%rd63, %rd1, %rd62;
	ld.global.u32 	%r278, [%rd63];
	max.s32 	%r573, %r276, %r278;
	add.s32 	%r565, %r565, 1024;
$L__BB6_41:
	and.b32  	%r279, %r72, 3;
	setp.eq.s32 	%p14, %r279, 0;
	@%p14 bra 	$L__BB6_44;
	add.s32 	%r571, %r565, %r553;
	cvt.u16.u32 	%rs1, %r552;
	shr.u16 	%rs2, %rs1, 8;
	add.s16 	%rs3, %rs2, 1;
	cvt.u32.u16 	%r280, %rs3;
	and.b32  	%r281, %r280, 3;
	neg.s32 	%r570, %r281;
$L__BB6_43:
	.pragma "nounroll";
	mul.wide.u32 	%rd64, %r571, 4;
	add.s64 	%rd65, %rd1, %rd64;
	ld.global.u32 	%r282, [%rd65];
	max.s32 	%r573, %r573, %r282;
	add.s32 	%r571, %r571, 256;
	add.s32 	%r570, %r570, 1;
	setp.ne.s32 	%p15, %r570, 0;
	@%p15 bra 	$L__BB6_43;
$L__BB6_44:
	// begin inline asm
	mov.u32 %r283, %laneid;
	// end inline asm
	mov.b32 	%r286, 1;
	mov.b32 	%r307, 31;
	mov.b32 	%r308, -1;
	// begin inline asm
	shfl.sync.down.b32 %r284, %r573, %r286, %r307, %r308;
	// end inline asm
	setp.gt.s32 	%p16, %r283, 30;
	max.s32 	%r309, %r573, %r284;
	selp.b32 	%r290, %r573, %r309, %p16;
	mov.b32 	%r291, 2;
	// begin inline asm
	shfl.sync.down.b32 %r289, %r290, %r291, %r307, %r308;
	// end inline asm
	setp.gt.s32 	%p17, %r283, 29;
	max.s32 	%r310, %r290, %r289;
	selp.b32 	%r295, %r290, %r310, %p17;
	mov.b32 	%r296, 4;
	// begin inline asm
	shfl.sync.down.b32 %r294, %r295, %r296, %r307, %r308;
	// end inline asm
	setp.gt.s32 	%p18, %r283, 27;
	max.s32 	%r311, %r295, %r294;
	selp.b32 	%r300, %r295, %r311, %p18;
	mov.b32 	%r301, 8;
	// begin inline asm
	shfl.sync.down.b32 %r299, %r300, %r301, %r307, %r308;
	// end inline asm
	setp.gt.s32 	%p19, %r283, 23;
	max.s32 	%r312, %r300, %r299;
	selp.b32 	%r305, %r300, %r312, %p19;
	mov.b32 	%r306, 16;
	// begin inline asm
	shfl.sync.down.b32 %r304, %r305, %r306, %r307, %r308;
	// end inline asm
	setp.gt.s32 	%p20, %r283, 15;
	max.s32 	%r108, %r305, %r304;
	selp.b32 	%r574, %r305, %r108, %p20;
	setp.ne.s32 	%p21, %r283, 0;
	@%p21 bra 	$L__BB6_46;
	shr.u32 	%r313, %r55, 3;
	and.b32  	%r314, %r313, 124;
	mov.u32 	%r315, _ZZN3cub18CUB_300001_SM_10006detail6reduce18DeviceReduceKernelINS2_10policy_hubIijN4cuda3__47maximumIiEEE10Policy1000EN6thrust24THRUST_300001_SM_1000_NS6detail15normal_iteratorINSC_10device_ptrIiEEEEjS8_iNS5_3std3__410__identityEEEvT0_PT3_T1_NS0_13GridEvenShareISO_EET2_T4_E12temp_storage;
	add.s32 	%r316, %r315, %r314;
	st.shared.u32 	[%r316+8], %r108;
$L__BB6_46:
	bar.sync 	0;
	setp.ne.s32 	%p22, %r55, 0;
	@%p22 bra 	$L__BB6_48;
	ld.shared.u32 	%r317, [_ZZN3cub18CUB_300001_SM_10006detail6reduce18DeviceReduceKernelINS2_10policy_hubIijN4cuda3__47maximumIiEEE10Policy1000EN6thrust24THRUST_300001_SM_1000_NS6detail15normal_iteratorINSC_10device_ptrIiEEEEjS8_iNS5_3std3__410__identityEEEvT0_PT3_T1_NS0_13GridEvenShareISO_EET2_T4_E12temp_storage+12];
	max.s32 	%r318, %r574, %r317;
	ld.shared.u32 	%r319, [_ZZN3cub18CUB_300001_SM_10006detail6reduce18DeviceReduceKernelINS2_10policy_hubIijN4cuda3__47maximumIiEEE10Policy1000EN6thrust24THRUST_300001_SM_1000_NS6detail15normal_iteratorINSC_10device_ptrIiEEEEjS8_iNS5_3std3__410__identityEEEvT0_PT3_T1_NS0_13GridEvenShareISO_EET2_T4_E12temp_storage+16];
	max.s32 	%r320, %r318, %r319;
	ld.shared.u32 	%r321, [_ZZN3cub18CUB_300001_SM_10006detail6reduce18DeviceReduceKernelINS2_10policy_hubIijN4cuda3__47maximumIiEEE10Policy1000EN6thrust24THRUST_300001_SM_1000_NS6detail15normal_iteratorINSC_10device_ptrIiEEEEjS8_iNS5_3std3__410__identityEEEvT0_PT3_T1_NS0_13GridEvenShareISO_EET2_T4_E12temp_storage+20];
	max.s32 	%r322, %r320, %r321;
	ld.shared.u32 	%r323, [_ZZN3cub18CUB_300001_SM_10006detail6reduce18DeviceReduceKernelINS2_10policy_hubIijN4cuda3__47maximumIiEEE10Policy1000EN6thrust24THRUST_300001_SM_1000_NS6detail15normal_iteratorINSC_10device_ptrIiEEEEjS8_iNS5_3std3__410__identityEEEvT0_PT3_T1_NS0_13GridEvenShareISO_EET2_T4_E12temp_storage+24];
	max.s32 	%r324, %r322, %r323;
	ld.shared.u32 	%r325, [_ZZN3cub18CUB_300001_SM_10006detail6reduce18DeviceReduceKernelINS2_10policy_hubIijN4cuda3__47maximumIiEEE10Policy1000EN6thrust24THRUST_300001_SM_1000_NS6detail15normal_iteratorINSC_10device_ptrIiEEEEjS8_iNS5_3std3__410__identityEEEvT0_PT3_T1_NS0_13GridEvenShareISO_EET2_T4_E12temp_storage+28];
	max.s32 	%r326, %r324, %r325;
	ld.shared.u32 	%r327, [_ZZN3cub18CUB_300001_SM_10006detail6reduce18DeviceReduceKernelINS2_10policy_hubIijN4cuda3__47maximumIiEEE10Policy1000EN6thrust24THRUST_300001_SM_1000_NS6detail15normal_iteratorINSC_10device_ptrIiEEEEjS8_iNS5_3std3__410__identityEEEvT0_PT3_T1_NS0_13GridEvenShareISO_EET2_T4_E12temp_storage+32];
	max.s32 	%r328, %r326, %r327;
	ld.shared.u32 	%r329, [_ZZN3cub18CUB_300001_SM_10006detail6reduce18DeviceReduceKernelINS2_10policy_hubIijN4cuda3__47maximumIiEEE10Policy1000EN6thrust24THRUST_300001_SM_1000_NS6detail15normal_iteratorINSC_10device_ptrIiEEEEjS8_iNS5_3std3__410__identityEEEvT0_PT3_T1_NS0_13GridEvenShareISO_EET2_T4_E12temp_storage+36];
	max.s32 	%r574, %r328, %r329;
$L__BB6_48:
	mov.u32 	%r531, %tid.x;
	setp.ne.s32 	%p56, %r531, 0;
	@%p56 bra 	$L__BB6_50;
	ld.param.u64 	%rd129, [_ZN3cub18CUB_300001_SM_10006detail6reduce18DeviceReduceKernelINS2_10policy_hubIijN4cuda3__47maximumIiEEE10Policy1000EN6thrust24THRUST_300001_SM_1000_NS6detail15normal_iteratorINSC_10device_ptrIiEEEEjS8_iNS5_3std3__410__identityEEEvT0_PT3_T1_NS0_13GridEvenShareISO_EET2_T4__param_1];
	cvta.to.global.u64 	%rd126, %rd129;
	mul.wide.u32 	%rd127, %r3, 4;
	add.s64 	%rd128, %rd126, %rd127;
	st.global.u32 	[%rd128], %r574;
$L__BB6_50:
	ret;

}
	// .globl	_ZN3cub18CUB_300001_SM_10006detail6reduce28DeviceReduceSingleTileKernelINS2_10policy_hubIijN4cuda3__47maximumIiEEE10Policy1000EPiSB_iS8_iiNS5_3std3__410__identityEEEvT0_T1_T2_T3_T4_T6_
.visible .entry _ZN3cub18CUB_300001_SM_10006detail6reduce28DeviceReduceSingleTileKernelINS2_10policy_hubIijN4cuda3__47maximumIiEEE10Policy1000EPiSB_iS8_iiNS5_3std3__410__identityEEEvT0_T1_T2_T3_T4_T6_(
	.param .u64 .ptr .align 1 _ZN3cub18CUB_300001_SM_10006detail6reduce28DeviceReduceSingleTileKernelINS2_10policy_hubIijN4cuda3__47maximumIiEEE10Policy1000EPiSB_iS8_iiNS5_3std3__410__identityEEEvT0_T1_T2_T3_T4_T6__param_0,
	.param .u64 .ptr .align 1 _ZN3cub18CUB_300001_SM_10006detail6reduce28DeviceReduceSingleTileKernelINS2_10policy_hubIijN4cuda3__47maximumIiEEE10Policy1000EPiSB_iS8_iiNS5_3std3__410__identityEEEvT0_T1_T2_T3_T4_T6__param_1,
	.param .u32 _ZN3cub18CUB_300001_SM_10006detail6reduce28DeviceReduceSingleTileKernelINS2_10policy_hubIijN4cuda3__47maximumIiEEE10Policy1000EPiSB_iS8_iiNS5_3std3__410__identityEEEvT0_T1_T2_T3_T4_T6__param_2,
	.param .align 1 .b8 _ZN3cub18CUB_300001_SM_10006detail6reduce28DeviceReduceSingleTileKernelINS2_10policy_hubIijN4cuda3__47maximumIiEEE10Policy1000EPiSB_iS8_iiNS5_3std3__410__identityEEEvT0_T1_T2_T3_T4_T6__param_3[1],
	.param .u32 _ZN3cub18CUB_300001_SM_10006detail6reduce28DeviceReduceSingleTileKernelINS2_10policy_hubIijN4cuda3__47maximumIiEEE10Policy1000EPiSB_iS8_iiNS5_3std3__410__identityEEEvT0_T1_T2_T3_T4_T6__param_4,
	.param .align 1 .b8 _ZN3cub18CUB_300001_SM_10006detail6reduce28DeviceReduceSingleTileKernelINS2_10policy_hubIijN4cuda3__47maximumIiEEE10Policy1000EPiSB_iS8_iiNS5_3std3__410__identityEEEvT0_T1_T2_T3_T4_T6__param_5[1]
)
.maxntid 256
.minnctapersm 1
{
	.reg .pred 	%p<97>;
	.reg .b32 	%r<687>;
	.reg .b64 	%rd<125>;
	// demoted variable
	.shared .align 4 .b8 _ZZN3cub18CUB_300001_SM_10006detail6reduce28DeviceReduceSingleTileKernelINS2_10policy_hubIijN4cuda3__47maximumIiEEE10Policy1000EPiSB_iS8_iiNS5_3std3__410__identityEEEvT0_T1_T2_T3_T4_T6_E12temp_storage[44];
	ld.param.u64 	%rd16, [_ZN3cub18CUB_300001_SM_10006detail6reduce28DeviceReduceSingleTileKernelINS2_10policy_hubIijN4cuda3__47maximumIiEEE10Policy1000EPiSB_iS8_iiNS5_3std3__410__identityEEEvT0_T1_T2_T3_T4_T6__param_0];
	ld.param.u64 	%rd17, [_ZN3cub18CUB_300001_SM_10006detail6reduce28DeviceReduceSingleTileKernelINS2_10policy_hubIijN4cuda3__47maximumIiEEE10Policy1000EPiSB_iS8_iiNS5_3std3__410__identityEEEvT0_T1_T2_T3_T4_T6__param_1];
	ld.param.u32 	%r124, [_ZN3cub18CUB_300001_SM_10006detail6reduce28DeviceReduceSingleTileKernelINS2_10policy_hubIijN4cuda3__47maximumIiEEE10Policy1000EPiSB_iS8_iiNS5_3std3__410__identityEEEvT0_T1_T2_T3_T4_T6__param_2];
	ld.param.u32 	%r125, [_ZN3cub18CUB_300001_SM_10006detail6reduce28DeviceReduceSingleTileKernelINS2_10policy_hubIijN4cuda3__47maximumIiEEE10Policy1000EPiSB_iS8_iiNS5_3std3__410__identityEEEvT0_T1_T2_T3_T4_T6__param_4];
	cvta.to.global.u64 	%rd1, %rd17;
	setp.ne.s32 	%p1, %r124, 0;
	@%p1 bra 	$L__BB7_3;
	mov.u32 	%r633, %tid.x;
	setp.ne.s32 	%p96, %r633, 0;
	@%p96 bra 	$L__BB7_74;
	st.global.u32 	[%rd1], %r125;
	bra.uni 	$L__BB7_74;
$L__BB7_3:
	and.b64  	%rd18, %rd16, 15;
	setp.ne.s64 	%p2, %rd18, 0;
	@%p2 bra 	$L__BB7_38;
	setp.gt.s32 	%p49, %r124, 4095;
	@%p49 bra 	$L__BB7_22;
	mov.u32 	%r1, %tid.x;
	setp.ge.s32 	%p66, %r1, %r124;
	mov.b32 	%r644, 0;
	mov.u32 	%r639, %r1;
	@%p66 bra 	$L__BB7_7;
	mul.wide.u32 	%rd113, %r1, 4;
	add.s64 	%rd112, %rd16, %rd113;
	// begin inline asm
	ld.global.nc.u32 %r644, [%rd112];
	// end inline asm
	add.s32 	%r639, %r1, 256;
$L__BB7_7:
	setp.ge.s32 	%p67, %r639, %r124;
	@%p67 bra 	$L__BB7_13;
	not.b32 	%r508, %r639;
	add.s32 	%r6, %r124, %r508;
	and.b32  	%r509, %r6, 768;
	setp.eq.s32 	%p68, %r509, 768;
	@%p68 bra 	$L__BB7_11;
	mul.wide.u32 	%rd114, %r639, 4;
	add.s64 	%rd121, %rd16, %rd114;
	shr.u32 	%r510, %r6, 8;
	add.s32 	%r511, %r510, 1;
	and.b32  	%r512, %r511, 3;
	neg.s32 	%r636, %r512;
$L__BB7_10:
	.pragma "nounroll";
	// begin inline asm
	ld.global.nc.u32 %r513, [%rd121];
	// end inline asm
	max.s32 	%r644, %r644, %r513;
	add.s32 	%r639, %r639, 256;
	add.s64 	%rd121, %rd121, 1024;
	add.s32 	%r636, %r636, 1;
	setp.ne.s32 	%p69, %r636, 0;
	@%p69 bra 	$L__BB7_10;
$L__BB7_11:
	setp.lt.u32 	%p70, %r6, 768;
	@%p70 bra 	$L__BB7_13;
$L__BB7_12:
	mul.wide.s32 	%rd120, %r639, 4;
	add.s64 	%rd116, %rd16, %rd120;
	// begin inline asm
	ld.global.nc.u32 %r514, [%rd116];
	// end inline asm
	max.s32 	%r518, %r644, %r514;
	add.s64 	%rd117, %rd116, 1024;
	// begin inline asm
	ld.global.nc.u32 %r515, [%rd117];
	// end inline asm
	max.s32 	%r519, %r518, %r515;
	add.s64 	%rd118, %rd116, 2048;
	// begin inline asm
	ld.global.nc.u32 %r516, [%rd118];
	// end inline asm
	max.s32 	%r520, %r519, %r516;
	add.s64 	%rd119, %rd116, 3072;
	// begin inline asm
	ld.global.nc.u32 %r517, [%rd119];
	// end inline asm
	max.s32 	%r644, %r520, %r517;
	add.s32 	%r639, %r639, 1024;
	setp.lt.s32 	%p71, %r639, %r124;
	@%p71 bra 	$L__BB7_12;
$L__BB7_13:
	setp.lt.s32 	%p72, %r124, 256;
	@%p72 bra 	$L__BB7_18;
	// begin inline asm
	mov.u32 %r584, %laneid;
	// end inline asm
	mov.b32 	%r587, 1;
	mov.b32 	%r608, 31;
	mov.b32 	%r609, -1;
	// begin inline asm
	shfl.sync.down.b32 %r585, %r644, %r587, %r608, %r609;
	// end inline asm
	setp.gt.s32 	%p88, %r584, 30;
	max.s32 	%r610, %r644, %r585;
	selp.b32 	%r591, %r644, %r610, %p88;
	mov.b32 	%r592, 2;
	// begin inline asm
	shfl.sync.down.b32 %r590, %r591, %r592, %r608, %r609;
	// end inline asm
	setp.gt.s32 	%p89, %r584, 29;
	max.s32 	%r611, %r591, %r590;
	selp.b32 	%r596, %r591, %r611, %p89;
	mov.b32 	%r597, 4;
	// begin inline asm
	shfl.sync.down.b32 %r595, %r596, %r597, %r608, %r609;
	// end inline asm
	setp.gt.s32 	%p90, %r584, 27;
	max.s32 	%r612, %r596, %r595;
	selp.b32 	%r601, %r596, %r612, %p90;
	mov.b32 	%r602, 8;
	// begin inline asm
	shfl.sync.down.b32 %r600, %r601, %r602, %r608, %r609;
	// end inline asm
	setp.gt.s32 	%p91, %r584, 23;
	max.s32 	%r613, %r601, %r600;
	selp.b32 	%r606, %r601, %r613, %p91;
	mov.b32 	%r607, 16;
	// begin inline asm
	shfl.sync.down.b32 %r605, %r606, %r607, %r608, %r609;
	// end inline asm
	setp.gt.s32 	%p92, %r584, 15;
	max.s32 	%r22, %r606, %r605;
	selp.b32 	%r686, %r606, %r22, %p92;
	setp.ne.s32 	%p93, %r584, 0;
	@%p93 bra 	$L__BB7_16;
	shr.u32 	%r614, %r1, 3;
	and.b32  	%r615, %r614, 124;
	mov.u32 	%r616, _ZZN3cub18CUB_300001_SM_10006detail6reduce28DeviceReduceSingleTileKernelINS2_10policy_hubIijN4cuda3__47maximumIiEEE10Policy1000EPiSB_iS8_iiNS5_3std3__410__identityEEEvT0_T1_T2_T3_T4_T6_E12temp_storage;
	add.s32 	%r617, %r616, %r615;
	st.shared.u32 	[%r617+8], %r22;
$L__BB7_16:
	bar.sync 	0;
	setp.ne.s32 	%p94, %r1, 0;
	@%p94 bra 	$L__BB7_72;
	ld.shared.u32 	%r618, [_ZZN3cub18CUB_300001_SM_10006detail6reduce28DeviceReduceSingleTileKernelINS2_10policy_hubIijN4cuda3__47maximumIiEEE10Policy1000EPiSB_iS8_iiNS5_3std3__410__identityEEEvT0_T1_T2_T3_T4_T6_E12temp_storage+12];
	max.s32 	%r619, %r686, %r618;
	ld.shared.u32 	%r620, [_ZZN3cub18CUB_300001_SM_10006detail6reduce28DeviceReduceSingleTileKernelINS2_10policy_hubIijN4cuda3__47maximumIiEEE10Policy1000EPiSB_iS8_iiNS5_3std3__410__identityEEEvT0_T1_T2_T3_T4_T6_E12temp_storage+16];
	max.s32 	%r621, %r619, %r620;
	ld.shared.u32 	%r622, [_ZZN3cub18CUB_300001_SM_10006detail6reduce28DeviceReduceSingleTileKernelINS2_10policy_hubIijN4cuda3__47maximumIiEEE10Policy1000EPiSB_iS8_iiNS5_3std3__410__identityEEEvT0_T1_T2_T3_T4_T6_E12temp_storage+20];
	max.s32 	%r623, %r621, %r622;
	ld.shared.u32 	%r624, [_ZZN3cub18CUB_300001_SM_10006detail6reduce28DeviceReduceSingleTileKernelINS2_10policy_hubIijN4cuda3__47maximumIiEEE10Policy1000EPiSB_iS8_iiNS5_3std3__410__identityEEEvT0_T1_T2_T3_T4_T6_E12temp_storage+24];
	max.s32 	%r625, %r623, %r624;
	ld.shared.u32 	%r626, [_ZZN3cub18CUB_300001_SM_10006detail6reduce28DeviceReduceSingleTileKernelINS2_10policy_hubIijN4cuda3__47maximumIiEEE10Policy1000EPiSB_iS8_iiNS5_3std3__410__identityEEEvT0_T1_T2_T3_T4_T6_E12temp_storage+28];
	max.s32 	%r627, %r625, %r626;
	ld.shared.u32 	%r628, [_ZZN3cub18CUB_300001_SM_10006detail6reduce28DeviceReduceSingleTileKernelINS2_10policy_hubIijN4cuda3__47maximumIiEEE10Policy1000EPiSB_iS8_iiNS5_3std3__410__identityEEEvT0_T1_T2_T3_T4_T6_E12temp_storage+32];
	max.s32 	%r629, %r627, %r628;
	ld.shared.u32 	%r630, [_ZZN3cub18CUB_300001_SM_10006detail6reduce28DeviceReduceSingleTileKernelINS2_10policy_hubIijN4cuda3__47maximumIiEEE10Policy1000EPiSB_iS8_iiNS5_3std3__410__identityEEEvT0_T1_T2_T3_T4_T6_E12temp_storage+36];
	max.s32 	%r686, %r629, %r630;
	bra.uni 	$L__BB7_72;
$L__BB7_18:
	// begin inline asm
	mov.u32 %r521, %laneid;
	// end inline asm
	and.b32  	%r547, %r1, 992;
	add.s32 	%r548, %r547, 32;
	setp.gt.s32 	%p73, %r548, %r124;
	not.b32 	%r549, %r547;
	add.s32 	%r550, %r124, %r549;
	selp.b32 	%r545, %r550, 31, %p73;
	mov.b32 	%r524, 1;
	mov.b32 	%r546, -1;
	// begin inline asm
	shfl.sync.down.b32 %r522, %r644, %r524, %r545, %r546;
	// end inline asm
	setp.lt.s32 	%p74, %r521, %r545;
	max.s32 	%r551, %r644, %r522;
	selp.b32 	%r528, %r551, %r644, %p74;
	mov.b32 	%r529, 2;
	// begin inline asm
	shfl.sync.down.b32 %r527, %r528, %r529, %r545, %r546;
	// end inline asm
	add.s32 	%r552, %r521, 2;
	setp.gt.s32 	%p75, %r552, %r545;
	max.s32 	%r553, %r528, %r527;
	selp.b32 	%r533, %r528, %r553, %p75;
	mov.b32 	%r534, 4;
	// begin inline asm
	shfl.sync.down.b32 %r532, %r533, %r534, %r545, %r546;
	// end inline asm
	add.s32 	%r554, %r521, 4;
	setp.gt.s32 	%p76, %r554, %r545;
	max.s32 	%r555, %r533, %r532;
	selp.b32 	%r538, %r533, %r555, %p76;
	mov.b32 	%r539, 8;
	// begin inline asm
	shfl.sync.down.b32 %r537, %r538, %r539, %r545, %r546;
	// end inline asm
	add.s32 	%r556, %r521, 8;
	setp.gt.s32 	%p77, %r556, %r545;
	max.s32 	%r557, %r538, %r537;
	selp.b32 	%r543, %r538, %r557, %p77;
	mov.b32 	%r544, 16;
	// begin inline asm
	shfl.sync.down.b32 %r542, %r543, %r544, %r545, %r546;
	// end inline asm
	add.s32 	%r558, %r521, 16;
	setp.gt.s32 	%p78, %r558, %r545;
	max.s32 	%r559, %r543, %r542;
	selp.b32 	%r686, %r543, %r559, %p78;
	setp.ne.s32 	%p79, %r521, 0;
	@%p79 bra 	$L__BB7_20;
	shr.u32 	%r560, %r1, 3;
	and.b32  	%r561, %r560, 124;
	mov.u32 	%r562, _ZZN3cub18CUB_300001_SM_10006detail6reduce28DeviceReduceSingleTileKernelINS2_10policy_hubIijN4cuda3__47maximumIiEEE10Policy1000EPiSB_iS8_iiNS5_3std3__410__identityEEEvT0_T1_T2_T3_T4_T6_E12temp_storage;
	add.s32 	%r563, %r562, %r561;
	st.shared.u32 	[%r563+8], %r686;
$L__BB7_20:
	bar.sync 	0;
	setp.ne.s32 	%p80, %r1, 0;
	@%p80 bra 	$L__BB7_72;
	setp.gt.s32 	%p81, %r124, 32;
	ld.shared.u32 	%r564, [_ZZN3cub18CUB_300001_SM_10006detail6reduce28DeviceReduceSingleTileKernelINS2_10policy_hubIijN4cuda3__47maximumIiEEE10Policy1000EPiSB_iS8_iiNS5_3std3__410__identityEEEvT0_T1_T2_T3_T4_T6_E12temp_storage+12];
	max.s32 	%r565, %r686, %r564;
	selp.b32 	%r566, %r565, %r686, %p81;
	setp.gt.s32 	%p82, %r124, 64;
	ld.shared.u32 	%r567, [_ZZN3cub18CUB_300001_SM_10006detail6reduce28DeviceReduceSingleTileKernelINS2_10policy_hubIijN4cuda3__47maximumIiEEE10Policy1000EPiSB_iS8_iiNS5_3std3__410__identityEEEvT0_T1_T2_T3_T4_T6_E12temp_storage+16];
	max.s32 	%r568, %r566, %r567;
	selp.b32 	%r569, %r568, %r566, %p82;
	setp.gt.s32 	%p83, %r124, 96;
	ld.shared.u32 	%r570, [_ZZN3cub18CUB_300001_SM_10006detail6reduce28DeviceReduceSingleTileKernelINS2_10policy_hubIijN4cuda3__47maximumIiEEE10Policy1000EPiSB_iS8_iiNS5_3std3__410__identityEEEvT0_T1_T2_T3_T4_T6_E12temp_storage+20];
	max.s32 	%r571, %r569, %r570;
	selp.b32 	%r572, %r571, %r569, %p83;
	setp.gt.s32 	%p84, %r124, 128;
	ld.shared.u32 	%r573, [_ZZN3cub18CUB_300001_SM_10006detail6reduce28DeviceReduceSingleTileKernelINS2_10policy_hubIijN4cuda3__47maximumIiEEE10Policy1000EPiSB_iS8_iiNS5_3std3__410__identityEEEvT0_T1_T2_T3_T4_T6_E12temp_storage+24];
	max.s32 	%r574, %r572, %r573;
	selp.b32 	%r575, %r574, %r572, %p84;
	setp.gt.s32 	%p85, %r124, 160;
	ld.shared.u32 	%r576, [_ZZN3cub18CUB_300001_SM_10006detail6reduce28DeviceReduceSingleTileKernelINS2_10policy_hubIijN4cuda3__47maximumIiEEE10Policy1000EPiSB_iS8_iiNS5_3std3__410__identityEEEvT0_T1_T2_T3_T4_T6_E12temp_storage+28];
	max.s32 	%r577, %r575, %r576;
	selp.b32 	%r578, %r577, %r575, %p85;
	setp.gt.s32 	%p86, %r124, 192;
	ld.shared.u32 	%r579, [_ZZN3cub18CUB_300001_SM_10006detail6reduce28DeviceReduceSingleTileKernelINS2_10policy_hubIijN4cuda3__47maximumIiEEE10Policy1000EPiSB_iS8_iiNS5_3std3__410__identityEEEvT0_T1_T2_T3_T4_T6_E12temp_storage+32];
	max.s32 	%r580, %r578, %r579;
	selp.b32 	%r581, %r580, %r578, %p86;
	setp.gt.s32 	%p87, %r124, 224;
	ld.shared.u32 	%r582, [_ZZN3cub18CUB_300001_SM_10006detail6reduce28DeviceReduceSingleTileKernelINS2_10policy_hubIijN4cuda3__47maximumIiEEE10Policy1000EPiSB_iS8_iiNS5_3std3__410__identityEEEvT0_T1_T2_T3_T4_T6_E12temp_storage+36];
	max.s32 	%r583, %r581, %r582;
	selp.b32 	%r686, %r583, %r581, %p87;
	bra.uni 	$L__BB7_72;
$L__BB7_22:
	mov.u32 	%r27, %tid.x;
	shl.b32 	%r379, %r27, 2;
	mul.wide.u32 	%rd86, %r379, 4;
	add.s64 	%rd76, %rd16, %rd86;
	// begin inline asm
	ld.global.nc.v2.u64 {%rd74, %rd75}, [%rd76];
	// end inline asm
	mov.b64 	{%r380, %r381}, %rd75;
	mov.b64 	{%r382, %r383}, %rd74;
	add.s64 	%rd79, %rd76, 4096;
	// begin inline asm
	ld.global.nc.v2.u64 {%rd77, %rd78}, [%rd79];
	// end inline asm
	mov.b64 	{%r384, %r385}, %rd78;
	mov.b64 	{%r386, %r387}, %rd77;
	add.s64 	%rd82, %rd76, 8192;
	// begin inline asm
	ld.global.nc.v2.u64 {%rd80, %rd81}, [%rd82];
	// end inline asm
	mov.b64 	{%r388, %r389}, %rd81;
	mov.b64 	{%r390, %r391}, %rd80;
	add.s64 	%rd85, %rd76, 12288;
	// begin inline asm
	ld.global.nc.v2.u64 {%rd83, %rd84}, [%rd85];
	// end inline asm
	mov.b64 	{%r392, %r393}, %rd84;
	mov.b64 	{%r394, %r395}, %rd83;
	max.s32 	%r396, %r382, %r383;
	max.s32 	%r397, %r396, %r380;
	max.s32 	%r398, %r381, %r386;
	max.s32 	%r399, %r398, %r387;
	max.s32 	%r400, %r384, %r385;
	max.s32 	%r401, %r400, %r390;
	max.s32 	%r402, %r391, %r388;
	max.s32 	%r403, %r402, %r389;
	max.s32 	%r404, %r394, %r395;
	max.s32 	%r405, %r404, %r392;
	max.s32 	%r406, %r397, %r399;
	max.s32 	%r407, %r406, %r401;
	max.s32 	%r408, %r403, %r405;
	max.s32 	%r409, %r408, %r393;
	max.s32 	%r659, %r407, %r409;
	setp.lt.u32 	%p50, %r124, 8192;
	mov.b32 	%r648, 4096;
	@%p50 bra 	$L__BB7_26;
	add.s32 	%r29, %r124, -4096;
	mov.b32 	%r648, 4096;
$L__BB7_24:
	mul.wide.s32 	%rd99, %r648, 4;
	add.s64 	%rd89, %rd76, %rd99;
	// begin inline asm
	ld.global.nc.v2.u64 {%rd87, %rd88}, [%rd89];
	// end inline asm
	mov.b64 	{%r411, %r412}, %rd88;
	mov.b64 	{%r413, %r414}, %rd87;
	add.s64 	%rd92, %rd89, 4096;
	// begin inline asm
	ld.global.nc.v2.u64 {%rd90, %rd91}, [%rd92];
	// end inline asm
	mov.b64 	{%r415, %r416}, %rd91;
	mov.b64 	{%r417, %r418}, %rd90;
	add.s64 	%rd95, %rd89, 8192;
	// begin inline asm
	ld.global.nc.v2.u64 {%rd93, %rd94}, [%rd95];
	// end inline asm
	mov.b64 	{%r419, %r420}, %rd94;
	mov.b64 	{%r421, %r422}, %rd93;
	add.s64 	%rd98, %rd89, 12288;
	// begin inline asm
	ld.global.nc.v2.u64 {%rd96, %rd97}, [%rd98];
	// end inline asm
	mov.b64 	{%r423, %r424}, %rd97;
	mov.b64 	{%r425, %r426}, %rd96;
	max.s32 	%r427, %r659, %r413;
	max.s32 	%r428, %r427, %r414;
	max.s32 	%r429, %r411, %r412;
	max.s32 	%r430, %r429, %r417;
	max.s32 	%r431, %r418, %r415;
	max.s32 	%r432, %r431, %r416;
	max.s32 	%r433, %r421, %r422;
	max.s32 	%r434, %r433, %r419;
	max.s32 	%r435, %r420, %r425;
	max.s32 	%r436, %r435, %r426;
	max.s32 	%r437, %r423, %r424;
	max.s32 	%r438, %r428, %r430;
	max.s32 	%r439, %r438, %r432;
	max.s32 	%r440, %r434, %r436;
	max.s32 	%r441, %r440, %r437;
	max.s32 	%r659, %r439, %r441;
	sub.s32 	%r442, %r124, %r648;
	setp.lt.s32 	%p51, %r442, 4096;
	@%p51 bra 	$L__BB7_34;
	add.s32 	%r648, %r648, 4096;
	setp.le.s32 	%p52, %r648, %r29;
	@%p52 bra 	$L__BB7_24;
$L__BB7_26:
	setp.le.s32 	%p53, %r124, %r648;
	@%p53 bra 	$L__BB7_34;
	sub.s32 	%r36, %r124, %r648;
	setp.ge.s32 	%p54, %r27, %r36;
	@%p54 bra 	$L__BB7_34;
	not.b32 	%r444, %r27;
	add.s32 	%r445, %r124, %r444;
	sub.s32 	%r37, %r445, %r648;
	and.b32  	%r446, %r37, 768;
	setp.eq.s32 	%p55, %r446, 768;
	mov.u32 	%r653, %r27;
	@%p55 bra 	$L__BB7_31;
	add.s32 	%r650, %r27, %r648;
	shr.u32 	%r447, %r37, 8;
	add.s32 	%r448, %r447, 1;
	and.b32  	%r449, %r448, 3;
	neg.s32 	%r649, %r449;
	mov.u32 	%r653, %r27;
$L__BB7_30:
	.pragma "nounroll";
	mul.wide.u32 	%rd101, %r650, 4;
	add.s64 	%rd100, %rd16, %rd101;
	// begin inline asm
	ld.global.nc.u32 %r450, [%rd100];
	// end inline asm
	max.s32 	%r659, %r659, %r450;
	add.s32 	%r653, %r653, 256;
	add.s32 	%r650, %r650, 256;
	add.s32 	%r649, %r649, 1;
	setp.ne.s32 	%p56, %r649, 0;
	@%p56 bra 	$L__BB7_30;
$L__BB7_31:
	setp.lt.u32 	%p57, %r37, 768;
	@%p57 bra 	$L__BB7_34;
	cvt.u64.u32 	%rd102, %r653;
	cvt.u64.u32 	%rd103, %r648;
	add.s64 	%rd104, %rd102, %rd103;
	shl.b64 	%rd105, %rd104, 2;
	add.s64 	%rd106, %rd105, %rd16;
	add.s64 	%rd122, %rd106, 2048;
	add.s32 	%r656, %r653, %r648;
$L__BB7_33:
	mul.wide.u32 	%rd111, %r656, 4;
	add.s64 	%rd107, %rd16, %rd111;
	// begin inline asm
	ld.global.nc.u32 %r451, [%rd107];
	// end inline asm
	max.s32 	%r455, %r659, %r451;
	add.s64 	%rd108, %rd122, -1024;
	// begin inline asm
	ld.global.nc.u32 %r452, [%rd108];
	// end inline asm
	max.s32 	%r456, %r455, %r452;
	// begin inline asm
	ld.global.nc.u32 %r453, [%rd122];
	// end inline asm
	max.s32 	%r457, %r456, %r453;
	add.s64 	%rd110, %rd122, 1024;
	// begin inline asm
	ld.global.nc.u32 %r454, [%rd110];
	// end inline asm
	max.s32 	%r659, %r457, %r454;
	add.s32 	%r653, %r653, 1024;
	add.s64 	%rd122, %rd122, 4096;
	add.s32 	%r656, %r656, 1024;
	setp.lt.s32 	%p58, %r653, %r36;
	@%p58 bra 	$L__BB7_33;
$L__BB7_34:
	// begin inline asm
	mov.u32 %r458, %laneid;
	// end inline asm
	mov.b32 	%r461, 1;
	mov.b32 	%r482, 31;
	mov.b32 	%r483, -1;
	// begin inline asm
	shfl.sync.down.b32 %r459, %r659, %r461, %r482, %r483;
	// end inline asm
	setp.gt.s32 	%p59, %r458, 30;
	max.s32 	%r484, %r659, %r459;
	selp.b32 	%r465, %r659, %r484, %p59;
	mov.b32 	%r466, 2;
	// begin inline asm
	shfl.sync.down.b32 %r464, %r465, %r466, %r482, %r483;
	// end inline asm
	setp.gt.s32 	%p60, %r458, 29;
	max.s32 	%r485, %r465, %r464;
	selp.b32 	%r470, %r465, %r485, %p60;
	mov.b32 	%r471, 4;
	// begin inline asm
	shfl.sync.down.b32 %r469, %r470, %r471, %r482, %r483;
	// end inline asm
	setp.gt.s32 	%p61, %r458, 27;
	max.s32 	%r486, %r470, %r469;
	selp.b32 	%r475, %r470, %r486, %p61;
	mov.b32 	%r476, 8;
	// begin inline asm
	shfl.sync.down.b32 %r474, %r475, %r476, %r482, %r483;
	// end inline asm
	setp.gt.s32 	%p62, %r458, 23;
	max.s32 	%r487, %r475, %r474;
	selp.b32 	%r480, %r475, %r487, %p62;
	mov.b32 	%r481, 16;
	// begin inline asm
	shfl.sync.down.b32 %r479, %r480, %r481, %r482, %r483;
	// end inline asm
	setp.gt.s32 	%p63, %r458, 15;
	max.s32 	%r59, %r480, %r479;
	selp.b32 	%r686, %r480, %r59, %p63;
	setp.ne.s32 	%p64, %r458, 0;
	@%p64 bra 	$L__BB7_36;
	shr.u32 	%r488, %r27, 3;
	and.b32  	%r489, %r488, 124;
	mov.u32 	%r490, _ZZN3cub18CUB_300001_SM_10006detail6reduce28DeviceReduceSingleTileKernelINS2_10policy_hubIijN4cuda3__47maximumIiEEE10Policy1000EPiSB_iS8_iiNS5_3std3__410__identityEEEvT0_T1_T2_T3_T4_T6_E12temp_storage;
	add.s32 	%r491, %r490, %r489;
	st.shared.u32 	[%r491+8], %r59;
$L__BB7_36:
	bar.sync 	0;
	setp.ne.s32 	%p65, %r27, 0;
	@%p65 bra 	$L__BB7_72;
	ld.shared.u32 	%r492, [_ZZN3cub18CUB_300001_SM_10006detail6reduce28DeviceReduceSingleTileKernelINS2_10policy_hubIijN4cuda3__47maximumIiEEE10Policy1000EPiSB_iS8_iiNS5_3std3__410__identityEEEvT0_T1_T2_T3_T4_T6_E12temp_storage+12];
	max.s32 	%r493, %r686, %r492;
	ld.shared.u32 	%r494, [_ZZN3cub18CUB_300001_SM_10006detail6reduce28DeviceReduceSingleTileKernelINS2_10policy_hubIijN4cuda3__47maximumIiEEE10Policy1000EPiSB_iS8_iiNS5_3std3__410__identityEEEvT0_T1_T2_T3_T4_T6_E12temp_storage+16];
	max.s32 	%r495, %r493, %r494;
	ld.shared.u32 	%r496, [_ZZN3cub18CUB_300001_SM_10006detail6reduce28DeviceReduceSingleTileKernelINS2_10policy_hubIijN4cuda3__47maximumIiEEE10Policy1000EPiSB_iS8_iiNS5_3std3__410__identityEEEvT0_T1_T2_T3_T4_T6_E12temp_storage+20];
	max.s32 	%r497, %r495, %r496;
	ld.shared.u32 	%r498, [_ZZN3cub18CUB_300001_SM_10006detail6reduce28DeviceReduceSingleTileKernelINS2_10policy_hubIijN4cuda3__47maximumIiEEE10Policy1000EPiSB_iS8_iiNS5_3std3__410__identityEEEvT0_T1_T2_T3_T4_T6_E12temp_storage+24];
	max.s32 	%r499, %r497, %r498;
	ld.shared.u32 	%r500, [_ZZN3cub18CUB_300001_SM_10006detail6reduce28DeviceReduceSingleTileKernelINS2_10policy_hubIijN4cuda3__47maximumIiEEE10Policy1000EPiSB_iS8_iiNS5_3std3__410__identityEEEvT0_T1_T2_T3_T4_T6_E12temp_storage+28];
	max.s32 	%r501, %r499, %r500;
	ld.shared.u32 	%r502, [_ZZN3cub18CUB_300001_SM_10006detail6reduce28DeviceReduceSingleTileKernelINS2_10policy_hubIijN4cuda3__47maximumIiEEE10Policy1000EPiSB_iS8_iiNS5_3std3__410__identityEEEvT0_T1_T2_T3_T4_T6_E12temp_storage+32];
	max.s32 	%r503, %r501, %r502;
	ld.shared.u32 	%r504, [_ZZN3cub18CUB_300001_SM_10006detail6reduce28DeviceReduceSingleTileKernelINS2_10policy_hubIijN4cuda3__47maximumIiEEE10Policy1000EPiSB_iS8_iiNS5_3std3__410__identityEEEvT0_T1_T2_T3_T4_T6_E12temp_storage+36];
	max.s32 	%r686, %r503, %r504;
	bra.uni 	$L__BB7_72;
$L__BB7_38:
	setp.gt.s32 	%p3, %r124, 4095;
	@%p3 bra 	$L__BB7_56;
	mov.u32 	%r62, %tid.x;
	setp.ge.s32 	%p20, %r62, %r124;
	mov.b32 	%r670, 0;
	mov.u32 	%r665, %r62;
	@%p20 bra 	$L__BB7_41;
	mul.wide.u32 	%rd66, %r62, 4;
	add.s64 	%rd65, %rd16, %rd66;
	// begin inline asm
	ld.global.nc.u32 %r670, [%rd65];
	// end inline asm
	add.s32 	%r665, %r62, 256;
$L__BB7_41:
	setp.ge.s32 	%p21, %r665, %r124;
	@%p21 bra 	$L__BB7_47;
	not.b32 	%r255, %r665;
	add.s32 	%r67, %r124, %r255;
	and.b32  	%r256, %r67, 768;
	setp.eq.s32 	%p22, %r256, 768;
	@%p22 bra 	$L__BB7_45;
	mul.wide.u32 	%rd67, %r665, 4;
	add.s64 	%rd123, %rd16, %rd67;
	shr.u32 	%r257, %r67, 8;
	add.s32 	%r258, %r257, 1;
	and.b32  	%r259, %r258, 3;
	neg.s32 	%r662, %r259;
$L__BB7_44:
	.pragma "nounroll";
	// begin inline asm
	ld.global.nc.u32 %r260, [%rd123];
	// end inline asm
	max.s32 	%r670, %r670, %r260;
	add.s32 	%r665, %r665, 256;
	add.s64 	%rd123, %rd123, 1024;
	add.s32 	%r662, %r662, 1;
	setp.ne.s32 	%p23, %r662, 0;
	@%p23 bra 	$L__BB7_44;
$L__BB7_45:
	setp.lt.u32 	%p24, %r67, 768;
	@%p24 bra 	$L__BB7_47;
$L__BB7_46:
	mul.wide.s32 	%rd73, %r665, 4;
	add.s64 	%rd69, %rd16, %rd73;
	// begin inline asm
	ld.global.nc.u32 %r261, [%rd69];
	// end inline asm
	max.s32 	%r265, %r670, %r261;
	add.s64 	%rd70, %rd69, 1024;
	// begin inline asm
	ld.global.nc.u32 %r262, [%rd70];
	// end inline asm
	max.s32 	%r266, %r265, %r262;
	add.s64 	%rd71, %rd69, 2048;
	// begin inline asm
	ld.global.nc.u32 %r263, [%rd71];
	// end inline asm
	max.s32 	%r267, %r266, %r263;
	add.s64 	%rd72, %rd69, 3072;
	// begin inline asm
	ld.global.nc.u32 %r264, [%rd72];
	// end inline asm
	max.s32 	%r670, %r267, %r264;
	add.s32 	%r665, %r665, 1024;
	setp.lt.s32 	%p25, %r665, %r124;
	@%p25 bra 	$L__BB7_46;
$L__BB7_47:
	setp.lt.s32 	%p26, %r124, 256;
	@%p26 bra 	$L__BB7_52;
	// begin inline asm
	mov.u32 %r331, %laneid;
	// end inline asm
	mov.b32 	%r334, 1;
	mov.b32 	%r355, 31;
	mov.b32 	%r356, -1;
	// begin inline asm
	shfl.sync.down.b32 %r332, %r670, %r334, %r355, %r356;
	// end inline asm
	setp.gt.s32 	%p42, %r331, 30;
	max.s32 	%r357, %r670, %r332;
	selp.b32 	%r338, %r670, %r357, %p42;
	mov.b32 	%r339, 2;
	// begin inline asm
	shfl.sync.down.b32 %r337, %r338, %r339, %r355, %r356;
	// end inline asm
	setp.gt.s32 	%p43, %r331, 29;
	max.s32 	%r358, %r338, %r337;
	selp.b32 	%r343, %r338, %r358, %p43;
	mov.b32 	%r344, 4;
	// begin inline asm
	shfl.sync.down.b32 %r342, %r343, %r344, %r355, %r356;
	// end inline asm
	setp.gt.s32 	%p44, %r331, 27;
	max.s32 	%r359, %r343, %r342;
	selp.b32 	%r348, %r343, %r359, %p44;
	mov.b32 	%r349, 8;
	// begin inline asm
	shfl.sync.down.b32 %r347, %r348, %r349, %r355, %r356;
	// end inline asm
	setp.gt.s32 	%p45, %r331, 23;
	max.s32 	%r360, %r348, %r347;
	selp.b32 	%r353, %r348, %r360, %p45;
	mov.b32 	%r354, 16;
	// begin inline asm
	shfl.sync.down.b32 %r352, %r353, %r354, %r355, %r356;
	// end inline asm
	setp.gt.s32 	%p46, %r331, 15;
	max.s32 	%r83, %r353, %r352;
	selp.b32 	%r686, %r353, %r83, %p46;
	setp.ne.s32 	%p47, %r331, 0;
	@%p47 bra 	$L__BB7_50;
	shr.u32 	%r361, %r62, 3;
	and.b32  	%r362, %r361, 124;
	mov.u32 	%r363, _ZZN3cub18CUB_300001_SM_10006detail6reduce28DeviceReduceSingleTileKernelINS2_10policy_hubIijN4cuda3__47maximumIiEEE10Policy1000EPiSB_iS8_iiNS5_3std3__410__identityEEEvT0_T1_T2_T3_T4_T6_E12temp_storage;
	add.s32 	%r364, %r363, %r362;
	st.shared.u32 	[%r364+8], %r83;
$L__BB7_50:
	bar.sync 	0;
	setp.ne.s32 	%p48, %r62, 0;
	@%p48 bra 	$L__BB7_72;
	ld.shared.u32 	%r365, [_ZZN3cub18CUB_300001_SM_10006detail6reduce28DeviceReduceSingleTileKernelINS2_10policy_hubIijN4cuda3__47maximumIiEEE10Policy1000EPiSB_iS8_iiNS5_3std3__410__identityEEEvT0_T1_T2_T3_T4_T6_E12temp_storage+12];
	max.s32 	%r366, %r686, %r365;
	ld.shared.u32 	%r367, [_ZZN3cub18CUB_300001_SM_10006detail6reduce28DeviceReduceSingleTileKernelINS2_10policy_hubIijN4cuda3__47maximumIiEEE10Policy1000EPiSB_iS8_iiNS5_3std3__410__identityEEEvT0_T1_T2_T3_T4_T6_E12temp_storage+16];
	max.s32 	%r368, %r366, %r367;
	ld.shared.u32 	%r369, [_ZZN3cub18CUB_300001_SM_10006detail6reduce28DeviceReduceSingleTileKernelINS2_10policy_hubIijN4cuda3__47maximumIiEEE10Policy1000EPiSB_iS8_iiNS5_3std3__410__identityEEEvT0_T1_T2_T3_T4_T6_E12temp_storage+20];
	max.s32 	%r370, %r368, %r369;
	ld.shared.u32 	%r371, [_ZZN3cub18CUB_300001_SM_10006detail6reduce28DeviceReduceSingleTileKernelINS2_10policy_hubIijN4cuda3__47maximumIiEEE10Policy1000EPiSB_iS8_iiNS5_3std3__410__identityEEEvT0_T1_T2_T3_T4_T6_E12temp_storage+24];
	max.s32 	%r372, %r370, %r371;
	ld.shared.u32 	%r373, [_ZZN3cub18CUB_300001_SM_10006detail6reduce28DeviceReduceSingleTileKernelINS2_10policy_hubIijN4cuda3__47maximumIiEEE10Policy1000EPiSB_iS8_iiNS5_3std3__410__identityEEEvT0_T1_T2_T3_T4_T6_E12temp_storage+28];
	max.s32 	%r374, %r372, %r373;
	ld.shared.u32 	%r375, [_ZZN3cub18CUB_300001_SM_10006detail6reduce28DeviceReduceSingleTileKernelINS2_10policy_hubIijN4cuda3__47maximumIiEEE10Policy1000EPiSB_iS8_iiNS5_3std3__410__identityEEEvT0_T1_T2_T3_T4_T6_E12temp_storage+32];
	max.s32 	%r376, %r374, %r375;
	ld.shared.u32 	%r377, [_ZZN3cub18CUB_300001_SM_10006detail6reduce28DeviceReduceSingleTileKernelINS2_10policy_hubIijN4cuda3__47maximumIiEEE10Policy1000EPiSB_iS8_iiNS5_3std3__410__identityEEEvT0_T1_T2_T3_T4_T6_E12temp_storage+36];
	max.s32 	%r686, %r376, %r377;
	bra.uni 	$L__BB7_72;
$L__BB7_52:
	// begin inline asm
	mov.u32 %r268, %laneid;
	// end inline asm
	and.b32  	%r294, %r62, 992;
	add.s32 	%r295, %r294, 32;
	setp.gt.s32 	%p27, %r295, %r124;
	not.b32 	%r296, %r294;
	add.s32 	%r297, %r124, %r296;
	selp.b32 	%r292, %r297, 31, %p27;
	mov.b32 	%r271, 1;
	mov.b32 	%r293, -1;
	// begin inline asm
	shfl.sync.down.b32 %r269, %r670, %r271, %r292, %r293;
	// end inline asm
	setp.lt.s32 	%p28, %r268, %r292;
	max.s32 	%r298, %r670, %r269;
	selp.b32 	%r275, %r298, %r670, %p28;
	mov.b32 	%r276, 2;
	// begin inline asm
	shfl.sync.down.b32 %r274, %r275, %r276, %r292, %r293;
	// end inline asm
	add.s32 	%r299, %r268, 2;
	setp.gt.s32 	%p29, %r299, %r292;
	max.s32 	%r300, %r275, %r274;
	selp.b32 	%r280, %r275, %r300, %p29;
	mov.b32 	%r281, 4;
	// begin inline asm
	shfl.sync.down.b32 %r279, %r280, %r281, %r292, %r293;
	// end inline asm
	add.s32 	%r301, %r268, 4;
	setp.gt.s32 	%p30, %r301, %r292;
	max.s32 	%r302, %r280, %r279;
	selp.b32 	%r285, %r280, %r302, %p30;
	mov.b32 	%r286, 8;
	// begin inline asm
	shfl.sync.down.b32 %r284, %r285, %r286, %r292, %r293;
	// end inline asm
	add.s32 	%r303, %r268, 8;
	setp.gt.s32 	%p31, %r303, %r292;
	max.s32 	%r304, %r285, %r284;
	selp.b32 	%r290, %r285, %r304, %p31;
	mov.b32 	%r291, 16;
	// begin inline asm
	shfl.sync.down.b32 %r289, %r290, %r291, %r292, %r293;
	// end inline asm
	add.s32 	%r305, %r268, 16;
	setp.gt.s32 	%p32, %r305, %r292;
	max.s32 	%r306, %r290, %r289;
	selp.b32 	%r686, %r290, %r306, %p32;
	setp.ne.s32 	%p33, %r268, 0;
	@%p33 bra 	$L__BB7_54;
	shr.u32 	%r307, %r62, 3;
	and.b32  	%r308, %r307, 124;
	mov.u32 	%r309, _ZZN3cub18CUB_300001_SM_10006detail6reduce28DeviceReduceSingleTileKernelINS2_10policy_hubIijN4cuda3__47maximumIiEEE10Policy1000EPiSB_iS8_iiNS5_3std3__410__identityEEEvT0_T1_T2_T3_T4_T6_E12temp_storage;
	add.s32 	%r310, %r309, %r308;
	st.shared.u32 	[%r310+8], %r686;
$L__BB7_54:
	bar.sync 	0;
	setp.ne.s32 	%p34, %r62, 0;
	@%p34 bra 	$L__BB7_72;
	setp.gt.s32 	%p35, %r124, 32;
	ld.shared.u32 	%r311, [_ZZN3cub18CUB_300001_SM_10006detail6reduce28DeviceReduceSingleTileKernelINS2_10policy_hubIijN4cuda3__47maximumIiEEE10Policy1000EPiSB_iS8_iiNS5_3std3__410__identityEEEvT0_T1_T2_T3_T4_T6_E12temp_storage+12];
	max.s32 	%r312, %r686, %r311;
	selp.b32 	%r313, %r312, %r686, %p35;
	setp.gt.s32 	%p36, %r124, 64;
	ld.shared.u32 	%r314, [_ZZN3cub18CUB_300001_SM_10006detail6reduce28DeviceReduceSingleTileKernelINS2_10policy_hubIijN4cuda3__47maximumIiEEE10Policy1000EPiSB_iS8_iiNS5_3std3__410__identityEEEvT0_T1_T2_T3_T4_T6_E12temp_storage+16];
	max.s32 	%r315, %r313, %r314;
	selp.b32 	%r316, %r315, %r313, %p36;
	setp.gt.s32 	%p37, %r124, 96;
	ld.shared.u32 	%r317, [_ZZN3cub18CUB_300001_SM_10006detail6reduce28DeviceReduceSingleTileKernelINS2_10policy_hubIijN4cuda3__47maximumIiEEE10Policy1000EPiSB_iS8_iiNS5_3std3__410__identityEEEvT0_T1_T2_T3_T4_T6_E12temp_storage+20];
	max.s32 	%r318, %r316, %r317;
	selp.b32 	%r319, %r318, %r316, %p37;
	setp.gt.s32 	%p38, %r124, 128;
	ld.shared.u32 	%r320, [_ZZN3cub18CUB_300001_SM_10006detail6reduce28DeviceReduceSingleTileKernelINS2_10policy_hubIijN4cuda3__47maximumIiEEE10Policy1000EPiSB_iS8_iiNS5_3std3__410__identityEEEvT0_T1_T2_T3_T4_T6_E12temp_storage+24];
	max.s32 	%r321, %r319, %r320;
	selp.b32 	%r322, %r321, %r319, %p38;
	setp.gt.s32 	%p39, %r124, 160;
	ld.shared.u32 	%r323, [_ZZN3cub18CUB_300001_SM_10006detail6reduce28DeviceReduceSingleTileKernelINS2_10policy_hubIijN4cuda3__47maximumIiEEE10Policy1000EPiSB_iS8_iiNS5_3std3__410__identityEEEvT0_T1_T2_T3_T4_T6_E12temp_storage+28];
	max.s32 	%r324, %r322, %r323;
	selp.b32 	%r325, %r324, %r322, %p39;
	setp.gt.s32 	%p40, %r124, 192;
	ld.shared.u32 	%r326, [_ZZN3cub18CUB_300001_SM_10006detail6reduce28DeviceReduceSingleTileKernelINS2_10policy_hubIijN4cuda3__47maximumIiEEE10Policy1000EPiSB_iS8_iiNS5_3std3__410__identityEEEvT0_T1_T2_T3_T4_T6_E12temp_storage+32];
	max.s32 	%r327, %r325, %r326;
	selp.b32 	%r328, %r327, %r325, %p40;
	setp.gt.s32 	%p41, %r124, 224;
	ld.shared.u32 	%r329, [_ZZN3cub18CUB_300001_SM_10006detail6reduce28DeviceReduceSingleTileKernelINS2_10policy_hubIijN4cuda3__47maximumIiEEE10Policy1000EPiSB_iS8_iiNS5_3std3__410__identityEEEvT0_T1_T2_T3_T4_T6_E12temp_storage+36];
	max.s32 	%r330, %r328, %r329;
	selp.b32 	%r686, %r330, %r328, %p41;
	bra.uni 	$L__BB7_72;
$L__BB7_56:
	mov.u32 	%r88, %tid.x;
	mul.wide.u32 	%rd35, %r88, 4;
	add.s64 	%rd19, %rd16, %rd35;
	// begin inline asm
	ld.global.nc.u32 %r126, [%rd19];
	// end inline asm
	add.s64 	%rd20, %rd19, 1024;
	// begin inline asm
	ld.global.nc.u32 %r127, [%rd20];
	// end inline asm
	add.s64 	%rd21, %rd19, 2048;
	// begin inline asm
	ld.global.nc.u32 %r128, [%rd21];
	// end inline asm
	add.s64 	%rd22, %rd19, 3072;
	// begin inline asm
	ld.global.nc.u32 %r129, [%rd22];
	// end inline asm
	add.s64 	%rd23, %rd19, 4096;
	// begin inline asm
	ld.global.nc.u32 %r130, [%rd23];
	// end inline asm
	add.s64 	%rd24, %rd19, 5120;
	// begin inline asm
	ld.global.nc.u32 %r131, [%rd24];
	// end inline asm
	add.s64 	%rd25, %rd19, 6144;
	// begin inline asm
	ld.global.nc.u32 %r132, [%rd25];
	// end inline asm
	add.s64 	%rd26, %rd19, 7168;
	// begin inline asm
	ld.global.nc.u32 %r133, [%rd26];
	// end inline asm
	add.s64 	%rd27, %rd19, 8192;
	// begin inline asm
	ld.global.nc.u32 %r134, [%rd27];
	// end inline asm
	add.s64 	%rd28, %rd19, 9216;
	// begin inline asm
	ld.global.nc.u32 %r135, [%rd28];
	// end inline asm
	add.s64 	%rd29, %rd19, 10240;
	// begin inline asm
	ld.global.nc.u32 %r136, [%rd29];
	// end inline asm
	add.s64 	%rd30, %rd19, 11264;
	// begin inline asm
	ld.global.nc.u32 %r137, [%rd30];
	// end inline asm
	add.s64 	%rd31, %rd19, 12288;
	// begin inline asm
	ld.global.nc.u32 %r138, [%rd31];
	// end inline asm
	add.s64 	%rd32, %rd19, 13312;
	// begin inline asm
	ld.global.nc.u32 %r139, [%rd32];
	// end inline asm
	add.s64 	%rd33, %rd19, 14336;
	// begin inline asm
	ld.global.nc.u32 %r140, [%rd33];
	// end inline asm
	add.s64 	%rd34, %rd19, 15360;
	// begin inline asm
	ld.global.nc.u32 %r141, [%rd34];
	// end inline asm
	max.s32 	%r143, %r126, %r127;
	max.s32 	%r144, %r143, %r128;
	max.s32 	%r145, %r129, %r130;
	max.s32 	%r146, %r145, %r131;
	max.s32 	%r147, %r132, %r133;
	max.s32 	%r148, %r147, %r134;
	max.s32 	%r149, %r135, %r136;
	max.s32 	%r150, %r149, %r137;
	max.s32 	%r151, %r138, %r139;
	max.s32 	%r152, %r151, %r140;
	max.s32 	%r153, %r144, %r146;
	max.s32 	%r154, %r153, %r148;
	max.s32 	%r155, %r150, %r152;
	max.s32 	%r156, %r155, %r141;
	max.s32 	%r685, %r154, %r156;
	setp.lt.u32 	%p4, %r124, 8192;
	mov.b32 	%r674, 4096;
	@%p4 bra 	$L__BB7_60;
	add.s32 	%r90, %r124, -4096;
	mov.b32 	%r674, 4096;
$L__BB7_58:
	mul.wide.s32 	%rd52, %r674, 4;
	add.s64 	%rd36, %rd19, %rd52;
	// begin inline asm
	ld.global.nc.u32 %r158, [%rd36];
	// end inline asm
	add.s64 	%rd37, %rd36, 1024;
	// begin inline asm
	ld.global.nc.u32 %r159, [%rd37];
	// end inline asm
	add.s64 	%rd38, %rd36, 2048;
	// begin inline asm
	ld.global.nc.u32 %r160, [%rd38];
	// end inline asm
	add.s64 	%rd39, %rd36, 3072;
	// begin inline asm
	ld.global.nc.u32 %r161, [%rd39];
	// end inline asm
	add.s64 	%rd40, %rd36, 4096;
	// begin inline asm
	ld.global.nc.u32 %r162, [%rd40];
	// end inline asm
	add.s64 	%rd41, %rd36, 5120;
	// begin inline asm
	ld.global.nc.u32 %r163, [%rd41];
	// end inline asm
	add.s64 	%rd42, %rd36, 6144;
	// begin inline asm
	ld.global.nc.u32 %r164, [%rd42];
	// end inline asm
	add.s64 	%rd43, %rd36, 7168;
	// begin inline asm
	ld.global.nc.u32 %r165, [%rd43];
	// end inline asm
	add.s64 	%rd44, %rd36, 8192;
	// begin inline asm
	ld.global.nc.u32 %r166, [%rd44];
	// end inline asm
	add.s64 	%rd45, %rd36, 9216;
	// begin inline asm
	ld.global.nc.u32 %r167, [%rd45];
	// end inline asm
	add.s64 	%rd46, %rd36, 10240;
	// begin inline asm
	ld.global.nc.u32 %r168, [%rd46];
	// end inline asm
	add.s64 	%rd47, %rd36, 11264;
	// begin inline asm
	ld.global.nc.u32 %r169, [%rd47];
	// end inline asm
	add.s64 	%rd48, %rd36, 12288;
	// begin inline asm
	ld.global.nc.u32 %r170, [%rd48];
	// end inline asm
	add.s64 	%rd49, %rd36, 13312;
	// begin inline asm
	ld.global.nc.u32 %r171, [%rd49];
	// end inline asm
	add.s64 	%rd50, %rd36, 14336;
	// begin inline asm
	ld.global.nc.u32 %r172, [%rd50];
	// end inline asm
	add.s64 	%rd51, %rd36, 15360;
	// begin inline asm
	ld.global.nc.u32 %r173, [%rd51];
	// end inline asm
	max.s32 	%r174, %r685, %r158;
	max.s32 	%r175, %r174, %r159;
	max.s32 	%r176, %r160, %r161;
	max.s32 	%r177, %r176, %r162;
	max.s32 	%r178, %r163, %r164;
	max.s32 	%r179, %r178, %r165;
	max.s32 	%r180, %r166, %r167;
	max.s32 	%r181, %r180, %r168;
	max.s32 	%r182, %r169, %r170;
	max.s32 	%r183, %r182, %r171;
	max.s32 	%r184, %r172, %r173;
	max.s32 	%r185, %r175, %r177;
	max.s32 	%r186, %r185, %r179;
	max.s32 	%r187, %r181, %r183;
	max.s32 	%r188, %r187, %r184;
	max.s32 	%r685, %r186, %r188;
	sub.s32 	%r189, %r124, %r674;
	setp.lt.s32 	%p5, %r189, 4096;
	@%p5 bra 	$L__BB7_68;
	add.s32 	%r674, %r674, 4096;
	setp.le.s32 	%p6, %r674, %r90;
	@%p6 bra 	$L__BB7_58;
$L__BB7_60:
	setp.le.s32 	%p7, %r124, %r674;
	@%p7 bra 	$L__BB7_68;
	sub.s32 	%r97, %r124, %r674;
	setp.ge.s32 	%p8, %r88, %r97;
	@%p8 bra 	$L__BB7_68;
	not.b32 	%r191, %r88;
	add.s32 	%r192, %r124, %r191;
	sub.s32 	%r98, %r192, %r674;
	and.b32  	%r193, %r98, 768;
	setp.eq.s32 	%p9, %r193, 768;
	mov.u32 	%r679, %r88;
	@%p9 bra 	$L__BB7_65;
	add.s32 	%r676, %r88, %r674;
	shr.u32 	%r194, %r98, 8;
	add.s32 	%r195, %r194, 1;
	and.b32  	%r196, %r195, 3;
	neg.s32 	%r675, %r196;
	mov.u32 	%r679, %r88;
$L__BB7_64:
	.pragma "nounroll";
	mul.wide.u32 	%rd54, %r676, 4;
	add.s64 	%rd53, %rd16, %rd54;
	// begin inline asm
	ld.global.nc.u32 %r197, [%rd53];
	// end inline asm
	max.s32 	%r685, %r685, %r197;
	add.s32 	%r679, %r679, 256;
	add.s32 	%r676, %r676, 256;
	add.s32 	%r675, %r675, 1;
	setp.ne.s32 	%p10, %r675, 0;
	@%p10 bra 	$L__BB7_64;
$L__BB7_65:
	setp.lt.u32 	%p11, %r98, 768;
	@%p11 bra 	$L__BB7_68;
	cvt.u64.u32 	%rd55, %r679;
	cvt.u64.u32 	%rd56, %r674;
	add.s64 	%rd57, %rd55, %rd56;
	shl.b64 	%rd58, %rd57, 2;
	add.s64 	%rd59, %rd58, %rd16;
	add.s64 	%rd124, %rd59, 2048;
	add.s32 	%r682, %r679, %r674;
$L__BB7_67:
	mul.wide.u32 	%rd64, %r682, 4;
	add.s64 	%rd60, %rd16, %rd64;
	// begin inline asm
	ld.global.nc.u32 %r198, [%rd60];
	// end inline asm
	max.s32 	%r202, %r685, %r198;
	add.s64 	%rd61, %rd124, -1024;
	// begin inline asm
	ld.global.nc.u32 %r199, [%rd61];
	// end inline asm
	max.s32 	%r203, %r202, %r199;
	// begin inline asm
	ld.global.nc.u32 %r200, [%rd124];
	// end inline asm
	max.s32 	%r204, %r203, %r200;
	add.s64 	%rd63, %rd124, 1024;
	// begin inline asm
	ld.global.nc.u32 %r201, [%rd63];
	// end inline asm
	max.s32 	%r685, %r204, %r201;
	add.s32 	%r679, %r679, 1024;
	add.s64 	%rd124, %rd124, 4096;
	add.s32 	%r682, %r682, 1024;
	setp.lt.s32 	%p12, %r679, %r97;
	@%p12 bra 	$L__BB7_67;
$L__BB7_68:
	// begin inline asm
	mov.u32 %r205, %laneid;
	// end inline asm
	mov.b32 	%r208, 1;
	mov.b32 	%r229, 31;
	mov.b32 	%r230, -1;
	// begin inline asm
	shfl.sync.down.b32 %r206, %r685, %r208, %r229, %r230;
	// end inline asm
	setp.gt.s32 	%p13, %r205, 30;
	max.s32 	%r231, %r685, %r206;
	selp.b32 	%r212, %r685, %r231, %p13;
	mov.b32 	%r213, 2;
	// begin inline asm
	shfl.sync.down.b32 %r211, %r212, %r213, %r229, %r230;
	// end inline asm
	setp.gt.s32 	%p14, %r205, 29;
	max.s32 	%r232, %r212, %r211;
	selp.b32 	%r217, %r212, %r232, %p14;
	mov.b32 	%r218, 4;
	// begin inline asm
	shfl.sync.down.b32 %r216, %r217, %r218, %r229, %r230;
	// end inline asm
	setp.gt.s32 	%p15, %r205, 27;
	max.s32 	%r233, %r217, %r216;
	selp.b32 	%r222, %r217, %r233, %p15;
	mov.b32 	%r223, 8;
	// begin inline asm
	shfl.sync.down.b32 %r221, %r222, %r223, %r229, %r230;
	// end inline asm
	setp.gt.s32 	%p16, %r205, 23;
	max.s32 	%r234, %r222, %r221;
	selp.b32 	%r227, %r222, %r234, %p16;
	mov.b32 	%r228, 16;
	// begin inline asm
	shfl.sync.down.b32 %r226, %r227, %r228, %r229, %r230;
	// end inline asm
	setp.gt.s32 	%p17, %r205, 15;
	max.s32 	%r120, %r227, %r226;
	selp.b32 	%r686, %r227, %r120, %p17;
	setp.ne.s32 	%p18, %r205, 0;
	@%p18 bra 	$L__BB7_70;
	shr.u32 	%r235, %r88, 3;
	and.b32  	%r236, %r235, 124;
	mov.u32 	%r237, _ZZN3cub18CUB_300001_SM_10006detail6reduce28DeviceReduceSingleTileKernelINS2_10policy_hubIijN4cuda3__47maximumIiEEE10Policy1000EPiSB_iS8_iiNS5_3std3__410__identityEEEvT0_T1_T2_T3_T4_T6_E12temp_storage;
	add.s32 	%r238, %r237, %r236;
	st.shared.u32 	[%r238+8], %r120;
$L__BB7_70:
	bar.sync 	0;
	setp.ne.s32 	%p19, %r88, 0;
	@%p19 bra 	$L__BB7_72;
	ld.shared.u32 	%r239, [_ZZN3cub18CUB_300001_SM_10006detail6reduce28DeviceReduceSingleTileKernelINS2_10policy_hubIijN4cuda3__47maximumIiEEE10Policy1000EPiSB_iS8_iiNS5_3std3__410__identityEEEvT0_T1_T2_T3_T4_T6_E12temp_storage+12];
	max.s32 	%r240, %r686, %r239;
	ld.shared.u32 	%r241, [_ZZN3cub18CUB_300001_SM_10006detail6reduce28DeviceReduceSingleTileKernelINS2_10policy_hubIijN4cuda3__47maximumIiEEE10Policy1000EPiSB_iS8_iiNS5_3std3__410__identityEEEvT0_T1_T2_T3_T4_T6_E12temp_storage+16];
	max.s32 	%r242, %r240, %r241;
	ld.shared.u32 	%r243, [_ZZN3cub18CUB_300001_SM_10006detail6reduce28DeviceReduceSingleTileKernelINS2_10policy_hubIijN4cuda3__47maximumIiEEE10Policy1000EPiSB_iS8_iiNS5_3std3__410__identityEEEvT0_T1_T2_T3_T4_T6_E12temp_storage+20];
	max.s32 	%r244, %r242, %r243;
	ld.shared.u32 	%r245, [_ZZN3cub18CUB_300001_SM_10006detail6reduce28DeviceReduceSingleTileKernelINS2_10policy_hubIijN4cuda3__47maximumIiEEE10Policy1000EPiSB_iS8_iiNS5_3std3__410__identityEEEvT0_T1_T2_T3_T4_T6_E12temp_storage+24];
	max.s32 	%r246, %r244, %r245;
	ld.shared.u32 	%r247, [_ZZN3cub18CUB_300001_SM_10006detail6reduce28DeviceReduceSingleTileKernelINS2_10policy_hubIijN4cuda3__47maximumIiEEE10Policy1000EPiSB_iS8_iiNS5_3std3__410__identityEEEvT0_T1_T2_T3_T4_T6_E12temp_storage+28];
	max.s32 	%r248, %r246, %r247;
	ld.shared.u32 	%r249, [_ZZN3cub18CUB_300001_SM_10006detail6reduce28DeviceReduceSingleTileKernelINS2_10policy_hubIijN4cuda3__47maximumIiEEE10Policy1000EPiSB_iS8_iiNS5_3std3__410__identityEEEvT0_T1_T2_T3_T4_T6_E12temp_storage+32];
	max.s32 	%r250, %r248, %r249;
	ld.shared.u32 	%r251, [_ZZN3cub18CUB_300001_SM_10006detail6reduce28DeviceReduceSingleTileKernelINS2_10policy_hubIijN4cuda3__47maximumIiEEE10Policy1000EPiSB_iS8_iiNS5_3std3__410__identityEEEvT0_T1_T2_T3_T4_T6_E12temp_storage+36];
	max.s32 	%r686, %r250, %r251;
$L__BB7_72:
	mov.u32 	%r631, %tid.x;
	setp.ne.s32 	%p95, %r631, 0;
	@%p95 bra 	$L__BB7_74;
	max.s32 	%r632, %r125, %r686;
	st.global.u32 	[%rd1], %r632;
$L__BB7_74:
	ret;

}
	// .globl	_ZN3cub18CUB_300001_SM_10006detail6reduce28DeviceReduceSingleTileKernelINS2_10policy_hubIiyN4cuda3__47maximumIiEEE10Policy1000EN6thrust24THRUST_300001_SM_1000_NS6detail15normal_iteratorINSC_10device_ptrIiEEEEPiyS8_iiNS5_3std3__410__identityEEEvT0_T1_T2_T3_T4_T6_
.visible .entry _ZN3cub18CUB_300001_SM_10006detail6reduce28DeviceReduceSingleTileKernelINS2_10policy_hubIiyN4cuda3__47maximumIiEEE10Policy1000EN6thrust24THRUST_300001_SM_1000_NS6detail15normal_iteratorINSC_10device_ptrIiEEEEPiyS8_iiNS5_3std3__410__identityEEEvT0_T1_T2_T3_T4_T6_(
	.param .align 8 .b8 _ZN3cub18CUB_300001_SM_10006detail6reduce28DeviceReduceSingleTileKernelINS2_10policy_hubIiyN4cuda3__47maximumIiEEE10Policy1000EN6thrust24THRUST_300001_SM_1000_NS6detail15normal_iteratorINSC_10device_ptrIiEEEEPiyS8_iiNS5_3std3__410__identityEEEvT0_T1_T2_T3_T4_T6__param_0[8],
	.param .u64 .ptr .align 1 _ZN3cub18CUB_300001_SM_10006detail6reduce28DeviceReduceSingleTileKernelINS2_10policy_hubIiyN4cuda3__47maximumIiEEE10Policy1000EN6thrust24THRUST_300001_SM_1000_NS6detail15normal_iteratorINSC_10device_ptrIiEEEEPiyS8_iiNS5_3std3__410__identityEEEvT0_T1_T2_T3_T4_T6__param_1,
	.param .u64 _ZN3cub18CUB_300001_SM_10006detail6reduce28DeviceReduceSingleTileKernelINS2_10policy_hubIiyN4cuda3__47maximumIiEEE10Policy1000EN6thrust24THRUST_300001_SM_1000_NS6detail15normal_iteratorINSC_10device_ptrIiEEEEPiyS8_iiNS5_3std3__410__identityEEEvT0_T1_T2_T3_T4_T6__param_2,
	.param .align 1 .b8 _ZN3cub18CUB_300001_SM_10006detail6reduce28DeviceReduceSingleTileKernelINS2_10policy_hubIiyN4cuda3__47maximumIiEEE10Policy1000EN6thrust24THRUST_300001_SM_1000_NS6detail15normal_iteratorINSC_10device_ptrIiEEEEPiyS8_iiNS5_3std3__410__identityEEEvT0_T1_T2_T3_T4_T6__param_3[1],
	.param .u32 _ZN3cub18CUB_300001_SM_10006detail6reduce28DeviceReduceSingleTileKernelINS2_10policy_hubIiyN4cuda3__47maximumIiEEE10Policy1000EN6thrust24THRUST_300001_SM_1000_NS6detail15normal_iteratorINSC_10device_ptrIiEEEEPiyS8_iiNS5_3std3__410__identityEEEvT0_T1_T2_T3_T4_T6__param_4,
	.param .align 1 .b8 _ZN3cub18CUB_300001_SM_10006detail6reduce28DeviceReduceSingleTileKernelINS2_10policy_hubIiyN4cuda3__47maximumIiEEE10Policy1000EN6thrust24THRUST_300001_SM_1000_NS6detail15normal_iteratorINSC_10device_ptrIiEEEEPiyS8_iiNS5_3std3__410__identityEEEvT0_T1_T2_T3_T4_T6__param_5[1]
)
.maxntid 256
.minnctapersm 1
{
	.reg .pred 	%p<59>;
	.reg .b32 	%r<471>;
	.reg .b64 	%rd<56>;
	// demoted variable
	.shared .align 4 .b8 _ZZN3cub18CUB_300001_SM_10006detail6reduce28DeviceReduceSingleTileKernelINS2_10policy_hubIiyN4cuda3__47maximumIiEEE10Policy1000EN6thrust24THRUST_300001_SM_1000_NS6detail15normal_iteratorINSC_10device_ptrIiEEEEPiyS8_iiNS5_3std3__410__identityEEEvT0_T1_T2_T3_T4_T6_E12temp_storage[44];
	ld.param.u64 	%rd18, [_ZN3cub18CUB_300001_SM_10006detail6reduce28DeviceReduceSingleTileKernelINS2_10policy_hubIiyN4cuda3__47maximumIiEEE10Policy1000EN6thrust24THRUST_300001_SM_1000_NS6detail15normal_iteratorINSC_10device_ptrIiEEEEPiyS8_iiNS5_3std3__410__identityEEEvT0_T1_T2_T3_T4_T6__param_0];
	ld.param.u64 	%rd20, [_ZN3cub18CUB_300001_SM_10006detail6reduce28DeviceReduceSingleTileKernelINS2_10policy_hubIiyN4cuda3__47maximumIiEEE10Policy1000EN6thrust24THRUST_300001_SM_1000_NS6detail15normal_iteratorINSC_10device_ptrIiEEEEPiyS8_iiNS5_3std3__410__identityEEEvT0_T1_T2_T3_T4_T6__param_1];
	ld.param.u64 	%rd19, [_ZN3cub18CUB_300001_SM_10006detail6reduce28DeviceReduceSingleTileKernelINS2_10policy_hubIiyN4cuda3__47maximumIiEEE10Policy1000EN6thrust24THRUST_300001_SM_1000_NS6detail15normal_iteratorINSC_10device_ptrIiEEEEPiyS8_iiNS5_3std3__410__identityEEEvT0_T1_T2_T3_T4_T6__param_2];
	ld.param.u32 	%r83, [_ZN3cub18CUB_300001_SM_10006detail6reduce28DeviceReduceSingleTileKernelINS2_10policy_hubIiyN4cuda3__47maximumIiEEE10Policy1000EN6thrust24THRUST_300001_SM_1000_NS6detail15normal_iteratorINSC_10device_ptrIiEEEEPiyS8_iiNS5_3std3__410__identityEEEvT0_T1_T2_T3_T4_T6__param_4];
	cvta.to.global.u64 	%rd1, %rd20;
	setp.ne.s64 	%p1, %rd19, 0;
	@%p1 bra 	$L__BB8_3;
	mov.u32 	%r434, %tid.x;
	setp.ne.s32 	%p58, %r434, 0;
	@%p58 bra 	$L__BB8_51;
	st.global.u32 	[%rd1], %r83;
	bra.uni 	$L__BB8_51;
$L__BB8_3:
	cvta.to.global.u64 	%rd2, %rd18;
	setp.gt.u64 	%p2, %rd19, 4095;
	@%p2 bra 	$L__BB8_28;
	cvt.u32.u64 	%r1, %rd19;
	mov.u32 	%r2, %tid.x;
	setp.ge.u32 	%p24, %r2, %r1;
	mov.b32 	%r452, 0;
	mov.u32 	%r441, %r2;
	@%p24 bra 	$L__BB8_6;
	mul.wide.u32 	%rd41, %r2, 4;
	add.s64 	%rd42, %rd2, %rd41;
	ld.global.u32 	%r452, [%rd42];
	add.s32 	%r441, %r2, 256;
$L__BB8_6:
	setp.ge.u32 	%p25, %r441, %r1;
	@%p25 bra 	$L__BB8_19;
	not.b32 	%r262, %r441;
	add.s32 	%r263, %r262, %r1;
	shr.u32 	%r264, %r263, 8;
	add.s32 	%r7, %r264, 1;
	and.b32  	%r8, %r7, 15;
	setp.lt.u32 	%p26, %r263, 3840;
	@%p26 bra 	$L__BB8_10;
	and.b32  	%r265, %r7, 33554416;
	neg.s32 	%r437, %r265;
	mul.wide.u32 	%rd43, %r441, 4;
	add.s64 	%rd44, %rd43, %rd2;
	add.s64 	%rd51, %rd44, 8192;
$L__BB8_9:
	.pragma "nounroll";
	ld.global.u32 	%r266, [%rd51+-8192];
	max.s32 	%r267, %r452, %r266;
	ld.global.u32 	%r268, [%rd51+-7168];
	max.s32 	%r269, %r267, %r268;
	ld.global.u32 	%r270, [%rd51+-6144];
	max.s32 	%r271, %r269, %r270;
	ld.global.u32 	%r272, [%rd51+-5120];
	max.s32 	%r273, %r271, %r272;
	ld.global.u32 	%r274, [%rd51+-4096];
	max.s32 	%r275, %r273, %r274;
	ld.global.u32 	%r276, [%rd51+-3072];
	max.s32 	%r277, %r275, %r276;
	ld.global.u32 	%r278, [%rd51+-2048];
	max.s32 	%r279, %r277, %r278;
	ld.global.u32 	%r280, [%rd51+-1024];
	max.s32 	%r281, %r279, %r280;
	ld.global.u32 	%r282, [%rd51];
	max.s32 	%r283, %r281, %r282;
	ld.global.u32 	%r284, [%rd51+1024];
	max.s32 	%r285, %r283, %r284;
	ld.global.u32 	%r286, [%rd51+2048];
	max.s32 	%r287, %r285, %r286;
	ld.global.u32 	%r288, [%rd51+3072];
	max.s32 	%r289, %r287, %r288;
	ld.global.u32 	%r290, [%rd51+4096];
	max.s32 	%r291, %r289, %r290;
	ld.global.u32 	%r292, [%rd51+5120];
	max.s32 	%r293, %r291, %r292;
	ld.global.u32 	%r294, [%rd51+6144];
	max.s32 	%r295, %r293, %r294;
	ld.global.u32 	%r296, [%rd51+7168];
	max.s32 	%r452, %r295, %r296;
	add.s32 	%r441, %r441, 4096;
	add.s32 	%r437, %r437, 16;
	add.s64 	%rd51, %rd51, 16384;
	setp.ne.s32 	%p27, %r437, 0;
	@%p27 bra 	$L__BB8_9;
$L__BB8_10:
	setp.eq.s32 	%p28, %r8, 0;
	@%p28 bra 	$L__BB8_19;
	and.b32  	%r19, %r7, 7;
	setp.lt.u32 	%p29, %r8, 8;
	@%p29 bra 	$L__BB8_13;
	mul.wide.s32 	%rd45, %r441, 4;
	add.s64 	%rd46, %rd2, %rd45;
	ld.global.u32 	%r298, [%rd46];
	max.s32 	%r299, %r452, %r298;
	ld.global.u32 	%r300, [%rd46+1024];
	max.s32 	%r301, %r299, %r300;
	ld.global.u32 	%r302, [%rd46+2048];
	max.s32 	%r303, %r301, %r302;
	ld.global.u32 	%r304, [%rd46+3072];
	max.s32 	%r305, %r303, %r304;
	ld.global.u32 	%r306, [%rd46+4096];
	max.s32 	%r307, %r305, %r306;
	ld.global.u32 	%r308, [%rd46+5120];
	max.s32 	%r309, %r307, %r308;
	ld.global.u32 	%r310, [%rd46+6144];
	max.s32 	%r311, %r309, %r310;
	ld.global.u32 	%r312, [%rd46+7168];
	max.s32 	%r452, %r311, %r312;
	add.s32 	%r441, %r441, 2048;
$L__BB8_13:
	setp.eq.s32 	%p30, %r19, 0;
	@%p30 bra 	$L__BB8_19;
	and.b32  	%r25, %r7, 3;
	setp.lt.u32 	%p31, %r19, 4;
	@%p31 bra 	$L__BB8_16;
	mul.wide.s32 	%rd47, %r441, 4;
	add.s64 	%rd48, %rd2, %rd47;
	ld.global.u32 	%r314, [%rd48];
	max.s32 	%r315, %r452, %r314;
	ld.global.u32 	%r316, [%rd48+1024];
	max.s32 	%r317, %r315, %r316;
	ld.global.u32 	%r318, [%rd48+2048];
	max.s32 	%r319, %r317, %r318;
	ld.global.u32 	%r320, [%rd48+3072];
	max.s32 	%r452, %r319, %r320;
	add.s32 	%r441, %r441, 1024;
$L__BB8_16:
	setp.eq.s32 	%p32, %r25, 0;
	@%p32 bra 	$L__BB8_19;
	neg.s32 	%r449, %r25;
$L__BB8_18:
	.pragma "nounroll";
	mul.wide.s32 	%rd49, %r441, 4;
	add.s64 	%rd50, %rd2, %rd49;
	ld.global.u32 	%r321, [%rd50];
	max.s32 	%r452, %r452, %r321;
	add.s32 	%r441, %r441, 256;
	add.s32 	%r449, %r449, 1;
	setp.ne.s32 	%p33, %r449, 0;
	@%p33 bra 	$L__BB8_18;
$L__BB8_19:
	setp.lt.u64 	%p34, %rd19, 256;
	@%p34 bra 	$L__BB8_24;
	// begin inline asm
	mov.u32 %r385, %laneid;
	// end inline asm
	mov.b32 	%r388, 1;
	mov.b32 	%r409, 31;
	mov.b32 	%r410, -1;
	// begin inline asm
	shfl.sync.down.b32 %r386, %r452, %r388, %r409, %r410;
	// end inline asm
	setp.gt.s32 	%p50, %r385, 30;
	max.s32 	%r411, %r452, %r386;
	selp.b32 	%r392, %r452, %r411, %p50;
	mov.b32 	%r393, 2;
	// begin inline asm
	shfl.sync.down.b32 %r391, %r392, %r393, %r409, %r410;
	// end inline asm
	setp.gt.s32 	%p51, %r385, 29;
	max.s32 	%r412, %r392, %r391;
	selp.b32 	%r397, %r392, %r412, %p51;
	mov.b32 	%r398, 4;
	// begin inline asm
	shfl.sync.down.b32 %r396, %r397, %r398, %r409, %r410;
	// end inline asm
	setp.gt.s32 	%p52, %r385, 27;
	max.s32 	%r413, %r397, %r396;
	selp.b32 	%r402, %r397, %r413, %p52;
	mov.b32 	%r403, 8;
	// begin inline asm
	shfl.sync.down.b32 %r401, %r402, %r403, %r409, %r410;
	// end inline asm
	setp.gt.s32 	%p53, %r385, 23;
	max.s32 	%r414, %r402, %r401;
	selp.b32 	%r407, %r402, %r414, %p53;
	mov.b32 	%r408, 16;
	// begin inline asm
	shfl.sync.down.b32 %r406, %r407, %r408, %r409, %r410;
	// end inline asm
	setp.gt.s32 	%p54, %r385, 15;
	max.s32 	%r39, %r407, %r406;
	selp.b32 	%r470, %r407, %r39, %p54;
	setp.ne.s32 	%p55, %r385, 0;
	@%p55 bra 	$L__BB8_22;
	shr.u32 	%r415, %r2, 3;
	and.b32  	%r416, %r415, 124;
	mov.u32 	%r417, _ZZN3cub18CUB_300001_SM_10006detail6reduce28DeviceReduceSingleTileKernelINS2_10policy_hubIiyN4cuda3__47maximumIiEEE10Policy1000EN6thrust24THRUST_300001_SM_1000_NS6detail15normal_iteratorINSC_10device_ptrIiEEEEPiyS8_iiNS5_3std3__410__identityEEEvT0_T1_T2_T3_T4_T6_E12temp_storage;
	add.s32 	%r418, %r417, %r416;
	st.shared.u32 	[%r418+8], %r39;
$L__BB8_22:
	bar.sync 	0;
	setp.ne.s32 	%p56, %r2, 0;
	@%p56 bra 	$L__BB8_49;
	ld.shared.u32 	%r419, [_ZZN3cub18CUB_300001_SM_10006detail6reduce28DeviceReduceSingleTileKernelINS2_10policy_hubIiyN4cuda3__47maximumIiEEE10Policy1000EN6thrust24THRUST_300001_SM_1000_NS6detail15normal_iteratorINSC_10device_ptrIiEEEEPiyS8_iiNS5_3std3__410__identityEEEvT0_T1_T2_T3_T4_T6_E12temp_storage+12];
	max.s32 	%r420, %r470, %r419;
	ld.shared.u32 	%r421, [_ZZN3cub18CUB_300001_SM_10006detail6reduce28DeviceReduceSingleTileKernelINS2_10policy_hubIiyN4cuda3__47maximumIiEEE10Policy1000EN6thrust24THRUST_300001_SM_1000_NS6detail15normal_iteratorINSC_10device_ptrIiEEEEPiyS8_iiNS5_3std3__410__identityEEEvT0_T1_T2_T3_T4_T6_E12temp_storage+16];
	max.s32 	%r422, %r420, %r421;
	ld.shared.u32 	%r423, [_ZZN3cub18CUB_300001_SM_10006detail6reduce28DeviceReduceSingleTileKernelINS2_10policy_hubIiyN4cuda3__47maximumIiEEE10Policy1000EN6thrust24THRUST_300001_SM_1000_NS6detail15normal_iteratorINSC_10device_ptrIiEEEEPiyS8_iiNS5_3std3__410__identityEEEvT0_T1_T2_T3_T4_T6_E12temp_storage+20];
	max.s32 	%r424, %r422, %r423;
	ld.shared.u32 	%r425, [_ZZN3cub18CUB_300001_SM_10006detail6reduce28DeviceReduceSingleTileKernelINS2_10policy_hubIiyN4cuda3__47maximumIiEEE10Policy1000EN6thrust24THRUST_300001_SM_1000_NS6detail15normal_iteratorINSC_10device_ptrIiEEEEPiyS8_iiNS5_3std3__410__identityEEEvT0_T1_T2_T3_T4_T6_E12temp_storage+24];
	max.s32 	%r426, %r424, %r425;
	ld.shared.u32 	%r427, [_ZZN3cub18CUB_300001_SM_10006detail6reduce28DeviceReduceSingleTileKernelINS2_10policy_hubIiyN4cuda3__47maximumIiEEE10Policy1000EN6thrust24THRUST_300001_SM_1000_NS6detail15normal_iteratorINSC_10device_ptrIiEEEEPiyS8_iiNS5_3std3__410__identityEEEvT0_T1_T2_T3_T4_T6_E12temp_storage+28];
	max.s32 	%r428, %r426, %r427;
	ld.shared.u32 	%r429, [_ZZN3cub18CUB_300001_SM_10006detail6reduce28DeviceReduceSingleTileKernelINS2_10policy_hubIiyN4cuda3__47maximumIiEEE10Policy1000EN6thrust24THRUST_300001_SM_1000_NS6detail15normal_iteratorINSC_10device_ptrIiEEEEPiyS8_iiNS5_3std3__410__identityEEEvT0_T1_T2_T3_T4_T6_E12temp_storage+32];
	max.s32 	%r430, %r428, %r429;
	ld.shared.u32 	%r431, [_ZZN3cub18CUB_300001_SM_10006detail6reduce28DeviceReduceSingleTileKernelINS2_10policy_hubIiyN4cuda3__47maximumIiEEE10Policy1000EN6thrust24THRUST_300001_SM_1000_NS6detail15normal_iteratorINSC_10device_ptrIiEEEEPiyS8_iiNS5_3std3__410__identityEEEvT0_T1_T2_T3_T4_T6_E12temp_storage+36];
	max.s32 	%r470, %r430, %r431;
	bra.uni 	$L__BB8_49;
$L__BB8_24:
	// begin inline asm
	mov.u32 %r322, %laneid;
	// end inline asm
	and.b32  	%r348, %r2, 992;
	add.s32 	%r349, %r348, 32;
	setp.gt.u32 	%p35, %r349, %r1;
	not.b32 	%r350, %r348;
	add.s32 	%r351, %r1, %r350;
	selp.b32 	%r346, %r351, 31, %p35;
	mov.b32 	%r325, 1;
	mov.b32 	%r347, -1;
	// begin inline asm
	shfl.sync.down.b32 %r323, %r452, %r325, %r346, %r347;
	// end inline asm
	setp.lt.s32 	%p36, %r322, %r346;
	max.s32 	%r352, %r452, %r323;
	selp.b32 	%r329, %r352, %r452, %p36;
	mov.b32 	%r330, 2;
	// begin inline asm
	shfl.sync.down.b32 %r328, %r329, %r330, %r346, %r347;
	// end inline asm
	add.s32 	%r353, %r322, 2;
	setp.gt.s32 	%p37, %r353, %r346;
	max.s32 	%r354, %r329, %r328;
	selp.b32 	%r334, %r329, %r354, %p37;
	mov.b32 	%r335, 4;
	// begin inline asm
	shfl.sync.down.b32 %r333, %r334, %r335, %r346, %r347;
	// end inline asm
	add.s32 	%r355, %r322, 4;
	setp.gt.s32 	%p38, %r355, %r346;
	max.s32 	%r356, %r334, %r333;
	selp.b32 	%r339, %r334, %r356, %p38;
	mov.b32 	%r340, 8;
	// begin inline asm
	shfl.sync.down.b32 %r338, %r339, %r340, %r346, %r347;
	// end inline asm
	add.s32 	%r357, %r322, 8;
	setp.gt.s32 	%p39, %r357, %r346;
	max.s32 	%r358, %r339, %r338;
	selp.b32 	%r344, %r339, %r358, %p39;
	mov.b32 	%r345, 16;
	// begin inline asm
	shfl.sync.down.b32 %r343, %r344, %r345, %r346, %r347;
	// end inline asm
	add.s32 	%r359, %r322, 16;
	setp.gt.s32 	%p40, %r359, %r346;
	max.s32 	%r360, %r344, %r343;
	selp.b32 	%r470, %r344, %r360, %p40;
	setp.ne.s32 	%p41, %r322, 0;
	@%p41 bra 	$L__BB8_26;
	shr.u32 	%r361, %r2, 3;
	and.b32  	%r362, %r361, 124;
	mov.u32 	%r363, _ZZN3cub18CUB_300001_SM_10006detail6reduce28DeviceReduceSingleTileKernelINS2_10policy_hubIiyN4cuda3__47maximumIiEEE10Policy1000EN6thrust24THRUST_300001_SM_1000_NS6detail15normal_iteratorINSC_10device_ptrIiEEEEPiyS8_iiNS5_3std3__410__identityEEEvT0_T1_T2_T3_T4_T6_E12temp_storage;
	add.s32 	%r364, %r363, %r362;
	st.shared.u32 	[%r364+8], %r470;
$L__BB8_26:
	bar.sync 	0;
	setp.ne.s32 	%p42, %r2, 0;
	@%p42 bra 	$L__BB8_49;
	setp.gt.u64 	%p43, %rd19, 32;
	ld.shared.u32 	%r365, [_ZZN3cub18CUB_300001_SM_10006detail6reduce28DeviceReduceSingleTileKernelINS2_10policy_hubIiyN4cuda3__47maximumIiEEE10Policy1000EN6thrust24THRUST_300001_SM_1000_NS6detail15normal_iteratorINSC_10device_ptrIiEEEEPiyS8_iiNS5_3std3__410__identityEEEvT0_T1_T2_T3_T4_T6_E12temp_storage+12];
	max.s32 	%r366, %r470, %r365;
	selp.b32 	%r367, %r366, %r470, %p43;
	setp.gt.u64 	%p44, %rd19, 64;
	ld.shared.u32 	%r368, [_ZZN3cub18CUB_300001_SM_10006detail6reduce28DeviceReduceSingleTileKernelINS2_10policy_hubIiyN4cuda3__47maximumIiEEE10Policy1000EN6thrust24THRUST_300001_SM_1000_NS6detail15normal_iteratorINSC_10device_ptrIiEEEEPiyS8_iiNS5_3std3__410__identityEEEvT0_T1_T2_T3_T4_T6_E12temp_storage+16];
	max.s32 	%r369, %r367, %r368;
	selp.b32 	%r370, %r369, %r367, %p44;
	setp.gt.u64 	%p45, %rd19, 96;
	ld.shared.u32 	%r371, [_ZZN3cub18CUB_300001_SM_10006detail6reduce28DeviceReduceSingleTileKernelINS2_10policy_hubIiyN4cuda3__47maximumIiEEE10Policy1000EN6thrust24THRUST_300001_SM_1000_NS6detail15normal_iteratorINSC_10device_ptrIiEEEEPiyS8_iiNS5_3std3__410__identityEEEvT0_T1_T2_T3_T4_T6_E12temp_storage+20];
	max.s32 	%r372, %r370, %r371;
	selp.b32 	%r373, %r372, %r370, %p45;
	setp.gt.u64 	%p46, %rd19, 128;
	ld.shared.u32 	%r374, [_ZZN3cub18CUB_300001_SM_10006detail6reduce28DeviceReduceSingleTileKernelINS2_10policy_hubIiyN4cuda3__47maximumIiEEE10Policy1000EN6thrust24THRUST_300001_SM_1000_NS6detail15normal_iteratorINSC_10device_ptrIiEEEEPiyS8_iiNS5_3std3__410__identityEEEvT0_T1_T2_T3_T4_T6_E12temp_storage+24];
	max.s32 	%r375, %r373, %r374;
	selp.b32 	%r376, %r375, %r373, %p46;
	setp.gt.u64 	%p47, %rd19, 160;
	ld.shared.u32 	%r377, [_ZZN3cub18CUB_300001_SM_10006detail6reduce28DeviceReduceSingleTileKernelINS2_10policy_hubIiyN4cuda3__47maximumIiEEE10Policy1000EN6thrust24THRUST_300001_SM_1000_NS6detail15normal_iteratorINSC_10device_ptrIiEEEEPiyS8_iiNS5_3std3__410__identityEEEvT0_T1_T2_T3_T4_T6_E12temp_storage+28];
	max.s32 	%r378, %r376, %r377;
	selp.b32 	%r379, %r378, %r376, %p47;
	setp.gt.u64 	%p48, %rd19, 192;
	ld.shared.u32 	%r380, [_ZZN3cub18CUB_300001_SM_10006detail6reduce28DeviceReduceSingleTileKernelINS2_10policy_hubIiyN4cuda3__47maximumIiEEE10Policy1000EN6thrust24THRUST_300001_SM_1000_NS6detail15normal_iteratorINSC_10device_ptrIiEEEEPiyS8_iiNS5_3std3__410__identityEEEvT0_T1_T2_T3_T4_T6_E12temp_storage+32];
	max.s32 	%r381, %r379, %r380;
	selp.b32 	%r382, %r381, %r379, %p48;
	setp.gt.u64 	%p49, %rd19, 224;
	ld.shared.u32 	%r383, [_ZZN3cub18CUB_300001_SM_10006detail6reduce28DeviceReduceSingleTileKernelINS2_10policy_hubIiyN4cuda3__47maximumIiEEE10Policy1000EN6thrust24THRUST_300001_SM_1000_NS6detail15normal_iteratorINSC_10device_ptrIiEEEEPiyS8_iiNS5_3std3__410__identityEEEvT0_T1_T2_T3_T4_T6_E12temp_storage+36];
	max.s32 	%r384, %r382, %r383;
	selp.b32 	%r470, %r384, %r382, %p49;
	bra.uni 	$L__BB8_49;
$L__BB8_28:
	mov.u32 	%r44, %tid.x;
	cvt.u64.u32 	%rd6, %r44;
	mul.wide.u32 	%rd22, %r44, 4;
	add.s64 	%rd7, %rd2, %rd22;
	ld.global.u32 	%r84, [%rd7];
	ld.global.u32 	%r85, [%rd7+1024];
	ld.global.u32 	%r86, [%rd7+2048];
	ld.global.u32 	%r87, [%rd7+3072];
	ld.global.u32 	%r88, [%rd7+4096];
	ld.global.u32 	%r89, [%rd7+5120];
	ld.global.u32 	%r90, [%rd7+6144];
	ld.global.u32 	%r91, [%rd7+7168];
	ld.global.u32 	%r92, [%rd7+8192];
	ld.global.u32 	%r93, [%rd7+9216];
	ld.global.u32 	%r94, [%rd7+10240];
	ld.global.u32 	%r95, [%rd7+11264];
	ld.global.u32 	%r96, [%rd7+12288];
	ld.global.u32 	%r97, [%rd7+13312];
	ld.global.u32 	%r98, [%rd7+14336];
	ld.global.u32 	%r99, [%rd7+15360];
	max.s32 	%r100, %r84, %r85;
	max.s32 	%r101, %r100, %r86;
	max.s32 	%r102, %r87, %r88;
	max.s32 	%r103, %r102, %r89;
	max.s32 	%r104, %r90, %r91;
	max.s32 	%r105, %r104, %r92;
	max.s32 	%r106, %r93, %r94;
	max.s32 	%r107, %r106, %r95;
	max.s32 	%r108, %r96, %r97;
	max.s32 	%r109, %r108, %r98;
	max.s32 	%r110, %r101, %r103;
	max.s32 	%r111, %r110, %r105;
	max.s32 	%r112, %r107, %r109;
	max.s32 	%r113, %r112, %r99;
	max.s32 	%r469, %r111, %r113;
	add.s64 	%rd8, %rd19, -4096;
	setp.lt.u64 	%p3, %rd8, 4096;
	mov.b64 	%rd53, 4096;
	@%p3 bra 	$L__BB8_32;
	mov.b64 	%rd53, 4096;
$L__BB8_30:
	shl.b64 	%rd24, %rd53, 2;
	add.s64 	%rd25, %rd7, %rd24;
	ld.global.u32 	%r114, [%rd25];
	ld.global.u32 	%r115, [%rd25+1024];
	ld.global.u32 	%r116, [%rd25+2048];
	ld.global.u32 	%r117, [%rd25+3072];
	ld.global.u32 	%r118, [%rd25+4096];
	ld.global.u32 	%r119, [%rd25+5120];
	ld.global.u32 	%r120, [%rd25+6144];
	ld.global.u32 	%r121, [%rd25+7168];
	ld.global.u32 	%r122, [%rd25+8192];
	ld.global.u32 	%r123, [%rd25+9216];
	ld.global.u32 	%r124, [%rd25+10240];
	ld.global.u32 	%r125, [%rd25+11264];
	ld.global.u32 	%r126, [%rd25+12288];
	ld.global.u32 	%r127, [%rd25+13312];
	ld.global.u32 	%r128, [%rd25+14336];
	ld.global.u32 	%r129, [%rd25+15360];
	max.s32 	%r130, %r469, %r114;
	max.s32 	%r131, %r130, %r115;
	max.s32 	%r132, %r116, %r117;
	max.s32 	%r133, %r132, %r118;
	max.s32 	%r134, %r119, %r120;
	max.s32 	%r135, %r134, %r121;
	max.s32 	%r136, %r122, %r123;
	max.s32 	%r137, %r136, %r124;
	max.s32 	%r138, %r125, %r126;
	max.s32 	%r139, %r138, %r127;
	max.s32 	%r140, %r128, %r129;
	max.s32 	%r141, %r131, %r133;
	max.s32 	%r142, %r141, %r135;
	max.s32 	%r143, %r137, %r139;
	max.s32 	%r144, %r143, %r140;
	max.s32 	%r469, %r142, %r144;
	sub.s64 	%rd26, %rd19, %rd53;
	setp.lt.u64 	%p4, %rd26, 4096;
	@%p4 bra 	$L__BB8_45;
	add.s64 	%rd53, %rd53, 4096;
	setp.le.u64 	%p5, %rd53, %rd8;
	@%p5 bra 	$L__BB8_30;
$L__BB8_32:
	setp.le.u64 	%p6, %rd19, %rd53;
	cvt.u32.u64 	%r145, %rd53;
	cvt.u32.u64 	%r146, %rd19;
	sub.s32 	%r147, %r146, %r145;
	setp.ge.s32 	%p7, %r44, %r147;
	or.pred  	%p8, %p6, %p7;
	@%p8 bra 	$L__BB8_45;
	not.b32 	%r151, %r44;
	add.s32 	%r152, %r151, %r146;
	sub.s32 	%r154, %r152, %r145;
	shr.u32 	%r155, %r154, 8;
	add.s32 	%r49, %r155, 1;
	and.b32  	%r50, %r49, 15;
	setp.lt.u32 	%p9, %r154, 3840;
	mov.u32 	%r459, %r44;
	@%p9 bra 	$L__BB8_36;
	and.b32  	%r156, %r49, 33554416;
	neg.s32 	%r455, %r156;
	add.s64 	%rd27, %rd53, %rd6;
	shl.b64 	%rd28, %rd27, 2;
	add.s64 	%rd29, %rd28, %rd2;
	add.s64 	%rd54, %rd29, 8192;
	mov.u32 	%r459, %r44;
$L__BB8_35:
	.pragma "nounroll";
	ld.global.u32 	%r157, [%rd54+-8192];
	max.s32 	%r158, %r469, %r157;
	ld.global.u32 	%r159, [%rd54+-7168];
	max.s32 	%r160, %r158, %r159;
	ld.global.u32 	%r161, [%rd54+-6144];
	max.s32 	%r162, %r160, %r161;
	ld.global.u32 	%r163, [%rd54+-5120];
	max.s32 	%r164, %r162, %r163;
	ld.global.u32 	%r165, [%rd54+-4096];
	max.s32 	%r166, %r164, %r165;
	ld.global.u32 	%r167, [%rd54+-3072];
	max.s32 	%r168, %r166, %r167;
	ld.global.u32 	%r169, [%rd54+-2048];
	max.s32 	%r170, %r168, %r169;
	ld.global.u32 	%r171, [%rd54+-1024];
	max.s32 	%r172, %r170, %r171;
	ld.global.u32 	%r173, [%rd54];
	max.s32 	%r174, %r172, %r173;
	ld.global.u32 	%r175, [%rd54+1024];
	max.s32 	%r176, %r174, %r175;
	ld.global.u32 	%r177, [%rd54+2048];
	max.s32 	%r178, %r176, %r177;
	ld.global.u32 	%r179, [%rd54+3072];
	max.s32 	%r180, %r178, %r179;
	ld.global.u32 	%r181, [%rd54+4096];
	max.s32 	%r182, %r180, %r181;
	ld.global.u32 	%r183, [%rd54+5120];
	max.s32 	%r184, %r182, %r183;
	ld.global.u32 	%r185, [%rd54+6144];
	max.s32 	%r186, %r184, %r185;
	ld.global.u32 	%r187, [%rd54+7168];
	max.s32 	%r469, %r186, %r187;
	add.s32 	%r459, %r459, 4096;
	add.s32 	%r455, %r455, 16;
	add.s64 	%rd54, %rd54, 16384;
	setp.ne.s32 	%p10, %r455, 0;
	@%p10 bra 	$L__BB8_35;
$L__BB8_36:
	setp.eq.s32 	%p11, %r50, 0;
	@%p11 bra 	$L__BB8_45;
	and.b32  	%r61, %r49, 7;
	setp.lt.u32 	%p12, %r50, 8;
	@%p12 bra 	$L__BB8_39;
	cvt.u64.u32 	%rd30, %r459;
	add.s64 	%rd31, %rd53, %rd30;
	shl.b64 	%rd32, %rd31, 2;
	add.s64 	%rd33, %rd2, %rd32;
	ld.global.u32 	%r189, [%rd33];
	max.s32 	%r190, %r469, %r189;
	ld.global.u32 	%r191, [%rd33+1024];
	max.s32 	%r192, %r190, %r191;
	ld.global.u32 	%r193, [%rd33+2048];
	max.s32 	%r194, %r192, %r193;
	ld.global.u32 	%r195, [%rd33+3072];
	max.s32 	%r196, %r194, %r195;
	ld.global.u32 	%r197, [%rd33+4096];
	max.s32 	%r198, %r196, %r197;
	ld.global.u32 	%r199, [%rd33+5120];
	max.s32 	%r200, %r198, %r199;
	ld.global.u32 	%r201, [%rd33+6144];
	max.s32 	%r202, %r200, %r201;
	ld.global.u32 	%r203, [%rd33+7168];
	max.s32 	%r469, %r202, %r203;
	add.s32 	%r459, %r459, 2048;
$L__BB8_39:
	setp.eq.s32 	%p13, %r61, 0;
	@%p13 bra 	$L__BB8_45;
	and.b32  	%r67, %r49, 3;
	setp.lt.u32 	%p14, %r61, 4;
	@%p14 bra 	$L__BB8_42;
	cvt.u64.u32 	%rd34, %r459;
	add.s64 	%rd35, %rd53, %rd34;
	shl.b64 	%rd36, %rd35, 2;
	add.s64 	%rd37, %rd2, %rd36;
	ld.global.u32 	%r205, [%rd37];
	max.s32 	%r206, %r469, %r205;
	ld.global.u32 	%r207, [%rd37+1024];
	max.s32 	%r208, %r206, %r207;
	ld.global.u32 	%r209, [%rd37+2048];
	max.s32 	%r210, %r208, %r209;
	ld.global.u32 	%r211, [%rd37+3072];
	max.s32 	%r469, %r210, %r211;
	add.s32 	%r459, %r459, 1024;
$L__BB8_42:
	setp.eq.s32 	%p15, %r67, 0;
	@%p15 bra 	$L__BB8_45;
	cvt.u64.u32 	%rd38, %r459;
	add.s64 	%rd39, %rd53, %rd38;
	shl.b64 	%rd40, %rd39, 2;
	add.s64 	%rd55, %rd2, %rd40;
	neg.s32 	%r467, %r67;
$L__BB8_44:
	.pragma "nounroll";
	ld.global.u32 	%r212, [%rd55];
	max.s32 	%r469, %r469, %r212;
	add.s64 	%rd55, %rd55, 1024;
	add.s32 	%r467, %r467, 1;
	setp.ne.s32 	%p16, %r467, 0;
	@%p16 bra 	$L__BB8_44;
$L__BB8_45:
	// begin inline asm
	mov.u32 %r213, %laneid;
	// end inline asm
	mov.b32 	%r216, 1;
	mov.b32 	%r237, 31;
	mov.b32 	%r238, -1;
	// begin inline asm
	shfl.sync.down.b32 %r214, %r469, %r216, %r237, %r238;
	// end inline asm
	setp.gt.s32 	%p17, %r213, 30;
	max.s32 	%r239, %r469, %r214;
	selp.b32 	%r220, %r469, %r239, %p17;
	mov.b32 	%r221, 2;
	// begin inline asm
	shfl.sync.down.b32 %r219, %r220, %r221, %r237, %r238;
	// end inline asm
	setp.gt.s32 	%p18, %r213, 29;
	max.s32 	%r240, %r220, %r219;
	selp.b32 	%r225, %r220, %r240, %p18;
	mov.b32 	%r226, 4;
	// begin inline asm
	shfl.sync.down.b32 %r224, %r225, %r226, %r237, %r238;
	// end inline asm
	setp.gt.s32 	%p19, %r213, 27;
	max.s32 	%r241, %r225, %r224;
	selp.b32 	%r230, %r225, %r241, %p19;
	mov.b32 	%r231, 8;
	// begin inline asm
	shfl.sync.down.b32 %r229, %r230, %r231, %r237, %r238;
	// end inline asm
	setp.gt.s32 	%p20, %r213, 23;
	max.s32 	%r242, %r230, %r229;
	selp.b32 	%r235, %r230, %r242, %p20;
	mov.b32 	%r236, 16;
	// begin inline asm
	shfl.sync.down.b32 %r234, %r235, %r236, %r237, %r238;
	// end inline asm
	setp.gt.s32 	%p21, %r213, 15;
	max.s32 	%r79, %r235, %r234;
	selp.b32 	%r470, %r235, %r79, %p21;
	setp.ne.s32 	%p22, %r213, 0;
	@%p22 bra 	$L__BB8_47;
	shr.u32 	%r243, %r44, 3;
	and.b32  	%r244, %r243, 124;
	mov.u32 	%r245, _ZZN3cub18CUB_300001_SM_10006detail6reduce28DeviceReduceSingleTileKernelINS2_10policy_hubIiyN4cuda3__47maximumIiEEE10Policy1000EN6thrust24THRUST_300001_SM_1000_NS6detail15normal_iteratorINSC_10device_ptrIiEEEEPiyS8_iiNS5_3std3__410__identityEEEvT0_T1_T2_T3_T4_T6_E12temp_storage;
	add.s32 	%r246, %r245, %r244;
	st.shared.u32 	[%r246+8], %r79;
$L__BB8_47:
	bar.sync 	0;
	setp.ne.s32 	%p23, %r44, 0;
	@%p23 bra 	$L__BB8_49;
	ld.shared.u32 	%r247, [_ZZN3cub18CUB_300001_SM_10006detail6reduce28DeviceReduceSingleTileKernelINS2_10policy_hubIiyN4cuda3__47maximumIiEEE10Policy1000EN6thrust24THRUST_300001_SM_1000_NS6detail15normal_iteratorINSC_10device_ptrIiEEEEPiyS8_iiNS5_3std3__410__identityEEEvT0_T1_T2_T3_T4_T6_E12temp_storage+12];
	max.s32 	%r248, %r470, %r247;
	ld.shared.u32 	%r249, [_ZZN3cub18CUB_300001_SM_10006detail6reduce28DeviceReduceSingleTileKernelINS2_10policy_hubIiyN4cuda3__47maximumIiEEE10Policy1000EN6thrust24THRUST_300001_SM_1000_NS6detail15normal_iteratorINSC_10device_ptrIiEEEEPiyS8_iiNS5_3std3__410__identityEEEvT0_T1_T2_T3_T4_T6_E12temp_storage+16];
	max.s32 	%r250, %r248, %r249;
	ld.shared.u32 	%r251, [_ZZN3cub18CUB_300001_SM_10006detail6reduce28DeviceReduceSingleTileKernelINS2_10policy_hubIiyN4cuda3__47maximumIiEEE10Policy1000EN6thrust24THRUST_300001_SM_1000_NS6detail15normal_iteratorINSC_10device_ptrIiEEEEPiyS8_iiNS5_3std3__410__identityEEEvT0_T1_T2_T3_T4_T6_E12temp_storage+20];
	max.s32 	%r252, %r250, %r251;
	ld.shared.u32 	%r253, [_ZZN3cub18CUB_300001_SM_10006detail6reduce28DeviceReduceSingleTileKernelINS2_10policy_hubIiyN4cuda3__47maximumIiEEE10Policy1000EN6thrust24THRUST_300001_SM_1000_NS6detail15normal_iteratorINSC_10device_ptrIiEEEEPiyS8_iiNS5_3std3__410__identityEEEvT0_T1_T2_T3_T4_T6_E12temp_storage+24];
	max.s32 	%r254, %r252, %r253;
	ld.shared.u32 	%r255, [_ZZN3cub18CUB_300001_SM_10006detail6reduce28DeviceReduceSingleTileKernelINS2_10policy_hubIiyN4cuda3__47maximumIiEEE10Policy1000EN6thrust24THRUST_300001_SM_1000_NS6detail15normal_iteratorINSC_10device_ptrIiEEEEPiyS8_iiNS5_3std3__410__identityEEEvT0_T1_T2_T3_T4_T6_E12temp_storage+28];
	max.s32 	%r256, %r254, %r255;
	ld.shared.u32 	%r257, [_ZZN3cub18CUB_300001_SM_10006detail6reduce28DeviceReduceSingleTileKernelINS2_10policy_hubIiyN4cuda3__47maximumIiEEE10Policy1000EN6thrust24THRUST_300001_SM_1000_NS6detail15normal_iteratorINSC_10device_ptrIiEEEEPiyS8_iiNS5_3std3__410__identityEEEvT0_T1_T2_T3_T4_T6_E12temp_storage+32];
	max.s32 	%r258, %r256, %r257;
	ld.shared.u32 	%r259, [_ZZN3cub18CUB_300001_SM_10006detail6reduce28DeviceReduceSingleTileKernelINS2_10policy_hubIiyN4cuda3__47maximumIiEEE10Policy1000EN6thrust24THRUST_300001_SM_1000_NS6detail15normal_iteratorINSC_10device_ptrIiEEEEPiyS8_iiNS5_3std3__410__identityEEEvT0_T1_T2_T3_T4_T6_E12temp_storage+36];
	max.s32 	%r470, %r258, %r259;
$L__BB8_49:
	mov.u32 	%r432, %tid.x;
	setp.ne.s32 	%p57, %r432, 0;
	@%p57 bra 	$L__BB8_51;
	max.s32 	%r433, %r83, %r470;
	st.global.u32 	[%rd1], %r433;
$L__BB8_51:
	ret;

}
	// .globl	_ZN3cub18CUB_300001_SM_10006detail6reduce18DeviceReduceKernelINS2_10policy_hubIiyN4cuda3__47maximumIiEEE10Policy1000EN6thrust24THRUST_300001_SM_1000_NS6detail15normal_iteratorINSC_10device_ptrIiEEEEyS8_iNS5_3std3__410__identityEEEvT0_PT3_T1_NS0_13GridEvenShareISO_EET2_T4_
.visible .entry _ZN3cub18CUB_300001_SM_10006detail6reduce18DeviceReduceKernelINS2_10policy_hubIiyN4cuda3__47maximumIiEEE10Policy1000EN6thrust24THRUST_300001_SM_1000_NS6detail15normal_iteratorINSC_10device_ptrIiEEEEyS8_iNS5_3std3__410__identityEEEvT0_PT3_T1_NS0_13GridEvenShareISO_EET2_T4_(
	.param .align 8 .b8 _ZN3cub18CUB_300001_SM_10006detail6reduce18DeviceReduceKernelINS2_10policy_hubIiyN4cuda3__47maximumIiEEE10Policy1000EN6thrust24THRUST_300001_SM_1000_NS6detail15normal_iteratorINSC_10device_ptrIiEEEEyS8_iNS5_3std3__410__identityEEEvT0_PT3_T1_NS0_13GridEvenShareISO_EET2_T4__param_0[8],
	.param .u64 .ptr .align 1 _ZN3cub18CUB_300001_SM_10006detail6reduce18DeviceReduceKernelINS2_10policy_hubIiyN4cuda3__47maximumIiEEE10Policy1000EN6thrust24THRUST_300001_SM_1000_NS6detail15normal_iteratorINSC_10device_ptrIiEEEEyS8_iNS5_3std3__410__identityEEEvT0_PT3_T1_NS0_13GridEvenShareISO_EET2_T4__param_1,
	.param .u64 _ZN3cub18CUB_300001_SM_10006detail6reduce18DeviceReduceKernelINS2_10policy_hubIiyN4cuda3__47maximumIiEEE10Policy1000EN6thrust24THRUST_300001_SM_1000_NS6detail15normal_iteratorINSC_10device_ptrIiEEEEyS8_iNS5_3std3__410__identityEEEvT0_PT3_T1_NS0_13GridEvenShareISO_EET2_T4__param_2,
	.param .align 8 .b8 _ZN3cub18CUB_300001_SM_10006detail6reduce18DeviceReduceKernelINS2_10policy_hubIiyN4cuda3__47maximumIiEEE10Policy1000EN6thrust24THRUST_300001_SM_1000_NS6detail15normal_iteratorINSC_10device_ptrIiEEEEyS8_iNS5_3std3__410__identityEEEvT0_PT3_T1_NS0_13GridEvenShareISO_EET2_T4__param_3[72],
	.param .align 1 .b8 _ZN3cub18CUB_300001_SM_10006detail6reduce18DeviceReduceKernelINS2_10policy_hubIiyN4cuda3__47maximumIiEEE10Policy1000EN6thrust24THRUST_300001_SM_1000_NS6detail15normal_iteratorINSC_10device_ptrIiEEEEyS8_iNS5_3std3__410__identityEEEvT0_PT3_T1_NS0_13GridEvenShareISO_EET2_T4__param_4[1],
	.param .align 1 .b8 _ZN3cub18CUB_300001_SM_10006detail6reduce18DeviceReduceKernelINS2_10policy_hubIiyN4cuda3__47maximumIiEEE10Policy1000EN6thrust24THRUST_300001_SM_1000_NS6detail15normal_iteratorINSC_10device_ptrIiEEEEyS8_iNS5_3std3__410__identityEEEvT0_PT3_T1_NS0_13GridEvenShareISO_EET2_T4__param_5[1]
)
.maxntid 256
{
	.reg .pred 	%p<57>;
	.reg .b16 	%rs<4>;
	.reg .b32 	%r<502>;
	.reg .b64 	%rd<78>;
	// demoted variable
	.shared .align 4 .b8 _ZZN3cub18CUB_300001_SM_10006detail6reduce18DeviceReduceKernelINS2_10policy_hubIiyN4cuda3__47maximumIiEEE10Policy1000EN6thrust24THRUST_300001_SM_1000_NS6detail15normal_iteratorINSC_10device_ptrIiEEEEyS8_iNS5_3std3__410__identityEEEvT0_PT3_T1_NS0_13GridEvenShareISO_EET2_T4_E12temp_storage[44];
	ld.param.u64 	%rd1, [_ZN3cub18CUB_300001_SM_10006detail6reduce18DeviceReduceKernelINS2_10policy_hubIiyN4cuda3__47maximumIiEEE10Policy1000EN6thrust24THRUST_300001_SM_1000_NS6detail15normal_iteratorINSC_10device_ptrIiEEEEyS8_iNS5_3std3__410__identityEEEvT0_PT3_T1_NS0_13GridEvenShareISO_EET2_T4__param_3+32];
	ld.param.u32 	%r1, [_ZN3cub18CUB_300001_SM_10006detail6reduce18DeviceReduceKernelINS2_10policy_hubIiyN4cuda3__47maximumIiEEE10Policy1000EN6thrust24THRUST_300001_SM_1000_NS6detail15normal_iteratorINSC_10device_ptrIiEEEEyS8_iNS5_3std3__410__identityEEEvT0_PT3_T1_NS0_13GridEvenShareISO_EET2_T4__param_3+40];
	ld.param.u64 	%rd25, [_ZN3cub18CUB_300001_SM_10006detail6reduce18DeviceReduceKernelINS2_10policy_hubIiyN4cuda3__47maximumIiEEE10Policy1000EN6thrust24THRUST_300001_SM_1000_NS6detail15normal_iteratorINSC_10device_ptrIiEEEEyS8_iNS5_3std3__410__identityEEEvT0_PT3_T1_NS0_13GridEvenShareISO_EET2_T4__param_0];
	cvta.to.global.u64 	%rd2, %rd25;
	mov.u32 	%r2, %ctaid.x;
	shl.b32 	%r90, %r1, 12;
	cvt.s64.s32 	%rd3, %r90;
	shl.b32 	%r91, %r2, 12;
	cvt.u64.u32 	%rd4, %r91;
	sub.s64 	%rd5, %rd1, %rd4;
	setp.gt.u64 	%p1, %rd5, 4095;
	@%p1 bra 	$L__BB9_25;
	cvt.u32.u64 	%r288, %rd4;
	cvt.u32.u64 	%r3, %rd1;
	sub.s32 	%r4, %r3, %r288;
	mov.u32 	%r5, %tid.x;
	setp.ge.s32 	%p23, %r5, %r4;
	mov.b32 	%r482, 0;
	mov.u32 	%r471, %r5;
	@%p23 bra 	$L__BB9_3;
	add.s32 	%r290, %r288, %r5;
	mul.wide.u32 	%rd51, %r290, 4;
	add.s64 	%rd52, %rd2, %rd51;
	ld.global.u32 	%r482, [%rd52];
	add.s32 	%r471, %r5, 256;
$L__BB9_3:
	setp.ge.s32 	%p24, %r471, %r4;
	@%p24 bra 	$L__BB9_16;
	not.b32 	%r293, %r471;
	add.s32 	%r294, %r293, %r3;
	sub.s32 	%r295, %r294, %r288;
	shr.u32 	%r296, %r295, 8;
	add.s32 	%r10, %r296, 1;
	and.b32  	%r11, %r10, 15;
	setp.lt.u32 	%p25, %r295, 3840;
	@%p25 bra 	$L__BB9_7;
	and.b32  	%r297, %r10, 33554416;
	neg.s32 	%r467, %r297;
	mul.wide.u32 	%rd53, %r2, 16384;
	mul.wide.u32 	%rd54, %r471, 4;
	or.b64  	%rd55, %rd53, %rd54;
	add.s64 	%rd56, %rd55, %rd2;
	add.s64 	%rd72, %rd56, 8192;
$L__BB9_6:
	.pragma "nounroll";
	ld.global.u32 	%r298, [%rd72+-8192];
	max.s32 	%r299, %r482, %r298;
	ld.global.u32 	%r300, [%rd72+-7168];
	max.s32 	%r301, %r299, %r300;
	ld.global.u32 	%r302, [%rd72+-6144];
	max.s32 	%r303, %r301, %r302;
	ld.global.u32 	%r304, [%rd72+-5120];
	max.s32 	%r305, %r303, %r304;
	ld.global.u32 	%r306, [%rd72+-4096];
	max.s32 	%r307, %r305, %r306;
	ld.global.u32 	%r308, [%rd72+-3072];
	max.s32 	%r309, %r307, %r308;
	ld.global.u32 	%r310, [%rd72+-2048];
	max.s32 	%r311, %r309, %r310;
	ld.global.u32 	%r312, [%rd72+-1024];
	max.s32 	%r313, %r311, %r312;
	ld.global.u32 	%r314, [%rd72];
	max.s32 	%r315, %r313, %r314;
	ld.global.u32 	%r316, [%rd72+1024];
	max.s32 	%r317, %r315, %r316;
	ld.global.u32 	%r318, [%rd72+2048];
	max.s32 	%r319, %r317, %r318;
	ld.global.u32 	%r320, [%rd72+3072];
	max.s32 	%r321, %r319, %r320;
	ld.global.u32 	%r322, [%rd72+4096];
	max.s32 	%r323, %r321, %r322;
	ld.global.u32 	%r324, [%rd72+5120];
	max.s32 	%r325, %r323, %r324;
	ld.global.u32 	%r326, [%rd72+6144];
	max.s32 	%r327, %r325, %r326;
	ld.global.u32 	%r328, [%rd72+7168];
	max.s32 	%r482, %r327, %r328;
	add.s32 	%r471, %r471, 4096;
	add.s32 	%r467, %r467, 16;
	add.s64 	%rd72, %rd72, 16384;
	setp.ne.s32 	%p26, %r467, 0;
	@%p26 bra 	$L__BB9_6;
$L__BB9_7:
	setp.eq.s32 	%p27, %r11, 0;
	@%p27 bra 	$L__BB9_16;
	and.b32  	%r22, %r10, 7;
	setp.lt.u32 	%p28, %r11, 8;
	@%p28 bra 	$L__BB9_10;
	cvt.s64.s32 	%rd57, %r471;
	add.s64 	%rd58, %rd57, %rd4;
	shl.b64 	%rd59, %rd58, 2;
	add.s64 	%rd60, %rd2, %rd59;
	ld.global.u32 	%r330, [%rd60];
	max.s32 	%r331, %r482, %r330;
	ld.global.u32 	%r332, [%rd60+1024];
	max.s32 	%r333, %r331, %r332;
	ld.global.u32 	%r334, [%rd60+2048];
	max.s32 	%r335, %r333, %r334;
	ld.global.u32 	%r336, [%rd60+3072];
	max.s32 	%r337, %r335, %r336;
	ld.global.u32 	%r338, [%rd60+4096];
	max.s32 	%r339, %r337, %r338;
	ld.global.u32 	%r340, [%rd60+5120];
	max.s32 	%r341, %r339, %r340;
	ld.global.u32 	%r342, [%rd60+6144];
	max.s32 	%r343, %r341, %r342;
	ld.global.u32 	%r344, [%rd60+7168];
	max.s32 	%r482, %r343, %r344;
	add.s32 	%r471, %r471, 2048;
$L__BB9_10:
	setp.eq.s32 	%p29, %r22, 0;
	@%p29 bra 	$L__BB9_16;
	and.b32  	%r28, %r10, 3;
	setp.lt.u32 	%p30, %r22, 4;
	@%p30 bra 	$L__BB9_13;
	cvt.s64.s32 	%rd61, %r471;
	add.s64 	%rd62, %rd61, %rd4;
	shl.b64 	%rd63, %rd62, 2;
	add.s64 	%rd64, %rd2, %rd63;
	ld.global.u32 	%r346, [%rd64];
	max.s32 	%r347, %r482, %r346;
	ld.global.u32 	%r348, [%rd64+1024];
	max.s32 	%r349, %r347, %r348;
	ld.global.u32 	%r350, [%rd64+2048];
	max.s32 	%r351, %r349, %r350;
	ld.global.u32 	%r352, [%rd64+3072];
	max.s32 	%r482, %r351, %r352;
	add.s32 	%r471, %r471, 1024;
$L__BB9_13:
	setp.eq.s32 	%p31, %r28, 0;
	@%p31 bra 	$L__BB9_16;
	mul.wide.u32 	%rd65, %r2, 16384;
	add.s64 	%rd9, %rd2, %rd65;
	neg.s32 	%r479, %r28;
$L__BB9_15:
	.pragma "nounroll";
	mul.wide.s32 	%rd66, %r471, 4;
	add.s64 	%rd67, %rd9, %rd66;
	ld.global.u32 	%r353, [%rd67];
	max.s32 	%r482, %r482, %r353;
	add.s32 	%r471, %r471, 256;
	add.s32 	%r479, %r479, 1;
	setp.ne.s32 	%p32, %r479, 0;
	@%p32 bra 	$L__BB9_15;
$L__BB9_16:
	setp.lt.s32 	%p33, %r4, 256;
	@%p33 bra 	$L__BB9_21;
	// begin inline asm
	mov.u32 %r417, %laneid;
	// end inline asm
	mov.b32 	%r420, 1;
	mov.b32 	%r441, 31;
	mov.b32 	%r442, -1;
	// begin inline asm
	shfl.sync.down.b32 %r418, %r482, %r420, %r441, %r442;
	// end inline asm
	setp.gt.s32 	%p49, %r417, 30;
	max.s32 	%r443, %r482, %r418;
	selp.b32 	%r424, %r482, %r443, %p49;
	mov.b32 	%r425, 2;
	// begin inline asm
	shfl.sync.down.b32 %r423, %r424, %r425, %r441, %r442;
	// end inline asm
	setp.gt.s32 	%p50, %r417, 29;
	max.s32 	%r444, %r424, %r423;
	selp.b32 	%r429, %r424, %r444, %p50;
	mov.b32 	%r430, 4;
	// begin inline asm
	shfl.sync.down.b32 %r428, %r429, %r430, %r441, %r442;
	// end inline asm
	setp.gt.s32 	%p51, %r417, 27;
	max.s32 	%r445, %r429, %r428;
	selp.b32 	%r434, %r429, %r445, %p51;
	mov.b32 	%r435, 8;
	// begin inline asm
	shfl.sync.down.b32 %r433, %r434, %r435, %r441, %r442;
	// end inline asm
	setp.gt.s32 	%p52, %r417, 23;
	max.s32 	%r446, %r434, %r433;
	selp.b32 	%r439, %r434, %r446, %p52;
	mov.b32 	%r440, 16;
	// begin inline asm
	shfl.sync.down.b32 %r438, %r439, %r440, %r441, %r442;
	// end inline asm
	setp.gt.s32 	%p53, %r417, 15;
	max.s32 	%r42, %r439, %r438;
	selp.b32 	%r501, %r439, %r42, %p53;
	setp.ne.s32 	%p54, %r417, 0;
	@%p54 bra 	$L__BB9_19;
	shr.u32 	%r447, %r5, 3;
	and.b32  	%r448, %r447, 124;
	mov.u32 	%r449, _ZZN3cub18CUB_300001_SM_10006detail6reduce18DeviceReduceKernelINS2_10policy_hubIiyN4cuda3__47maximumIiEEE10Policy1000EN6thrust24THRUST_300001_SM_1000_NS6detail15normal_iteratorINSC_10device_ptrIiEEEEyS8_iNS5_3std3__410__identityEEEvT0_PT3_T1_NS0_13GridEvenShareISO_EET2_T4_E12temp_storage;
	add.s32 	%r450, %r449, %r448;
	st.shared.u32 	[%r450+8], %r42;
$L__BB9_19:
	bar.sync 	0;
	setp.ne.s32 	%p55, %r5, 0;
	@%p55 bra 	$L__BB9_46;
	ld.shared.u32 	%r451, [_ZZN3cub18CUB_300001_SM_10006detail6reduce18DeviceReduceKernelINS2_10policy_hubIiyN4cuda3__47maximumIiEEE10Policy1000EN6thrust24THRUST_300001_SM_1000_NS6detail15normal_iteratorINSC_10device_ptrIiEEEEyS8_iNS5_3std3__410__identityEEEvT0_PT3_T1_NS0_13GridEvenShareISO_EET2_T4_E12temp_storage+12];
	max.s32 	%r452, %r501, %r451;
	ld.shared.u32 	%r453, [_ZZN3cub18CUB_300001_SM_10006detail6reduce18DeviceReduceKernelINS2_10policy_hubIiyN4cuda3__47maximumIiEEE10Policy1000EN6thrust24THRUST_300001_SM_1000_NS6detail15normal_iteratorINSC_10device_ptrIiEEEEyS8_iNS5_3std3__410__identityEEEvT0_PT3_T1_NS0_13GridEvenShareISO_EET2_T4_E12temp_storage+16];
	max.s32 	%r454, %r452, %r453;
	ld.shared.u32 	%r455, [_ZZN3cub18CUB_300001_SM_10006detail6reduce18DeviceReduceKernelINS2_10policy_hubIiyN4cuda3__47maximumIiEEE10Policy1000EN6thrust24THRUST_300001_SM_1000_NS6detail15normal_iteratorINSC_10device_ptrIiEEEEyS8_iNS5_3std3__410__identityEEEvT0_PT3_T1_NS0_13GridEvenShareISO_EET2_T4_E12temp_storage+20];
	max.s32 	%r456, %r454, %r455;
	ld.shared.u32 	%r457, [_ZZN3cub18CUB_300001_SM_10006detail6reduce18DeviceReduceKernelINS2_10policy_hubIiyN4cuda3__47maximumIiEEE10Policy1000EN6thrust24THRUST_300001_SM_1000_NS6detail15normal_iteratorINSC_10device_ptrIiEEEEyS8_iNS5_3std3__410__identityEEEvT0_PT3_T1_NS0_13GridEvenShareISO_EET2_T4_E12temp_storage+24];
	max.s32 	%r458, %r456, %r457;
	ld.shared.u32 	%r459, [_ZZN3cub18CUB_300001_SM_10006detail6reduce18DeviceReduceKernelINS2_10policy_hubIiyN4cuda3__47maximumIiEEE10Policy1000EN6thrust24THRUST_300001_SM_1000_NS6detail15normal_iteratorINSC_10device_ptrIiEEEEyS8_iNS5_3std3__410__identityEEEvT0_PT3_T1_NS0_13GridEvenShareISO_EET2_T4_E12temp_storage+28];
	max.s32 	%r460, %r458, %r459;
	ld.shared.u32 	%r461, [_ZZN3cub18CUB_300001_SM_10006detail6reduce18DeviceReduceKernelINS2_10policy_hubIiyN4cuda3__47maximumIiEEE10Policy1000EN6thrust24THRUST_300001_SM_1000_NS6detail15normal_iteratorINSC_10device_ptrIiEEEEyS8_iNS5_3std3__410__identityEEEvT0_PT3_T1_NS0_13GridEvenShareISO_EET2_T4_E12temp_storage+32];
	max.s32 	%r462, %r460, %r461;
	ld.shared.u32 	%r463, [_ZZN3cub18CUB_300001_SM_10006detail6reduce18DeviceReduceKernelINS2_10policy_hubIiyN4cuda3__47maximumIiEEE10Policy1000EN6thrust24THRUST_300001_SM_1000_NS6detail15normal_iteratorINSC_10device_ptrIiEEEEyS8_iNS5_3std3__410__identityEEEvT0_PT3_T1_NS0_13GridEvenShareISO_EET2_T4_E12temp_storage+36];
	max.s32 	%r501, %r462, %r463;
	bra.uni 	$L__BB9_46;
$L__BB9_21:
	// begin inline asm
	mov.u32 %r354, %laneid;
	// end inline asm
	and.b32  	%r380, %r5, 992;
	add.s32 	%r381, %r380, 32;
	setp.gt.s32 	%p34, %r381, %r4;
	not.b32 	%r382, %r380;
	add.s32 	%r383, %r4, %r382;
	selp.b32 	%r378, %r383, 31, %p34;
	mov.b32 	%r357, 1;
	mov.b32 	%r379, -1;
	// begin inline asm
	shfl.sync.down.b32 %r355, %r482, %r357, %r378, %r379;
	// end inline asm
	setp.lt.s32 	%p35, %r354, %r378;
	max.s32 	%r384, %r482, %r355;
	selp.b32 	%r361, %r384, %r482, %p35;
	mov.b32 	%r362, 2;
	// begin inline asm
	shfl.sync.down.b32 %r360, %r361, %r362, %r378, %r379;
	// end inline asm
	add.s32 	%r385, %r354, 2;
	setp.gt.s32 	%p36, %r385, %r378;
	max.s32 	%r386, %r361, %r360;
	selp.b32 	%r366, %r361, %r386, %p36;
	mov.b32 	%r367, 4;
	// begin inline asm
	shfl.sync.down.b32 %r365, %r366, %r367, %r378, %r379;
	// end inline asm
	add.s32 	%r387, %r354, 4;
	setp.gt.s32 	%p37, %r387, %r378;
	max.s32 	%r388, %r366, %r365;
	selp.b32 	%r371, %r366, %r388, %p37;
	mov.b32 	%r372, 8;
	// begin inline asm
	shfl.sync.down.b32 %r370, %r371, %r372, %r378, %r379;
	// end inline asm
	add.s32 	%r389, %r354, 8;
	setp.gt.s32 	%p38, %r389, %r378;
	max.s32 	%r390, %r371, %r370;
	selp.b32 	%r376, %r371, %r390, %p38;
	mov.b32 	%r377, 16;
	// begin inline asm
	shfl.sync.down.b32 %r375, %r376, %r377, %r378, %r379;
	// end inline asm
	add.s32 	%r391, %r354, 16;
	setp.gt.s32 	%p39, %r391, %r378;
	max.s32 	%r392, %r376, %r375;
	selp.b32 	%r501, %r376, %r392, %p39;
	setp.ne.s32 	%p40, %r354, 0;
	@%p40 bra 	$L__BB9_23;
	shr.u32 	%r393, %r5, 3;
	and.b32  	%r394, %r393, 124;
	mov.u32 	%r395, _ZZN3cub18CUB_300001_SM_10006detail6reduce18DeviceReduceKernelINS2_10policy_hubIiyN4cuda3__47maximumIiEEE10Policy1000EN6thrust24THRUST_300001_SM_1000_NS6detail15normal_iteratorINSC_10device_ptrIiEEEEyS8_iNS5_3std3__410__identityEEEvT0_PT3_T1_NS0_13GridEvenShareISO_EET2_T4_E12temp_storage;
	add.s32 	%r396, %r395, %r394;
	st.shared.u32 	[%r396+8], %r501;
$L__BB9_23:
	bar.sync 	0;
	setp.ne.s32 	%p41, %r5, 0;
	@%p41 bra 	$L__BB9_46;
	setp.gt.s32 	%p42, %r4, 32;
	ld.shared.u32 	%r397, [_ZZN3cub18CUB_300001_SM_10006detail6reduce18DeviceReduceKernelINS2_10policy_hubIiyN4cuda3__47maximumIiEEE10Policy1000EN6thrust24THRUST_300001_SM_1000_NS6detail15normal_iteratorINSC_10device_ptrIiEEEEyS8_iNS5_3std3__410__identityEEEvT0_PT3_T1_NS0_13GridEvenShareISO_EET2_T4_E12temp_storage+12];
	max.s32 	%r398, %r501, %r397;
	selp.b32 	%r399, %r398, %r501, %p42;
	setp.gt.s32 	%p43, %r4, 64;
	ld.shared.u32 	%r400, [_ZZN3cub18CUB_300001_SM_10006detail6reduce18DeviceReduceKernelINS2_10policy_hubIiyN4cuda3__47maximumIiEEE10Policy1000EN6thrust24THRUST_300001_SM_1000_NS6detail15normal_iteratorINSC_10device_ptrIiEEEEyS8_iNS5_3std3__410__identityEEEvT0_PT3_T1_NS0_13GridEvenShareISO_EET2_T4_E12temp_storage+16];
	max.s32 	%r401, %r399, %r400;
	selp.b32 	%r402, %r401, %r399, %p43;
	setp.gt.s32 	%p44, %r4, 96;
	ld.shared.u32 	%r403, [_ZZN3cub18CUB_300001_SM_10006detail6reduce18DeviceReduceKernelINS2_10policy_hubIiyN4cuda3__47maximumIiEEE10Policy1000EN6thrust24THRUST_300001_SM_1000_NS6detail15normal_iteratorINSC_10device_ptrIiEEEEyS8_iNS5_3std3__410__identityEEEvT0_PT3_T1_NS0_13GridEvenShareISO_EET2_T4_E12temp_storage+20];
	max.s32 	%r404, %r402, %r403;
	selp.b32 	%r405, %r404, %r402, %p44;
	setp.gt.s32 	%p45, %r4, 128;
	ld.shared.u32 	%r406, [_ZZN3cub18CUB_300001_SM_10006detail6reduce18DeviceReduceKernelINS2_10policy_hubIiyN4cuda3__47maximumIiEEE10Policy1000EN6thrust24THRUST_300001_SM_1000_NS6detail15normal_iteratorINSC_10device_ptrIiEEEEyS8_iNS5_3std3__410__identityEEEvT0_PT3_T1_NS0_13GridEvenShareISO_EET2_T4_E12temp_storage+24];
	max.s32 	%r407, %r405, %r406;
	selp.b32 	%r408, %r407, %r405, %p45;
	setp.gt.s32 	%p46, %r4, 160;
	ld.shared.u32 	%r409, [_ZZN3cub18CUB_300001_SM_10006detail6reduce18DeviceReduceKernelINS2_10policy_hubIiyN4cuda3__47maximumIiEEE10Policy1000EN6thrust24THRUST_300001_SM_1000_NS6detail15normal_iteratorINSC_10device_ptrIiEEEEyS8_iNS5_3std3__410__identityEEEvT0_PT3_T1_NS0_13GridEvenShareISO_EET2_T4_E12temp_storage+28];
	max.s32 	%r410, %r408, %r409;
	selp.b32 	%r411, %r410, %r408, %p46;
	setp.gt.s32 	%p47, %r4, 192;
	ld.shared.u32 	%r412, [_ZZN3cub18CUB_300001_SM_10006detail6reduce18DeviceReduceKernelINS2_10policy_hubIiyN4cuda3__47maximumIiEEE10Policy1000EN6thrust24THRUST_300001_SM_1000_NS6detail15normal_iteratorINSC_10device_ptrIiEEEEyS8_iNS5_3std3__410__identityEEEvT0_PT3_T1_NS0_13GridEvenShareISO_EET2_T4_E12temp_storage+32];
	max.s32 	%r413, %r411, %r412;
	selp.b32 	%r414, %r413, %r411, %p47;
	setp.gt.s32 	%p48, %r4, 224;
	ld.shared.u32 	%r415, [_ZZN3cub18CUB_300001_SM_10006detail6reduce18DeviceReduceKernelINS2_10policy_hubIiyN4cuda3__47maximumIiEEE10Policy1000EN6thrust24THRUST_300001_SM_1000_NS6detail15normal_iteratorINSC_10device_ptrIiEEEEyS8_iNS5_3std3__410__identityEEEvT0_PT3_T1_NS0_13GridEvenShareISO_EET2_T4_E12temp_storage+36];
	max.s32 	%r416, %r414, %r415;
	selp.b32 	%r501, %r416, %r414, %p48;
	bra.uni 	$L__BB9_46;
$L__BB9_25:
	cvt.u32.u64 	%r92, %rd4;
	mov.u32 	%r47, %tid.x;
	add.s32 	%r93, %r47, %r92;
	mul.wide.u32 	%rd26, %r93, 4;
	add.s64 	%rd27, %rd2, %rd26;
	ld.global.u32 	%r94, [%rd27];
	ld.global.u32 	%r95, [%rd27+1024];
	ld.global.u32 	%r96, [%rd27+2048];
	ld.global.u32 	%r97, [%rd27+3072];
	ld.global.u32 	%r98, [%rd27+4096];
	ld.global.u32 	%r99, [%rd27+5120];
	ld.global.u32 	%r100, [%rd27+6144];
	ld.global.u32 	%r101, [%rd27+7168];
	ld.global.u32 	%r102, [%rd27+8192];
	ld.global.u32 	%r103, [%rd27+9216];
	ld.global.u32 	%r104, [%rd27+10240];
	ld.global.u32 	%r105, [%rd27+11264];
	ld.global.u32 	%r106, [%rd27+12288];
	ld.global.u32 	%r107, [%rd27+13312];
	ld.global.u32 	%r108, [%rd27+14336];
	ld.global.u32 	%r109, [%rd27+15360];
	max.s32 	%r110, %r94, %r95;
	max.s32 	%r111, %r110, %r96;
	max.s32 	%r112, %r97, %r98;
	max.s32 	%r113, %r112, %r99;
	max.s32 	%r114, %r100, %r101;
	max.s32 	%r115, %r114, %r102;
	max.s32 	%r116, %r103, %r104;
	max.s32 	%r117, %r116, %r105;
	max.s32 	%r118, %r106, %r107;
	max.s32 	%r119, %r118, %r108;
	max.s32 	%r120, %r111, %r113;
	max.s32 	%r121, %r120, %r115;
	max.s32 	%r122, %r117, %r119;
	max.s32 	%r123, %r122, %r109;
	max.s32 	%r500, %r121, %r123;
	setp.lt.u64 	%p2, %rd5, %rd3;
	@%p2 bra 	$L__BB9_42;
	cvt.u32.u64 	%r125, %rd3;
	cvt.u64.u32 	%rd28, %r47;
	add.s64 	%rd74, %rd4, %rd3;
	cvt.u32.u64 	%r49, %rd1;
	not.b32 	%r127, %r47;
	add.s32 	%r128, %r127, %r49;
	sub.s32 	%r129, %r128, %r125;
	sub.s32 	%r483, %r129, %r92;
	add.s64 	%rd29, %rd74, %rd28;
	shl.b64 	%rd30, %rd29, 2;
	add.s64 	%rd31, %rd30, %rd2;
	add.s64 	%rd73, %rd31, 8192;
	mov.b32 	%r484, 0;
	shl.b32 	%r130, %r1, 12;
	mov.u64 	%rd75, %rd4;
$L__BB9_27:
	cvt.s64.s32 	%rd15, %r130;
	add.s64 	%rd75, %rd75, %rd15;
	add.s64 	%rd32, %rd1, -4096;
	setp.gt.u64 	%p3, %rd75, %rd32;
	@%p3 bra 	$L__BB9_29;
	shl.b32 	%r131, %r1, 12;
	cvt.s64.s32 	%rd33, %r131;
	cvt.u64.u32 	%rd34, %r47;
	add.s64 	%rd35, %rd75, %rd34;
	shl.b64 	%rd36, %rd35, 2;
	add.s64 	%rd37, %rd2, %rd36;
	ld.global.u32 	%r132, [%rd37];
	ld.global.u32 	%r133, [%rd37+1024];
	ld.global.u32 	%r134, [%rd37+2048];
	ld.global.u32 	%r135, [%rd37+3072];
	ld.global.u32 	%r136, [%rd37+4096];
	ld.global.u32 	%r137, [%rd37+5120];
	ld.global.u32 	%r138, [%rd37+6144];
	ld.global.u32 	%r139, [%rd37+7168];
	ld.global.u32 	%r140, [%rd37+8192];
	ld.global.u32 	%r141, [%rd37+9216];
	ld.global.u32 	%r142, [%rd37+10240];
	ld.global.u32 	%r143, [%rd37+11264];
	ld.global.u32 	%r144, [%rd37+12288];
	ld.global.u32 	%r145, [%rd37+13312];
	ld.global.u32 	%r146, [%rd37+14336];
	ld.global.u32 	%r147, [%rd37+15360];
	max.s32 	%r148, %r500, %r132;
	max.s32 	%r149, %r148, %r133;
	max.s32 	%r150, %r134, %r135;
	max.s32 	%r151, %r150, %r136;
	max.s32 	%r152, %r137, %r138;
	max.s32 	%r153, %r152, %r139;
	max.s32 	%r154, %r140, %r141;
	max.s32 	%r155, %r154, %r142;
	max.s32 	%r156, %r143, %r144;
	max.s32 	%r157, %r156, %r145;
	max.s32 	%r158, %r146, %r147;
	max.s32 	%r159, %r149, %r151;
	max.s32 	%r160, %r159, %r153;
	max.s32 	%r161, %r155, %r157;
	max.s32 	%r162, %r161, %r158;
	max.s32 	%r500, %r160, %r162;
	sub.s64 	%rd38, %rd1, %rd75;
	setp.lt.u64 	%p4, %rd38, %rd33;
	add.s32 	%r484, %r484, 1;
	add.s64 	%rd74, %rd74, %rd33;
	sub.s32 	%r483, %r483, %r131;
	mul.wide.s32 	%rd39, %r131, 4;
	add.s64 	%rd73, %rd73, %rd39;
	@%p4 bra 	$L__BB9_42;
	bra.uni 	$L__BB9_27;
$L__BB9_29:
	setp.le.u64 	%p5, %rd1, %rd75;
	cvt.u32.u64 	%r163, %rd75;
	cvt.u32.u64 	%r164, %rd1;
	sub.s32 	%r165, %r164, %r163;
	setp.ge.s32 	%p6, %r47, %r165;
	or.pred  	%p7, %p5, %p6;
	@%p7 bra 	$L__BB9_42;
	cvt.u32.u64 	%r168, %rd15;
	cvt.u32.u64 	%r169, %rd4;
	not.b32 	%r170, %r47;
	add.s32 	%r171, %r170, %r49;
	add.s32 	%r172, %r168, %r169;
	sub.s32 	%r173, %r171, %r172;
	mul.lo.s32 	%r174, %r1, %r484;
	shl.b32 	%r175, %r174, 12;
	sub.s32 	%r176, %r173, %r175;
	shr.u32 	%r177, %r176, 8;
	add.s32 	%r57, %r177, 1;
	and.b32  	%r58, %r57, 15;
	setp.lt.u32 	%p8, %r176, 3840;
	mov.u32 	%r490, %r47;
	@%p8 bra 	$L__BB9_33;
	shr.u32 	%r178, %r483, 8;
	add.s32 	%r179, %r178, 1;
	and.b32  	%r180, %r179, 33554416;
	neg.s32 	%r486, %r180;
	mov.u32 	%r490, %r47;
$L__BB9_32:
	.pragma "nounroll";
	ld.global.u32 	%r181, [%rd73+-8192];
	max.s32 	%r182, %r500, %r181;
	ld.global.u32 	%r183, [%rd73+-7168];
	max.s32 	%r184, %r182, %r183;
	ld.global.u32 	%r185, [%rd73+-6144];
	max.s32 	%r186, %r184, %r185;
	ld.global.u32 	%r187, [%rd73+-5120];
	max.s32 	%r188, %r186, %r187;
	ld.global.u32 	%r189, [%rd73+-4096];
	max.s32 	%r190, %r188, %r189;
	ld.global.u32 	%r191, [%rd73+-3072];
	max.s32 	%r192, %r190, %r191;
	ld.global.u32 	%r193, [%rd73+-2048];
	max.s32 	%r194, %r192, %r193;
	ld.global.u32 	%r195, [%rd73+-1024];
	max.s32 	%r196, %r194, %r195;
	ld.global.u32 	%r197, [%rd73];
	max.s32 	%r198, %r196, %r197;
	ld.global.u32 	%r199, [%rd73+1024];
	max.s32 	%r200, %r198, %r199;
	ld.global.u32 	%r201, [%rd73+2048];
	max.s32 	%r202, %r200, %r201;
	ld.global.u32 	%r203, [%rd73+3072];
	max.s32 	%r204, %r202, %r203;
	ld.global.u32 	%r205, [%rd73+4096];
	max.s32 	%r206, %r204, %r205;
	ld.global.u32 	%r207, [%rd73+5120];
	max.s32 	%r208, %r206, %r207;
	ld.global.u32 	%r209, [%rd73+6144];
	max.s32 	%r210, %r208, %r209;
	ld.global.u32 	%r211, [%rd73+7168];
	max.s32 	%r500, %r210, %r211;
	add.s32 	%r490, %r490, 4096;
	add.s32 	%r486, %r486, 16;
	add.s64 	%rd73, %rd73, 16384;
	setp.ne.s32 	%p9, %r486, 0;
	@%p9 bra 	$L__BB9_32;
$L__BB9_33:
	setp.eq.s32 	%p10, %r58, 0;
	@%p10 bra 	$L__BB9_42;
	and.b32  	%r69, %r57, 7;
	setp.lt.u32 	%p11, %r58, 8;
	@%p11 bra 	$L__BB9_36;
	cvt.u64.u32 	%rd40, %r490;
	add.s64 	%rd41, %rd75, %rd40;
	shl.b64 	%rd42, %rd41, 2;
	add.s64 	%rd43, %rd2, %rd42;
	ld.global.u32 	%r213, [%rd43];
	max.s32 	%r214, %r500, %r213;
	ld.global.u32 	%r215, [%rd43+1024];
	max.s32 	%r216, %r214, %r215;
	ld.global.u32 	%r217, [%rd43+2048];
	max.s32 	%r218, %r216, %r217;
	ld.global.u32 	%r219, [%rd43+3072];
	max.s32 	%r220, %r218, %r219;
	ld.global.u32 	%r221, [%rd43+4096];
	max.s32 	%r222, %r220, %r221;
	ld.global.u32 	%r223, [%rd43+5120];
	max.s32 	%r224, %r222, %r223;
	ld.global.u32 	%r225, [%rd43+6144];
	max.s32 	%r226, %r224, %r225;
	ld.global.u32 	%r227, [%rd43+7168];
	max.s32 	%r500, %r226, %r227;
	add.s32 	%r490, %r490, 2048;
$L__BB9_36:
	setp.eq.s32 	%p12, %r69, 0;
	@%p12 bra 	$L__BB9_42;
	setp.lt.u32 	%p13, %r69, 4;
	@%p13 bra 	$L__BB9_39;
	cvt.u64.u32 	%rd44, %r490;
	add.s64 	%rd45, %rd75, %rd44;
	shl.b64 	%rd46, %rd45, 2;
	add.s64 	%rd47, %rd2, %rd46;
	ld.global.u32 	%r229, [%rd47];
	max.s32 	%r230, %r500, %r229;
	ld.global.u32 	%r231, [%rd47+1024];
	max.s32 	%r232, %r230, %r231;
	ld.global.u32 	%r233, [%rd47+2048];
	max.s32 	%r234, %r232, %r233;
	ld.global.u32 	%r235, [%rd47+3072];
	max.s32 	%r500, %r234, %r235;
	add.s32 	%r490, %r490, 1024;
$L__BB9_39:
	and.b32  	%r236, %r57, 3;
	setp.eq.s32 	%p14, %r236, 0;
	@%p14 bra 	$L__BB9_42;
	cvt.u64.u32 	%rd48, %r490;
	add.s64 	%rd49, %rd48, %rd74;
	shl.b64 	%rd50, %rd49, 2;
	add.s64 	%rd77, %rd2, %rd50;
	cvt.u16.u32 	%rs1, %r483;
	shr.u16 	%rs2, %rs1, 8;
	add.s16 	%rs3, %rs2, 1;
	cvt.u32.u16 	%r237, %rs3;
	and.b32  	%r238, %r237, 3;
	neg.s32 	%r498, %r238;
$L__BB9_41:
	.pragma "nounroll";
	ld.global.u32 	%r239, [%rd77];
	max.s32 	%r500, %r500, %r239;
	add.s64 	%rd77, %rd77, 1024;
	add.s32 	%r498, %r498, 1;
	setp.ne.s32 	%p15, %r498, 0;
	@%p15 bra 	$L__BB9_41;
$L__BB9_42:
	// begin inline asm
	mov.u32 %r240, %laneid;
	// end inline asm
	mov.b32 	%r243, 1;
	mov.b32 	%r264, 31;
	mov.b32 	%r265, -1;
	// begin inline asm
	shfl.sync.down.b32 %r241, %r500, %r243, %r264, %r265;
	// end inline asm
	setp.gt.s32 	%p16, %r240, 30;
	max.s32 	%r266, %r500, %r241;
	selp.b32 	%r247, %r500, %r266, %p16;
	mov.b32 	%r248, 2;
	// begin inline asm
	shfl.sync.down.b32 %r246, %r247, %r248, %r264, %r265;
	// end inline asm
	setp.gt.s32 	%p17, %r240, 29;
	max.s32 	%r267, %r247, %r246;
	selp.b32 	%r252, %r247, %r267, %p17;
	mov.b32 	%r253, 4;
	// begin inline asm
	shfl.sync.down.b32 %r251, %r252, %r253, %r264, %r265;
	// end inline asm
	setp.gt.s32 	%p18, %r240, 27;
	max.s32 	%r268, %r252, %r251;
	selp.b32 	%r257, %r252, %r268, %p18;
	mov.b32 	%r258, 8;
	// begin inline asm
	shfl.sync.down.b32 %r256, %r257, %r258, %r264, %r265;
	// end inline asm
	setp.gt.s32 	%p19, %r240, 23;
	max.s32 	%r269, %r257, %r256;
	selp.b32 	%r262, %r257, %r269, %p19;
	mov.b32 	%r263, 16;
	// begin inline asm
	shfl.sync.down.b32 %r261, %r262, %r263, %r264, %r265;
	// end inline asm
	setp.gt.s32 	%p20, %r240, 15;
	max.s32 	%r86, %r262, %r261;
	selp.b32 	%r501, %r262, %r86, %p20;
	setp.ne.s32 	%p21, %r240, 0;
	@%p21 bra 	$L__BB9_44;
	shr.u32 	%r270, %r47, 3;
	and.b32  	%r271, %r270, 124;
	mov.u32 	%r272, _ZZN3cub18CUB_300001_SM_10006detail6reduce18DeviceReduceKernelINS2_10policy_hubIiyN4cuda3__47maximumIiEEE10Policy1000EN6thrust24THRUST_300001_SM_1000_NS6detail15normal_iteratorINSC_10device_ptrIiEEEEyS8_iNS5_3std3__410__identityEEEvT0_PT3_T1_NS0_13GridEvenShareISO_EET2_T4_E12temp_storage;
	add.s32 	%r273, %r272, %r271;
	st.shared.u32 	[%r273+8], %r86;
$L__BB9_44:
	bar.sync 	0;
	setp.ne.s32 	%p22, %r47, 0;
	@%p22 bra 	$L__BB9_46;
	ld.shared.u32 	%r274, [_ZZN3cub18CUB_300001_SM_10006detail6reduce18DeviceReduceKernelINS2_10policy_hubIiyN4cuda3__47maximumIiEEE10Policy1000EN6thrust24THRUST_300001_SM_1000_NS6detail15normal_iteratorINSC_10device_ptrIiEEEEyS8_iNS5_3std3__410__identityEEEvT0_PT3_T1_NS0_13GridEvenShareISO_EET2_T4_E12temp_storage+12];
	max.s32 	%r275, %r501, %r274;
	ld.shared.u32 	%r276, [_ZZN3cub18CUB_300001_SM_10006detail6reduce18DeviceReduceKernelINS2_10policy_hubIiyN4cuda3__47maximumIiEEE10Policy1000EN6thrust24THRUST_300001_SM_1000_NS6detail15normal_iteratorINSC_10device_ptrIiEEEEyS8_iNS5_3std3__410__identityEEEvT0_PT3_T1_NS0_13GridEvenShareISO_EET2_T4_E12temp_storage+16];
	max.s32 	%r277, %r275, %r276;
	ld.shared.u32 	%r278, [_ZZN3cub18CUB_300001_SM_10006detail6reduce18DeviceReduceKernelINS2_10policy_hubIiyN4cuda3__47maximumIiEEE10Policy1000EN6thrust24THRUST_300001_SM_1000_NS6detail15normal_iteratorINSC_10device_ptrIiEEEEyS8_iNS5_3std3__410__identityEEEvT0_PT3_T1_NS0_13GridEvenShareISO_EET2_T4_E12temp_storage+20];
	max.s32 	%r279, %r277, %r278;
	ld.shared.u32 	%r280, [_ZZN3cub18CUB_300001_SM_10006detail6reduce18DeviceReduceKernelINS2_10policy_hubIiyN4cuda3__47maximumIiEEE10Policy1000EN6thrust24THRUST_300001_SM_1000_NS6detail15normal_iteratorINSC_10device_ptrIiEEEEyS8_iNS5_3std3__410__identityEEEvT0_PT3_T1_NS0_13GridEvenShareISO_EET2_T4_E12temp_storage+24];
	max.s32 	%r281, %r279, %r280;
	ld.shared.u32 	%r282, [_ZZN3cub18CUB_300001_SM_10006detail6reduce18DeviceReduceKernelINS2_10policy_hubIiyN4cuda3__47maximumIiEEE10Policy1000EN6thrust24THRUST_300001_SM_1000_NS6detail15normal_iteratorINSC_10device_ptrIiEEEEyS8_iNS5_3std3__410__identityEEEvT0_PT3_T1_NS0_13GridEvenShareISO_EET2_T4_E12temp_storage+28];
	max.s32 	%r283, %r281, %r282;
	ld.shared.u32 	%r284, [_ZZN3cub18CUB_300001_SM_10006detail6reduce18DeviceReduceKernelINS2_10policy_hubIiyN4cuda3__47maximumIiEEE10Policy1000EN6thrust24THRUST_300001_SM_1000_NS6detail15normal_iteratorINSC_10device_ptrIiEEEEyS8_iNS5_3std3__410__identityEEEvT0_PT3_T1_NS0_13GridEvenShareISO_EET2_T4_E12temp_storage+32];
	max.s32 	%r285, %r283, %r284;
	ld.shared.u32 	%r286, [_ZZN3cub18CUB_300001_SM_10006detail6reduce18DeviceReduceKernelINS2_10policy_hubIiyN4cuda3__47maximumIiEEE10Policy1000EN6thrust24THRUST_300001_SM_1000_NS6detail15normal_iteratorINSC_10device_ptrIiEEEEyS8_iNS5_3std3__410__identityEEEvT0_PT3_T1_NS0_13GridEvenShareISO_EET2_T4_E12temp_storage+36];
	max.s32 	%r501, %r285, %r286;
$L__BB9_46:
	mov.u32 	%r464, %tid.x;
	setp.ne.s32 	%p56, %r464, 0;
	@%p56 bra 	$L__BB9_48;
	ld.param.u64 	%rd71, [_ZN3cub18CUB_300001_SM_10006detail6reduce18DeviceReduceKernelINS2_10policy_hubIiyN4cuda3__47maximumIiEEE10Policy1000EN6thrust24THRUST_300001_SM_1000_NS6detail15normal_iteratorINSC_10device_ptrIiEEEEyS8_iNS5_3std3__410__identityEEEvT0_PT3_T1_NS0_13GridEvenShareISO_EET2_T4__param_1];
	cvta.to.global.u64 	%rd68, %rd71;
	mul.wide.u32 	%rd69, %r2, 4;
	add.s64 	%rd70, %rd68, %rd69;
	st.global.u32 	[%rd70], %r501;
$L__BB9_48:
	ret;

}
	// .globl	_ZN3cub18CUB_300001_SM_10006detail6reduce28DeviceReduceSingleTileKernelINS2_10policy_hubIiyN4cuda3__47maximumIiEEE10Policy1000EPiSB_iS8_iiNS5_3std3__410__identityEEEvT0_T1_T2_T3_T4_T6_
.visible .entry _ZN3cub18CUB_300001_SM_10006detail6reduce28DeviceReduceSingleTileKernelINS2_10policy_hubIiyN4cuda3__47maximumIiEEE10Policy1000EPiSB_iS8_iiNS5_3std3__410__identityEEEvT0_T1_T2_T3_T4_T6_(
	.param .u64 .ptr .align 1 _ZN3cub18CUB_300001_SM_10006detail6reduce28DeviceReduceSingleTileKernelINS2_10policy_hubIiyN4cuda3__47maximumIiEEE10Policy1000EPiSB_iS8_iiNS5_3std3__410__identityEEEvT0_T1_T2_T3_T4_T6__param_0,
	.param .u64 .ptr .align 1 _ZN3cub18CUB_300001_SM_10006detail6reduce28DeviceReduceSingleTileKernelINS2_10policy_hubIiyN4cuda3__47maximumIiEEE10Policy1000EPiSB_iS8_iiNS5_3std3__410__identityEEEvT0_T1_T2_T3_T4_T6__param_1,
	.param .u32 _ZN3cub18CUB_300001_SM_10006detail6reduce28DeviceReduceSingleTileKernelINS2_10policy_hubIiyN4cuda3__47maximumIiEEE10Policy1000EPiSB_iS8_iiNS5_3std3__410__identityEEEvT0_T1_T2_T3_T4_T6__param_2,
	.param .align 1 .b8 _ZN3cub18CUB_300001_SM_10006detail6reduce28DeviceReduceSingleTileKernelINS2_10policy_hubIiyN4cuda3__47maximumIiEEE10Policy1000EPiSB_iS8_iiNS5_3std3__410__identityEEEvT0_T1_T2_T3_T4_T6__param_3[1],
	.param .u32 _ZN3cub18CUB_300001_SM_10006detail6reduce28DeviceReduceSingleTileKernelINS2_10policy_hubIiyN4cuda3__47maximumIiEEE10Policy1000EPiSB_iS8_iiNS5_3std3__410__identityEEEvT0_T1_T2_T3_T4_T6__param_4,
	.param .align 1 .b8 _ZN3cub18CUB_300001_SM_10006detail6reduce28DeviceReduceSingleTileKernelINS2_10policy_hubIiyN4cuda3__47maximumIiEEE10Policy1000EPiSB_iS8_iiNS5_3std3__410__identityEEEvT0_T1_T2_T3_T4_T6__param_5[1]
)
.maxntid 256
.minnctapersm 1
{
	.reg .pred 	%p<97>;
	.reg .b32 	%r<687>;
	.reg .b64 	%rd<125>;
	// demoted variable
	.shared .align 4 .b8 _ZZN3cub18CUB_300001_SM_10006detail6reduce28DeviceReduceSingleTileKernelINS2_10policy_hubIiyN4cuda3__47maximumIiEEE10Policy1000EPiSB_iS8_iiNS5_3std3__410__identityEEEvT0_T1_T2_T3_T4_T6_E12temp_storage[44];
	ld.param.u64 	%rd16, [_ZN3cub18CUB_300001_SM_10006detail6reduce28DeviceReduceSingleTileKernelINS2_10policy_hubIiyN4cuda3__47maximumIiEEE10Policy1000EPiSB_iS8_iiNS5_3std3__410__identityEEEvT0_T1_T2_T3_T4_T6__param_0];
	ld.param.u64 	%rd17, [_ZN3cub18CUB_300001_SM_10006detail6reduce28DeviceReduceSingleTileKernelINS2_10policy_hubIiyN4cuda3__47maximumIiEEE10Policy1000EPiSB_iS8_iiNS5_3std3__410__identityEEEvT0_T1_T2_T3_T4_T6__param_1];
	ld.param.u32 	%r124, [_ZN3cub18CUB_300001_SM_10006detail6reduce28DeviceReduceSingleTileKernelINS2_10policy_hubIiyN4cuda3__47maximumIiEEE10Policy1000EPiSB_iS8_iiNS5_3std3__410__identityEEEvT0_T1_T2_T3_T4_T6__param_2];
	ld.param.u32 	%r125, [_ZN3cub18CUB_300001_SM_10006detail6reduce28DeviceReduceSingleTileKernelINS2_10policy_hubIiyN4cuda3__47maximumIiEEE10Policy1000EPiSB_iS8_iiNS5_3std3__410__identityEEEvT0_T1_T2_T3_T4_T6__param_4];
	cvta.to.global.u64 	%rd1, %rd17;
	setp.ne.s32 	%p1, %r124, 0;
	@%p1 bra 	$L__BB10_3;
	mov.u32 	%r633, %tid.x;
	setp.ne.s32 	%p96, %r633, 0;
	@%p96 bra 	$L__BB10_74;
	st.global.u32 	[%rd1], %r125;
	bra.uni 	$L__BB10_74;
$L__BB10_3:
	and.b64  	%rd18, %rd16, 15;
	setp.ne.s64 	%p2, %rd18, 0;
	@%p2 bra 	$L__BB10_38;
	setp.gt.s32 	%p49, %r124, 4095;
	@%p49 bra 	$L__BB10_22;
	mov.u32 	%r1, %tid.x;
	setp.ge.s32 	%p66, %r1, %r124;
	mov.b32 	%r644, 0;
	mov.u32 	%r639, %r1;
	@%p66 bra 	$L__BB10_7;
	mul.wide.u32 	%rd113, %r1, 4;
	add.s64 	%rd112, %rd16, %rd113;
	// begin inline asm
	ld.global.nc.u32 %r644, [%rd112];
	// end inline asm
	add.s32 	%r639, %r1, 256;
$L__BB10_7:
	setp.ge.s32 	%p67, %r639, %r124;
	@%p67 bra 	$L__BB10_13;
	not.b32 	%r508, %r639;
	add.s32 	%r6, %r124, %r508;
	and.b32  	%r509, %r6, 768;
	setp.eq.s32 	%p68, %r509, 768;
	@%p68 bra 	$L__BB10_11;
	mul.wide.u32 	%rd114, %r639, 4;
	add.s64 	%rd121, %rd16, %rd114;
	shr.u32 	%r510, %r6, 8;
	add.s32 	%r511, %r510, 1;
	and.b32  	%r512, %r511, 3;
	neg.s32 	%r636, %r512;
$L__BB10_10:
	.pragma "nounroll";
	// begin inline asm
	ld.global.nc.u32 %r513, [%rd121];
	// end inline asm
	max.s32 	%r644, %r644, %r513;
	add.s32 	%r639, %r639, 256;
	add.s64 	%rd121, %rd121, 1024;
	add.s32 	%r636, %r636, 1;
	setp.ne.s32 	%p69, %r636, 0;
	@%p69 bra 	$L__BB10_10;
$L__BB10_11:
	setp.lt.u32 	%p70, %r6, 768;
	@%p70 bra 	$L__BB10_13;
$L__BB10_12:
	mul.wide.s32 	%rd120, %r639, 4;
	add.s64 	%rd116, %rd16, %rd120;
	// begin inline asm
	ld.global.nc.u32 %r514, [%rd116];
	// end inline asm
	max.s32 	%r518, %r644, %r514;
	add.s64 	%rd117, %rd116, 1024;
	// begin inline asm
	ld.global.nc.u32 %r515, [%rd117];
	// end inline asm
	max.s32 	%r519, %r518, %r515;
	add.s64 	%rd118, %rd116, 2048;
	// begin inline asm
	ld.global.nc.u32 %r516, [%rd118];
	// end inline asm
	max.s32 	%r520, %r519, %r516;
	add.s64 	%rd119, %rd116, 3072;
	// begin inline asm
	ld.global.nc.u32 %r517, [%rd119];
	// end inline asm
	max.s32 	%r644, %r520, %r517;
	add.s32 	%r639, %r639, 1024;
	setp.lt.s32 	%p71, %r639, %r124;
	@%p71 bra 	$L__BB10_12;
$L__BB10_13:
	setp.lt.s32 	%p72, %r124, 256;
	@%p72 bra 	$L__BB10_18;
	// begin inline asm
	mov.u32 %r584, %laneid;
	// end inline asm
	mov.b32 	%r587, 1;
	mov.b32 	%r608, 31;
	mov.b32 	%r609, -1;
	// begin inline asm
	shfl.sync.down.b32 %r585, %r644, %r587, %r608, %r609;
	// end inline asm
	setp.gt.s32 	%p88, %r584, 30;
	max.s32 	%r610, %r644, %r585;
	selp.b32 	%r591, %r644, %r610, %p88;
	mov.b32 	%r592, 2;
	// begin inline asm
	shfl.sync.down.b32 %r590, %r591, %r592, %r608, %r609;
	// end inline asm
	setp.gt.s32 	%p89, %r584, 29;
	max.s32 	%r611, %r591, %r590;
	selp.b32 	%r596, %r591, %r611, %p89;
	mov.b32 	%r597, 4;
	// begin inline asm
	shfl.sync.down.b32 %r595, %r596, %r597, %r608, %r609;
	// end inline asm
	setp.gt.s32 	%p90, %r584, 27;
	max.s32 	%r612, %r596, %r595;
	selp.b32 	%r601, %r596, %r612, %p90;
	mov.b32 	%r602, 8;
	// begin inline asm
	shfl.sync.down.b32 %r600, %r601, %r602, %r608, %r609;
	// end inline asm
	setp.gt.s32 	%p91, %r584, 23;
	max.s32 	%r613, %r601, %r600;
	selp.b32 	%r606, %r601, %r613, %p91;
	mov.b32 	%r607, 16;
	// begin inline asm
	shfl.sync.down.b32 %r605, %r606, %r607, %r608, %r609;
	// end inline asm
	setp.gt.s32 	%p92, %r584, 15;
	max.s32 	%r22, %r606, %r605;
	selp.b32 	%r686, %r606, %r22, %p92;
	setp.ne.s32 	%p93, %r584, 0;
	@%p93 bra 	$L__BB10_16;
	shr.u32 	%r614, %r1, 3;
	and.b32  	%r615, %r614, 124;
	mov.u32 	%r616, _ZZN3cub18CUB_300001_SM_10006detail6reduce28DeviceReduceSingleTileKernelINS2_10policy_hubIiyN4cuda3__47maximumIiEEE10Policy1000EPiSB_iS8_iiNS5_3std3__410__identityEEEvT0_T1_T2_T3_T4_T6_E12temp_storage;
	add.s32 	%r617, %r616, %r615;
	st.shared.u32 	[%r617+8], %r22;
$L__BB10_16:
	bar.sync 	0;
	setp.ne.s32 	%p94, %r1, 0;
	@%p94 bra 	$L__BB10_72;
	ld.shared.u32 	%r618, [_ZZN3cub18CUB_300001_SM_10006detail6reduce28DeviceReduceSingleTileKernelINS2_10policy_hubIiyN4cuda3__47maximumIiEEE10Policy1000EPiSB_iS8_iiNS5_3std3__410__identityEEEvT0_T1_T2_T3_T4_T6_E12temp_storage+12];
	max.s32 	%r619, %r686, %r618;
	ld.shared.u32 	%r620, [_ZZN3cub18CUB_300001_SM_10006detail6reduce28DeviceReduceSingleTileKernelINS2_10policy_hubIiyN4cuda3__47maximumIiEEE10Policy1000EPiSB_iS8_iiNS5_3std3__410__identityEEEvT0_T1_T2_T3_T4_T6_E12temp_storage+16];
	max.s32 	%r621, %r619, %r620;
	ld.shared.u32 	%r622, [_ZZN3cub18CUB_300001_SM_10006detail6reduce28DeviceReduceSingleTileKernelINS2_10policy_hubIiyN4cuda3__47maximumIiEEE10Policy1000EPiSB_iS8_iiNS5_3std3__410__identityEEEvT0_T1_T2_T3_T4_T6_E12temp_storage+20];
	max.s32 	%r623, %r621, %r622;
	ld.shared.u32 	%r624, [_ZZN3cub18CUB_300001_SM_10006detail6reduce28DeviceReduceSingleTileKernelINS2_10policy_hubIiyN4cuda3__47maximumIiEEE10Policy1000EPiSB_iS8_iiNS5_3std3__410__identityEEEvT0_T1_T2_T3_T4_T6_E12temp_storage+24];
	max.s32 	%r625, %r623, %r624;
	ld.shared.u32 	%r626, [_ZZN3cub18CUB_300001_SM_10006detail6reduce28DeviceReduceSingleTileKernelINS2_10policy_hubIiyN4cuda3__47maximumIiEEE10Policy1000EPiSB_iS8_iiNS5_3std3__410__identityEEEvT0_T1_T2_T3_T4_T6_E12temp_storage+28];
	max.s32 	%r627, %r625, %r626;
	ld.shared.u32 	%r628, [_ZZN3cub18CUB_300001_SM_10006detail6reduce28DeviceReduceSingleTileKernelINS2_10policy_hubIiyN4cuda3__47maximumIiEEE10Policy1000EPiSB_iS8_iiNS5_3std3__410__identityEEEvT0_T1_T2_T3_T4_T6_E12temp_storage+32];
	max.s32 	%r629, %r627, %r628;
	ld.shared.u32 	%r630, [_ZZN3cub18CUB_300001_SM_10006detail6reduce28DeviceReduceSingleTileKernelINS2_10policy_hubIiyN4cuda3__47maximumIiEEE10Policy1000EPiSB_iS8_iiNS5_3std3__410__identityEEEvT0_T1_T2_T3_T4_T6_E12temp_storage+36];
	max.s32 	%r686, %r629, %r630;
	bra.uni 	$L__BB10_72;
$L__BB10_18:
	// begin inline asm
	mov.u32 %r521, %laneid;
	// end inline asm
	and.b32  	%r547, %r1, 992;
	add.s32 	%r548, %r547, 32;
	setp.gt.s32 	%p73, %r548, %r124;
	not.b32 	%r549, %r547;
	add.s32 	%r550, %r124, %r549;
	selp.b32 	%r545, %r550, 31, %p73;
	mov.b32 	%r524, 1;
	mov.b32 	%r546, -1;
	// begin inline asm
	shfl.sync.down.b32 %r522, %r644, %r524, %r545, %r546;
	// end inline asm
	setp.lt.s32 	%p74, %r521, %r545;
	max.s32 	%r551, %r644, %r522;
	selp.b32 	%r528, %r551, %r644, %p74;
	mov.b32 	%r529, 2;
	// begin inline asm
	shfl.sync.down.b32 %r527, %r528, %r529, %r545, %r546;
	// end inline asm
	add.s32 	%r552, %r521, 2;
	setp.gt.s32 	%p75, %r552, %r545;
	max.s32 	%r553, %r528, %r527;
	selp.b32 	%r533, %r528, %r553, %p75;
	mov.b32 	%r534, 4;
	// begin inline asm
	shfl.sync.down.b32 %r532, %r533, %r534, %r545, %r546;
	// end inline asm
	add.s32 	%r554, %r521, 4;
	setp.gt.s32 	%p76, %r554, %r545;
	max.s32 	%r555, %r533, %r532;
	selp.b32 	%r538, %r533, %r555, %p76;
	mov.b32 	%r539, 8;
	// begin inline asm
	shfl.sync.down.b32 %r537, %r538, %r539, %r545, %r546;
	// end inline asm
	add.s32 	%r556, %r521, 8;
	setp.gt.s32 	%p77, %r556, %r545;
	max.s32 	%r557, %r538, %r537;
	selp.b32 	%r543, %r538, %r557, %p77;
	mov.b32 	%r544, 16;
	// begin inline asm
	shfl.sync.down.b32 %r542, %r543, %r544, %r545, %r546;
	// end inline asm
	add.s32 	%r558, %r521, 16;
	setp.gt.s32 	%p78, %r558, %r545;
	max.s32 	%r559, %r543, %r542;
	selp.b32 	%r686, %r543, %r559, %p78;
	setp.ne.s32 	%p79, %r521, 0;
	@%p79 bra 	$L__BB10_20;
	shr.u32 	%r560, %r1, 3;
	and.b32  	%r561, %r560, 124;
	mov.u32 	%r562, _ZZN3cub18CUB_300001_SM_10006detail6reduce28DeviceReduceSingleTileKernelINS2_10policy_hubIiyN4cuda3__47maximumIiEEE10Policy1000EPiSB_iS8_iiNS5_3std3__410__identityEEEvT0_T1_T2_T3_T4_T6_E12temp_storage;
	add.s32 	%r563, %r562, %r561;
	st.shared.u32 	[%r563+8], %r686;
$L__BB10_20:
	bar.sync 	0;
	setp.ne.s32 	%p80, %r1, 0;
	@%p80 bra 	$L__BB10_72;
	setp.gt.s32 	%p81, %r124, 32;
	ld.shared.u32 	%r564, [_ZZN3cub18CUB_300001_SM_10006detail6reduce28DeviceReduceSingleTileKernelINS2_10policy_hubIiyN4cuda3__47maximumIiEEE10Policy1000EPiSB_iS8_iiNS5_3std3__410__identityEEEvT0_T1_T2_T3_T4_T6_E12temp_storage+12];
	max.s32 	%r565, %r686, %r564;
	selp.b32 	%r566, %r565, %r686, %p81;
	setp.gt.s32 	%p82, %r124, 64;
	ld.shared.u32 	%r567, [_ZZN3cub18CUB_300001_SM_10006detail6reduce28DeviceReduceSingleTileKernelINS2_10policy_hubIiyN4cuda3__47maximumIiEEE10Policy1000EPiSB_iS8_iiNS5_3std3__410__identityEEEvT0_T1_T2_T3_T4_T6_E12temp_storage+16];
	max.s32 	%r568, %r566, %r567;
	selp.b32 	%r569, %r568, %r566, %p82;
	setp.gt.s32 	%p83, %r124, 96;
	ld.shared.u32 	%r570, [_ZZN3cub18CUB_300001_SM_10006detail6reduce28DeviceReduceSingleTileKernelINS2_10policy_hubIiyN4cuda3__47maximumIiEEE10Policy1000EPiSB_iS8_iiNS5_3std3__410__identityEEEvT0_T1_T2_T3_T4_T6_E12temp_storage+20];
	max.s32 	%r571, %r569, %r570;
	selp.b32 	%r572, %r571, %r569, %p83;
	setp.gt.s32 	%p84, %r124, 128;
	ld.shared.u32 	%r573, [_ZZN3cub18CUB_300001_SM_10006detail6reduce28DeviceReduceSingleTileKernelINS2_10policy_hubIiyN4cuda3__47maximumIiEEE10Policy1000EPiSB_iS8_iiNS5_3std3__410__identityEEEvT0_T1_T2_T3_T4_T6_E12temp_storage+24];
	max.s32 	%r574, %r572, %r573;
	selp.b32 	%r575, %r574, %r572, %p84;
	setp.gt.s32 	%p85, %r124, 160;
	ld.shared.u32 	%r576, [_ZZN3cub18CUB_300001_SM_10006detail6reduce28DeviceReduceSingleTileKernelINS2_10policy_hubIiyN4cuda3__47maximumIiEEE10Policy1000EPiSB_iS8_iiNS5_3std3__410__identityEEEvT0_T1_T2_T3_T4_T6_E12temp_storage+28];
	max.s32 	%r577, %r575, %r576;
	selp.b32 	%r578, %r577, %r575, %p85;
	setp.gt.s32 	%p86, %r124, 192;
	ld.shared.u32 	%r579, [_ZZN3cub18CUB_300001_SM_10006detail6reduce28DeviceReduceSingleTileKernelINS2_10policy_hubIiyN4cuda3__47maximumIiEEE10Policy1000EPiSB_iS8_iiNS5_3std3__410__identityEEEvT0_T1_T2_T3_T4_T6_E12temp_storage+32];
	max.s32 	%r580, %r578, %r579;
	selp.b32 	%r581, %r580, %r578, %p86;
	setp.gt.s32 	%p87, %r124, 224;
	ld.shared.u32 	%r582, [_ZZN3cub18CUB_300001_SM_10006detail6reduce28DeviceReduceSingleTileKernelINS2_10policy_hubIiyN4cuda3__47maximumIiEEE10Policy1000EPiSB_iS8_iiNS5_3std3__410__identityEEEvT0_T1_T2_T3_T4_T6_E12temp_storage+36];
	max.s32 	%r583, %r581, %r582;
	selp.b32 	%r686, %r583, %r581, %p87;
	bra.uni 	$L__BB10_72;
$L__BB10_22:
	mov.u32 	%r27, %tid.x;
	shl.b32 	%r379, %r27, 2;
	mul.wide.u32 	%rd86, %r379, 4;
	add.s64 	%rd76, %rd16, %rd86;
	// begin inline asm
	ld.global.nc.v2.u64 {%rd74, %rd75}, [%rd76];
	// end inline asm
	mov.b64 	{%r380, %r381}, %rd75;
	mov.b64 	{%r382, %r383}, %rd74;
	add.s64 	%rd79, %rd76, 4096;
	// begin inline asm
	ld.global.nc.v2.u64 {%rd77, %rd78}, [%rd79];
	// end inline asm
	mov.b64 	{%r384, %r385}, %rd78;
	mov.b64 	{%r386, %r387}, %rd77;
	add.s64 	%rd82, %rd76, 8192;
	// begin inline asm
	ld.global.nc.v2.u64 {%rd80, %rd81}, [%rd82];
	// end inline asm
	mov.b64 	{%r388, %r389}, %rd81;
	mov.b64 	{%r390, %r391}, %rd80;
	add.s64 	%rd85, %rd76, 12288;
	// begin inline asm
	ld.global.nc.v2.u64 {%rd83, %rd84}, [%rd85];
	// end inline asm
	mov.b64 	{%r392, %r393}, %rd84;
	mov.b64 	{%r394, %r395}, %rd83;
	max.s32 	%r396, %r382, %r383;
	max.s32 	%r397, %r396, %r380;
	max.s32 	%r398, %r381, %r386;
	max.s32 	%r399, %r398, %r387;
	max.s32 	%r400, %r384, %r385;
	max.s32 	%r401, %r400, %r390;
	max.s32 	%r402, %r391, %r388;
	max.s32 	%r403, %r402, %r389;
	max.s32 	%r404, %r394, %r395;
	max.s32 	%r405, %r404, %r392;
	max.s32 	%r406, %r397, %r399;
	max.s32 	%r407, %r406, %r401;
	max.s32 	%r408, %r403, %r405;
	max.s32 	%r409, %r408, %r393;
	max.s32 	%r659, %r407, %r409;
	setp.lt.u32 	%p50, %r124, 8192;
	mov.b32 	%r648, 4096;
	@%p50 bra 	$L__BB10_26;
	add.s32 	%r29, %r124, -4096;
	mov.b32 	%r648, 4096;
$L__BB10_24:
	mul.wide.s32 	%rd99, %r648, 4;
	add.s64 	%rd89, %rd76, %rd99;
	// begin inline asm
	ld.global.nc.v2.u64 {%rd87, %rd88}, [%rd89];
	// end inline asm
	mov.b64 	{%r411, %r412}, %rd88;
	mov.b64 	{%r413, %r414}, %rd87;
	add.s64 	%rd92, %rd89, 4096;
	// begin inline asm
	ld.global.nc.v2.u64 {%rd90, %rd91}, [%rd92];
	// end inline asm
	mov.b64 	{%r415, %r416}, %rd91;
	mov.b64 	{%r417, %r418}, %rd90;
	add.s64 	%rd95, %rd89, 8192;
	// begin inline asm
	ld.global.nc.v2.u64 {%rd93, %rd94}, [%rd95];
	// end inline asm
	mov.b64 	{%r419, %r420}, %rd94;
	mov.b64 	{%r421, %r422}, %rd93;
	add.s64 	%rd98, %rd89, 12288;
	// begin inline asm
	ld.global.nc.v2.u64 {%rd96, %rd97}, [%rd98];
	// end inline asm
	mov.b64 	{%r423, %r424}, %rd97;
	mov.b64 	{%r425, %r426}, %rd96;
	max.s32 	%r427, %r659, %r413;
	max.s32 	%r428, %r427, %r414;
	max.s32 	%r429, %r411, %r412;
	max.s32 	%r430, %r429, %r417;
	max.s32 	%r431, %r418, %r415;
	max.s32 	%r432, %r431, %r416;
	max.s32 	%r433, %r421, %r422;
	max.s32 	%r434, %r433, %r419;
	max.s32 	%r435, %r420, %r425;
	max.s32 	%r436, %r435, %r426;
	max.s32 	%r437, %r423, %r424;
	max.s32 	%r438, %r428, %r430;
	max.s32 	%r439, %r438, %r432;
	max.s32 	%r440, %r434, %r436;
	max.s32 	%r441, %r440, %r437;
	max.s32 	%r659, %r439, %r441;
	sub.s32 	%r442, %r124, %r648;
	setp.lt.s32 	%p51, %r442, 4096;
	@%p51 bra 	$L__BB10_34;
	add.s32 	%r648, %r648, 4096;
	setp.le.s32 	%p52, %r648, %r29;
	@%p52 bra 	$L__BB10_24;
$L__BB10_26:
	setp.le.s32 	%p53, %r124, %r648;
	@%p53 bra 	$L__BB10_34;
	sub.s32 	%r36, %r124, %r648;
	setp.ge.s32 	%p54, %r27, %r36;
	@%p54 bra 	$L__BB10_34;
	not.b32 	%r444, %r27;
	add.s32 	%r445, %r124, %r444;
	sub.s32 	%r37, %r445, %r648;
	and.b32  	%r446, %r37, 768;
	setp.eq.s32 	%p55, %r446, 768;
	mov.u32 	%r653, %r27;
	@%p55 bra 	$L__BB10_31;
	add.s32 	%r650, %r27, %r648;
	shr.u32 	%r447, %r37, 8;
	add.s32 	%r448, %r447, 1;
	and.b32  	%r449, %r448, 3;
	neg.s32 	%r649, %r449;
	mov.u32 	%r653, %r27;
$L__BB10_30:
	.pragma "nounroll";
	mul.wide.u32 	%rd101, %r650, 4;
	add.s64 	%rd100, %rd16, %rd101;
	// begin inline asm
	ld.global.nc.u32 %r450, [%rd100];
	// end inline asm
	max.s32 	%r659, %r659, %r450;
	add.s32 	%r653, %r653, 256;
	add.s32 	%r650, %r650, 256;
	add.s32 	%r649, %r649, 1;
	setp.ne.s32 	%p56, %r649, 0;
	@%p56 bra 	$L__BB10_30;
$L__BB10_31:
	setp.lt.u32 	%p57, %r37, 768;
	@%p57 bra 	$L__BB10_34;
	cvt.u64.u32 	%rd102, %r653;
	cvt.u64.u32 	%rd103, %r648;
	add.s64 	%rd104, %rd102, %rd103;
	shl.b64 	%rd105, %rd104, 2;
	add.s64 	%rd106, %rd105, %rd16;
	add.s64 	%rd122, %rd106, 2048;
	add.s32 	%r656, %r653, %r648;
$L__BB10_33:
	mul.wide.u32 	%rd111, %r656, 4;
	add.s64 	%rd107, %rd16, %rd111;
	// begin inline asm
	ld.global.nc.u32 %r451, [%rd107];
	// end inline asm
	max.s32 	%r455, %r659, %r451;
	add.s64 	%rd108, %rd122, -1024;
	// begin inline asm
	ld.global.nc.u32 %r452, [%rd108];
	// end inline asm
	max.s32 	%r456, %r455, %r452;
	// begin inline asm
	ld.global.nc.u32 %r453, [%rd122];
	// end inline asm
	max.s32 	%r457, %r456, %r453;
	add.s64 	%rd110, %rd122, 1024;
	// begin inline asm
	ld.global.nc.u32 %r454, [%rd110];
	// end inline asm
	max.s32 	%r659, %r457, %r454;
	add.s32 	%r653, %r653, 1024;
	add.s64 	%rd122, %rd122, 4096;
	add.s32 	%r656, %r656, 1024;
	setp.lt.s32 	%p58, %r653, %r36;
	@%p58 bra 	$L__BB10_33;
$L__BB10_34:
	// begin inline asm
	mov.u32 %r458, %laneid;
	// end inline asm
	mov.b32 	%r461, 1;
	mov.b32 	%r482, 31;
	mov.b32 	%r483, -1;
	// begin inline asm
	shfl.sync.down.b32 %r459, %r659, %r461, %r482, %r483;
	// end inline asm
	setp.gt.s32 	%p59, %r458, 30;
	max.s32 	%r484, %r659, %r459;
	selp.b32 	%r465, %r659, %r484, %p59;
	mov.b32 	%r466, 2;
	// begin inline asm
	shfl.sync.down.b32 %r464, %r465, %r466, %r482, %r483;
	// end inline asm
	setp.gt.s32 	%p60, %r458, 29;
	max.s32 	%r485, %r465, %r464;
	selp.b32 	%r470, %r465, %r485, %p60;
	mov.b32 	%r471, 4;
	// begin inline asm
	shfl.sync.down.b32 %r469, %r470, %r471, %r482, %r483;
	// end inline asm
	setp.gt.s32 	%p61, %r458, 27;
	max.s32 	%r486, %r470, %r469;
	selp.b32 	%r475, %r470, %r486, %p61;
	mov.b32 	%r476, 8;
	// begin inline asm
	shfl.sync.down.b32 %r474, %r475, %r476, %r482, %r483;
	// end inline asm
	setp.gt.s32 	%p62, %r458, 23;
	max.s32 	%r487, %r475, %r474;
	selp.b32 	%r480, %r475, %r487, %p62;
	mov.b32 	%r481, 16;
	// begin inline asm
	shfl.sync.down.b32 %r479, %r480, %r481, %r482, %r483;
	// end inline asm
	setp.gt.s32 	%p63, %r458, 15;
	max.s32 	%r59, %r480, %r479;
	selp.b32 	%r686, %r480, %r59, %p63;
	setp.ne.s32 	%p64, %r458, 0;
	@%p64 bra 	$L__BB10_36;
	shr.u32 	%r488, %r27, 3;
	and.b32  	%r489, %r488, 124;
	mov.u32 	%r490, _ZZN3cub18CUB_300001_SM_10006detail6reduce28DeviceReduceSingleTileKernelINS2_10policy_hubIiyN4cuda3__47maximumIiEEE10Policy1000EPiSB_iS8_iiNS5_3std3__410__identityEEEvT0_T1_T2_T3_T4_T6_E12temp_storage;
	add.s32 	%r491, %r490, %r489;
	st.shared.u32 	[%r491+8], %r59;
$L__BB10_36:
	bar.sync 	0;
	setp.ne.s32 	%p65, %r27, 0;
	@%p65 bra 	$L__BB10_72;
	ld.shared.u32 	%r492, [_ZZN3cub18CUB_300001_SM_10006detail6reduce28DeviceReduceSingleTileKernelINS2_10policy_hubIiyN4cuda3__47maximumIiEEE10Policy1000EPiSB_iS8_iiNS5_3std3__410__identityEEEvT0_T1_T2_T3_T4_T6_E12temp_storage+12];
	max.s32 	%r493, %r686, %r492;
	ld.shared.u32 	%r494, [_ZZN3cub18CUB_300001_SM_10006detail6reduce28DeviceReduceSingleTileKernelINS2_10policy_hubIiyN4cuda3__47maximumIiEEE10Policy1000EPiSB_iS8_iiNS5_3std3__410__identityEEEvT0_T1_T2_T3_T4_T6_E12temp_storage+16];
	max.s32 	%r495, %r493, %r494;
	ld.shared.u32 	%r496, [_ZZN3cub18CUB_300001_SM_10006detail6reduce28DeviceReduceSingleTileKernelINS2_10policy_hubIiyN4cuda3__47maximumIiEEE10Policy1000EPiSB_iS8_iiNS5_3std3__410__identityEEEvT0_T1_T2_T3_T4_T6_E12temp_storage+20];
	max.s32 	%r497, %r495, %r496;
	ld.shared.u32 	%r498, [_ZZN3cub18CUB_300001_SM_10006detail6reduce28DeviceReduceSingleTileKernelINS2_10policy_hubIiyN4cuda3__47maximumIiEEE10Policy1000EPiSB_iS8_iiNS5_3std3__410__identityEEEvT0_T1_T2_T3_T4_T6_E12temp_storage+24];
	max.s32 	%r499, %r497, %r498;
	ld.shared.u32 	%r500, [_ZZN3cub18CUB_300001_SM_10006detail6reduce28DeviceReduceSingleTileKernelINS2_10policy_hubIiyN4cuda3__47maximumIiEEE10Policy1000EPiSB_iS8_iiNS5_3std3__410__identityEEEvT0_T1_T2_T3_T4_T6_E12temp_storage+28];
	max.s32 	%r501, %r499, %r500;
	ld.shared.u32 	%r502, [_ZZN3cub18CUB_300001_SM_10006detail6reduce28DeviceReduceSingleTileKernelINS2_10policy_hubIiyN4cuda3__47maximumIiEEE10Policy1000EPiSB_iS8_iiNS5_3std3__410__identityEEEvT0_T1_T2_T3_T4_T6_E12temp_storage+32];
	max.s32 	%r503, %r501, %r502;
	ld.shared.u32 	%r504, [_ZZN3cub18CUB_300001_SM_10006detail6reduce28DeviceReduceSingleTileKernelINS2_10policy_hubIiyN4cuda3__47maximumIiEEE10Policy1000EPiSB_iS8_iiNS5_3std3__410__identityEEEvT0_T1_T2_T3_T4_T6_E12temp_storage+36];
	max.s32 	%r686, %r503, %r504;
	bra.uni 	$L__BB10_72;
$L__BB10_38:
	setp.gt.s32 	%p3, %r124, 4095;
	@%p3 bra 	$L__BB10_56;
	mov.u32 	%r62, %tid.x;
	setp.ge.s32 	%p20, %r62, %r124;
	mov.b32 	%r670, 0;
	mov.u32 	%r665, %r62;
	@%p20 bra 	$L__BB10_41;
	mul.wide.u32 	%rd66, %r62, 4;
	add.s64 	%rd65, %rd16, %rd66;
	// begin inline asm
	ld.global.nc.u32 %r670, [%rd65];
	// end inline asm
	add.s32 	%r665, %r62, 256;
$L__BB10_41:
	setp.ge.s32 	%p21, %r665, %r124;
	@%p21 bra 	$L__BB10_47;
	not.b32 	%r255, %r665;
	add.s32 	%r67, %r124, %r255;
	and.b32  	%r256, %r67, 768;
	setp.eq.s32 	%p22, %r256, 768;
	@%p22 bra 	$L__BB10_45;
	mul.wide.u32 	%rd67, %r665, 4;
	add.s64 	%rd123, %rd16, %rd67;
	shr.u32 	%r257, %r67, 8;
	add.s32 	%r258, %r257, 1;
	and.b32  	%r259, %r258, 3;
	neg.s32 	%r662, %r259;
$L__BB10_44:
	.pragma "nounroll";
	// begin inline asm
	ld.global.nc.u32 %r260, [%rd123];
	// end inline asm
	max.s32 	%r670, %r670, %r260;
	add.s32 	%r665, %r665, 256;
	add.s64 	%rd123, %rd123, 1024;
	add.s32 	%r662, %r662, 1;
	setp.ne.s32 	%p23, %r662, 0;
	@%p23 bra 	$L__BB10_44;
$L__BB10_45:
	setp.lt.u32 	%p24, %r67, 768;
	@%p24 bra 	$L__BB10_47;
$L__BB10_46:
	mul.wide.s32 	%rd73, %r665, 4;
	add.s64 	%rd69, %rd16, %rd73;
	// begin inline asm
	ld.global.nc.u32 %r261, [%rd69];
	// end inline asm
	max.s32 	%r265, %r670, %r261;
	add.s64 	%rd70, %rd69, 1024;
	// begin inline asm
	ld.global.nc.u32 %r262, [%rd70];
	// end inline asm
	max.s32 	%r266, %r265, %r262;
	add.s64 	%rd71, %rd69, 2048;
	// begin inline asm
	ld.global.nc.u32 %r263, [%rd71];
	// end inline asm
	max.s32 	%r267, %r266, %r263;
	add.s64 	%rd72, %rd69, 3072;
	// begin inline asm
	ld.global.nc.u32 %r264, [%rd72];
	// end inline asm
	max.s32 	%r670, %r267, %r264;
	add.s32 	%r665, %r665, 1024;
	setp.lt.s32 	%p25, %r665, %r124;
	@%p25 bra 	$L__BB10_46;
$L__BB10_47:
	setp.lt.s32 	%p26, %r124, 256;
	@%p26 bra 	$L__BB10_52;
	// begin inline asm
	mov.u32 %r331, %laneid;
	// end inline asm
	mov.b32 	%r334, 1;
	mov.b32 	%r355, 31;
	mov.b32 	%r356, -1;
	// begin inline asm
	shfl.sync.down.b32 %r332, %r670, %r334, %r355, %r356;
	// end inline asm
	setp.gt.s32 	%p42, %r331, 30;
	max.s32 	%r357, %r670, %r332;
	selp.b32 	%r338, %r670, %r357, %p42;
	mov.b32 	%r339, 2;
	// begin inline asm
	shfl.sync.down.b32 %r337, %r338, %r339, %r355, %r356;
	// end inline asm
	setp.gt.s32 	%p43, %r331, 29;
	max.s32 	%r358, %r338, %r337;
	selp.b32 	%r343, %r338, %r358, %p43;
	mov.b32 	%r344, 4;
	// begin inline asm
	shfl.sync.down.b32 %r342, %r343, %r344, %r355, %r356;
	// end inline asm
	setp.gt.s32 	%p44, %r331, 27;
	max.s32 	%r359, %r343, %r342;
	selp.b32 	%r348, %r343, %r359, %p44;
	mov.b32 	%r349, 8;
	// begin inline asm
	shfl.sync.down.b32 %r347, %r348, %r349, %r355, %r356;
	// end inline asm
	setp.gt.s32 	%p45, %r331, 23;
	max.s32 	%r360, %r348, %r347;
	selp.b32 	%r353, %r348, %r360, %p45;
	mov.b32 	%r354, 16;
	// begin inline asm
	shfl.sync.down.b32 %r352, %r353, %r354, %r355, %r356;
	// end inline asm
	setp.gt.s32 	%p46, %r331, 15;
	max.s32 	%r83, %r353, %r352;
	selp.b32 	%r686, %r353, %r83, %p46;
	setp.ne.s32 	%p47, %r331, 0;
	@%p47 bra 	$L__BB10_50;
	shr.u32 	%r361, %r62, 3;
	and.b32  	%r362, %r361, 124;
	mov.u32 	%r363, _ZZN3cub18CUB_300001_SM_10006detail6reduce28DeviceReduceSingleTileKernelINS2_10policy_hubIiyN4cuda3__47maximumIiEEE10Policy1000EPiSB_iS8_iiNS5_3std3__410__identityEEEvT0_T1_T2_T3_T4_T6_E12temp_storage;
	add.s32 	%r364, %r363, %r362;
	st.shared.u32 	[%r364+8], %r83;
$L__BB10_50:
	bar.sync 	0;
	setp.ne.s32 	%p48, %r62, 0;
	@%p48 bra 	$L__BB10_72;
	ld.shared.u32 	%r365, [_ZZN3cub18CUB_300001_SM_10006detail6reduce28DeviceReduceSingleTileKernelINS2_10policy_hubIiyN4cuda3__47maximumIiEEE10Policy1000EPiSB_iS8_iiNS5_3std3__410__identityEEEvT0_T1_T2_T3_T4_T6_E12temp_storage+12];
	max.s32 	%r366, %r686, %r365;
	ld.shared.u32 	%r367, [_ZZN3cub18CUB_300001_SM_10006detail6reduce28DeviceReduceSingleTileKernelINS2_10policy_hubIiyN4cuda3__47maximumIiEEE10Policy1000EPiSB_iS8_iiNS5_3std3__410__identityEEEvT0_T1_T2_T3_T4_T6_E12temp_storage+16];
	max.s32 	%r368, %r366, %r367;
	ld.shared.u32 	%r369, [_ZZN3cub18CUB_300001_SM_10006detail6reduce28DeviceReduceSingleTileKernelINS2_10policy_hubIiyN4cuda3__47maximumIiEEE10Policy1000EPiSB_iS8_iiNS5_3std3__410__identityEEEvT0_T1_T2_T3_T4_T6_E12temp_storage+20];
	max.s32 	%r370, %r368, %r369;
	ld.shared.u32 	%r371, [_ZZN3cub18CUB_300001_SM_10006detail6reduce28DeviceReduceSingleTileKernelINS2_10policy_hubIiyN4cuda3__47maximumIiEEE10Policy1000EPiSB_iS8_iiNS5_3std3__410__identityEEEvT0_T1_T2_T3_T4_T6_E12temp_storage+24];
	max.s32 	%r372, %r370, %r371;
	ld.shared.u32 	%r373, [_ZZN3cub18CUB_300001_SM_10006detail6reduce28DeviceReduceSingleTileKernelINS2_10policy_hubIiyN4cuda3__47maximumIiEEE10Policy1000EPiSB_iS8_iiNS5_3std3__410__identityEEEvT0_T1_T2_T3_T4_T6_E12temp_storage+28];
	max.s32 	%r374, %r372, %r373;
	ld.shared.u32 	%r375, [_ZZN3cub18CUB_300001_SM_10006detail6reduce28DeviceReduceSingleTileKernelINS2_10policy_hubIiyN4cuda3__47maximumIiEEE10Policy1000EPiSB_iS8_iiNS5_3std3__410__identityEEEvT0_T1_T2_T3_T4_T6_E12temp_storage+32];
	max.s32 	%r376, %r374, %r375;
	ld.shared.u32 	%r377, [_ZZN3cub18CUB_300001_SM_10006detail6reduce28DeviceReduceSingleTileKernelINS2_10policy_hubIiyN4cuda3__47maximumIiEEE10Policy1000EPiSB_iS8_iiNS5_3std3__410__identityEEEvT0_T1_T2_T3_T4_T6_E12temp_storage+36];
	max.s32 	%r686, %r376, %r377;
	bra.uni 	$L__BB10_72;
$L__BB10_52:
	// begin inline asm
	mov.u32 %r268, %laneid;
	// end inline asm
	and.b32  	%r294, %r62, 992;
	add.s32 	%r295, %r294, 32;
	setp.gt.s32 	%p27, %r295, %r124;
	not.b32 	%r296, %r294;
	add.s32 	%r297, %r124, %r296;
	selp.b32 	%r292, %r297, 31, %p27;
	mov.b32 	%r271, 1;
	mov.b32 	%r293, -1;
	// begin inline asm
	shfl.sync.down.b32 %r269, %r670, %r271, %r292, %r293;
	// end inline asm
	setp.lt.s32 	%p28, %r268, %r292;
	max.s32 	%r298, %r670, %r269;
	selp.b32 	%r275, %r298, %r670, %p28;
	mov.b32 	%r276, 2;
	// begin inline asm
	shfl.sync.down.b32 %r274, %r275, %r276, %r292, %r293;
	// end inline asm
	add.s32 	%r299, %r268, 2;
	setp.gt.s32 	%p29, %r299, %r292;
	max.s32 	%r300, %r275, %r274;
	selp.b32 	%r280, %r275, %r300, %p29;
	mov.b32 	%r281, 4;
	// begin inline asm
	shfl.sync.down.b32 %r279, %r280, %r281, %r292, %r293;
	// end inline asm
	add.s32 	%r301, %r268, 4;
	setp.gt.s32 	%p30, %r301, %r292;
	max.s32 	%r302, %r280, %r279;
	selp.b32 	%r285, %r280, %r302, %p30;
	mov.b32 	%r286, 8;
	// begin inline asm
	shfl.sync.down.b32 %r284, %r285, %r286, %r292, %r293;
	// end inline asm
	add.s32 	%r303, %r268, 8;
	setp.gt.s32 	%p31, %r303, %r292;
	max.s32 	%r304, %r285, %r284;
	selp.b32 	%r290, %r285, %r304, %p31;
	mov.b32 	%r291, 16;
	// begin inline asm
	shfl.sync.down.b32 %r289, %r290, %r291, %r292, %r293;
	// end inline asm
	add.s32 	%r305, %r268, 16;
	setp.gt.s32 	%p32, %r305, %r292;
	max.s32 	%r306, %r290, %r289;
	selp.b32 	%r686, %r290, %r306, %p32;
	setp.ne.s32 	%p33, %r268, 0;
	@%p33 bra 	$L__BB10_54;
	shr.u32 	%r307, %r62, 3;
	and.b32  	%r308, %r307, 124;
	mov.u32 	%r309, _ZZN3cub18CUB_300001_SM_10006detail6reduce28DeviceReduceSingleTileKernelINS2_10policy_hubIiyN4cuda3__47maximumIiEEE10Policy1000EPiSB_iS8_iiNS5_3std3__410__identityEEEvT0_T1_T2_T3_T4_T6_E12temp_storage;
	add.s32 	%r310, %r309, %r308;
	st.shared.u32 	[%r310+8], %r686;
$L__BB10_54:
	bar.sync 	0;
	setp.ne.s32 	%p34, %r62, 0;
	@%p34 bra 	$L__BB10_72;
	setp.gt.s32 	%p35, %r124, 32;
	ld.shared.u32 	%r311, [_ZZN3cub18CUB_300001_SM_10006detail6reduce28DeviceReduceSingleTileKernelINS2_10policy_hubIiyN4cuda3__47maximumIiEEE10Policy1000EPiSB_iS8_iiNS5_3std3__410__identityEEEvT0_T1_T2_T3_T4_T6_E12temp_storage+12];
	max.s32 	%r312, %r686, %r311;
	selp.b32 	%r313, %r312, %r686, %p35;
	setp.gt.s32 	%p36, %r124, 64;
	ld.shared.u32 	%r314, [_ZZN3cub18CUB_300001_SM_10006detail6reduce28DeviceReduceSingleTileKernelINS2_10policy_hubIiyN4cuda3__47maximumIiEEE10Policy1000EPiSB_iS8_iiNS5_3std3__410__identityEEEvT0_T1_T2_T3_T4_T6_E12temp_storage+16];
	max.s32 	%r315, %r313, %r314;
	selp.b32 	%r316, %r315, %r313, %p36;
	setp.gt.s32 	%p37, %r124, 96;
	ld.shared.u32 	%r317, [_ZZN3cub18CUB_300001_SM_10006detail6reduce28DeviceReduceSingleTileKernelINS2_10policy_hubIiyN4cuda3__47maximumIiEEE10Policy1000EPiSB_iS8_iiNS5_3std3__410__identityEEEvT0_T1_T2_T3_T4_T6_E12temp_storage+20];
	max.s32 	%r318, %r316, %r317;
	selp.b32 	%r319, %r318, %r316, %p37;
	setp.gt.s32 	%p38, %r124, 128;
	ld.shared.u32 	%r320, [_ZZN3cub18CUB_300001_SM_10006detail6reduce28DeviceReduceSingleTileKernelINS2_10policy_hubIiyN4cuda3__47maximumIiEEE10Policy1000EPiSB_iS8_iiNS5_3std3__410__identityEEEvT0_T1_T2_T3_T4_T6_E12temp_storage+24];
	max.s32 	%r321, %r319, %r320;
	selp.b32 	%r322, %r321, %r319, %p38;
	setp.gt.s32 	%p39, %r124, 160;
	ld.shared.u32 	%r323, [_ZZN3cub18CUB_300001_SM_10006detail6reduce28DeviceReduceSingleTileKernelINS2_10policy_hubIiyN4cuda3__47maximumIiEEE10Policy1000EPiSB_iS8_iiNS5_3std3__410__identityEEEvT0_T1_T2_T3_T4_T6_E12temp_storage+28];
	max.s32 	%r324, %r322, %r323;
	selp.b32 	%r325, %r324, %r322, %p39;
	setp.gt.s32 	%p40, %r124, 192;
	ld.shared.u32 	%r326, [_ZZN3cub18CUB_300001_SM_10006detail6reduce28DeviceReduceSingleTileKernelINS2_10policy_hubIiyN4cuda3__47maximumIiEEE10Policy1000EPiSB_iS8_iiNS5_3std3__410__identityEEEvT0_T1_T2_T3_T4_T6_E12temp_storage+32];
	max.s32 	%r327, %r325, %r326;
	selp.b32 	%r328, %r327, %r325, %p40;
	setp.gt.s32 	%p41, %r124, 224;
	ld.shared.u32 	%r329, [_ZZN3cub18CUB_300001_SM_10006detail6reduce28DeviceReduceSingleTileKernelINS2_10policy_hubIiyN4cuda3__47maximumIiEEE10Policy1000EPiSB_iS8_iiNS5_3std3__410__identityEEEvT0_T1_T2_T3_T4_T6_E12temp_storage+36];
	max.s32 	%r330, %r328, %r329;
	selp.b32 	%r686, %r330, %r328, %p41;
	bra.uni 	$L__BB10_72;
$L__BB10_56:
	mov.u32 	%r88, %tid.x;
	mul.wide.u32 	%rd35, %r88, 4;
	add.s64 	%rd19, %rd16, %rd35;
	// begin inline asm
	ld.global.nc.u32 %r126, [%rd19];
	// end inline asm
	add.s64 	%rd20, %rd19, 1024;
	// begin inline asm
	ld.global.nc.u32 %r127, [%rd20];
	// end inline asm
	add.s64 	%rd21, %rd19, 2048;
	// begin inline asm
	ld.global.nc.u32 %r128, [%rd21];
	// end inline asm
	add.s64 	%rd22, %rd19, 3072;
	// begin inline asm
	ld.global.nc.u32 %r129, [%rd22];
	// end inline asm
	add.s64 	%rd23, %rd19, 4096;
	// begin inline asm
	ld.global.nc.u32 %r130, [%rd23];
	// end inline asm
	add.s64 	%rd24, %rd19, 5120;
	// begin inline asm
	ld.global.nc.u32 %r131, [%rd24];
	// end inline asm
	add.s64 	%rd25, %rd19, 6144;
	// begin inline asm
	ld.global.nc.u32 %r132, [%rd25];
	// end inline asm
	add.s64 	%rd26, %rd19, 7168;
	// begin inline asm
	ld.global.nc.u32 %r133, [%rd26];
	// end inline asm
	add.s64 	%rd27, %rd19, 8192;
	// begin inline asm
	ld.global.nc.u32 %r134, [%rd27];
	// end inline asm
	add.s64 	%rd28, %rd19, 9216;
	// begin inline asm
	ld.global.nc.u32 %r135, [%rd28];
	// end inline asm
	add.s64 	%rd29, %rd19, 10240;
	// begin inline asm
	ld.global.nc.u32 %r136, [%rd29];
	// end inline asm
	add.s64 	%rd30, %rd19, 11264;
	// begin inline asm
	ld.global.nc.u32 %r137, [%rd30];
	// end inline asm
	add.s64 	%rd31, %rd19, 12288;
	// begin inline asm
	ld.global.nc.u32 %r138, [%rd31];
	// end inline asm
	add.s64 	%rd32, %rd19, 13312;
	// begin inline asm
	ld.global.nc.u32 %r139, [%rd32];
	// end inline asm
	add.s64 	%rd33, %rd19, 14336;
	// begin inline asm
	ld.global.nc.u32 %r140, [%rd33];
	// end inline asm
	add.s64 	%rd34, %rd19, 15360;
	// begin inline asm
	ld.global.nc.u32 %r141, [%rd34];
	// end inline asm
	max.s32 	%r143, %r126, %r127;
	max.s32 	%r144, %r143, %r128;
	max.s32 	%r145, %r129, %r130;
	max.s32 	%r146, %r145, %r131;
	max.s32 	%r147, %r132, %r133;
	max.s32 	%r148, %r147, %r134;
	max.s32 	%r149, %r135, %r136;
	max.s32 	%r150, %r149, %r137;
	max.s32 	%r151, %r138, %r139;
	max.s32 	%r152, %r151, %r140;
	max.s32 	%r153, %r144, %r146;
	max.s32 	%r154, %r153, %r148;
	max.s32 	%r155, %r150, %r152;
	max.s32 	%r156, %r155, %r141;
	max.s32 	%r685, %r154, %r156;
	setp.lt.u32 	%p4, %r124, 8192;
	mov.b32 	%r674, 4096;
	@%p4 bra 	$L__BB10_60;
	add.s32 	%r90, %r124, -4096;
	mov.b32 	%r674, 4096;
$L__BB10_58:
	mul.wide.s32 	%rd52, %r674, 4;
	add.s64 	%rd36, %rd19, %rd52;
	// begin inline asm
	ld.global.nc.u32 %r158, [%rd36];
	// end inline asm
	add.s64 	%rd37, %rd36, 1024;
	// begin inline asm
	ld.global.nc.u32 %r159, [%rd37];
	// end inline asm
	add.s64 	%rd38, %rd36, 2048;
	// begin inline asm
	ld.global.nc.u32 %r160, [%rd38];
	// end inline asm
	add.s64 	%rd39, %rd36, 3072;
	// begin inline asm
	ld.global.nc.u32 %r161, [%rd39];
	// end inline asm
	add.s64 	%rd40, %rd36, 4096;
	// begin inline asm
	ld.global.nc.u32 %r162, [%rd40];
	// end inline asm
	add.s64 	%rd41, %rd36, 5120;
	// begin inline asm
	ld.global.nc.u32 %r163, [%rd41];
	// end inline asm
	add.s64 	%rd42, %rd36, 6144;
	// begin inline asm
	ld.global.nc.u32 %r164, [%rd42];
	// end inline asm
	add.s64 	%rd43, %rd36, 7168;
	// begin inline asm
	ld.global.nc.u32 %r165, [%rd43];
	// end inline asm
	add.s64 	%rd44, %rd36, 8192;
	// begin inline asm
	ld.global.nc.u32 %r166, [%rd44];
	// end inline asm
	add.s64 	%rd45, %rd36, 9216;
	// begin inline asm
	ld.global.nc.u32 %r167, [%rd45];
	// end inline asm
	add.s64 	%rd46, %rd36, 10240;
	// begin inline asm
	ld.global.nc.u32 %r168, [%rd46];
	// end inline asm
	add.s64 	%rd47, %rd36, 11264;
	// begin inline asm
	ld.global.nc.u32 %r169, [%rd47];
	// end inline asm
	add.s64 	%rd48, %rd36, 12288;
	// begin inline asm
	ld.global.nc.u32 %r170, [%rd48];
	// end inline asm
	add.s64 	%rd49, %rd36, 13312;
	// begin inline asm
	ld.global.nc.u32 %r171, [%rd49];
	// end inline asm
	add.s64 	%rd50, %rd36, 14336;
	// begin inline asm
	ld.global.nc.u32 %r172, [%rd50];
	// end inline asm
	add.s64 	%rd51, %rd36, 15360;
	// begin inline asm
	ld.global.nc.u32 %r173, [%rd51];
	// end inline asm
	max.s32 	%r174, %r685, %r158;
	max.s32 	%r175, %r174, %r159;
	max.s32 	%r176, %r160, %r161;
	max.s32 	%r177, %r176, %r162;
	max.s32 	%r178, %r163, %r164;
	max.s32 	%r179, %r178, %r165;
	max.s32 	%r180, %r166, %r167;
	max.s32 	%r181, %r180, %r168;
	max.s32 	%r182, %r169, %r170;
	max.s32 	%r183, %r182, %r171;
	max.s32 	%r184, %r172, %r173;
	max.s32 	%r185, %r175, %r177;
	max.s32 	%r186, %r185, %r179;
	max.s32 	%r187, %r181, %r183;
	max.s32 	%r188, %r187, %r184;
	max.s32 	%r685, %r186, %r188;
	sub.s32 	%r189, %r124, %r674;
	setp.lt.s32 	%p5, %r189, 4096;
	@%p5 bra 	$L__BB10_68;
	add.s32 	%r674, %r674, 4096;
	setp.le.s32 	%p6, %r674, %r90;
	@%p6 bra 	$L__BB10_58;
$L__BB10_60:
	setp.le.s32 	%p7, %r124, %r674;
	@%p7 bra 	$L__BB10_68;
	sub.s32 	%r97, %r124, %r674;
	setp.ge.s32 	%p8, %r88, %r97;
	@%p8 bra 	$L__BB10_68;
	not.b32 	%r191, %r88;
	add.s32 	%r192, %r124, %r191;
	sub.s32 	%r98, %r192, %r674;
	and.b32  	%r193, %r98, 768;
	setp.eq.s32 	%p9, %r193, 768;
	mov.u32 	%r679, %r88;
	@%p9 bra 	$L__BB10_65;
	add.s32 	%r676, %r88, %r674;
	shr.u32 	%r194, %r98, 8;
	add.s32 	%r195, %r194, 1;
	and.b32  	%r196, %r195, 3;
	neg.s32 	%r675, %r196;
	mov.u32 	%r679, %r88;
$L__BB10_64:
	.pragma "nounroll";
	mul.wide.u32 	%rd54, %r676, 4;
	add.s64 	%rd53, %rd16, %rd54;
	// begin inline asm
	ld.global.nc.u32 %r197, [%rd53];
	// end inline asm
	max.s32 	%r685, %r685, %r197;
	add.s32 	%r679, %r679, 256;
	add.s32 	%r676, %r676, 256;
	add.s32 	%r675, %r675, 1;
	setp.ne.s32 	%p10, %r675, 0;
	@%p10 bra 	$L__BB10_64;
$L__BB10_65:
	setp.lt.u32 	%p11, %r98, 768;
	@%p11 bra 	$L__BB10_68;
	cvt.u64.u32 	%rd55, %r679;
	cvt.u64.u32 	%rd56, %r674;
	add.s64 	%rd57, %rd55, %rd56;
	shl.b64 	%rd58, %rd57, 2;
	add.s64 	%rd59, %rd58, %rd16;
	add.s64 	%rd124, %rd59, 2048;
	add.s32 	%r682, %r679, %r674;
$L__BB10_67:
	mul.wide.u32 	%rd64, %r682, 4;
	add.s64 	%rd60, %rd16, %rd64;
	// begin inline asm
	ld.global.nc.u32 %r198, [%rd60];
	// end inline asm
	max.s32 	%r202, %r685, %r198;
	add.s64 	%rd61, %rd124, -1024;
	// begin inline asm
	ld.global.nc.u32 %r199, [%rd61];
	// end inline asm
	max.s32 	%r203, %r202, %r199;
	// begin inline asm
	ld.global.nc.u32 %r200, [%rd124];
	// end inline asm
	max.s32 	%r204, %r203, %r200;
	add.s64 	%rd63, %rd124, 1024;
	// begin inline asm
	ld.global.nc.u32 %r201, [%rd63];
	// end inline asm
	max.s32 	%r685, %r204, %r201;
	add.s32 	%r679, %r679, 1024;
	add.s64 	%rd124, %rd124, 4096;
	add.s32 	%r682, %r682, 1024;
	setp.lt.s32 	%p12, %r679, %r97;
	@%p12 bra 	$L__BB10_67;
$L__BB10_68:
	// begin inline asm
	mov.u32 %r205, %laneid;
	// end inline asm
	mov.b32 	%r208, 1;
	mov.b32 	%r229, 31;
	mov.b32 	%r230, -1;
	// begin inline asm
	shfl.sync.down.b32 %r206, %r685, %r208, %r229, %r230;
	// end inline asm
	setp.gt.s32 	%p13, %r205, 30;
	max.s32 	%r231, %r685, %r206;
	selp.b32 	%r212, %r685, %r231, %p13;
	mov.b32 	%r213, 2;
	// begin inline asm
	shfl.sync.down.b32 %r211, %r212, %r213, %r229, %r230;
	// end inline asm
	setp.gt.s32 	%p14, %r205, 29;
	max.s32 	%r232, %r212, %r211;
	selp.b32 	%r217, %r212, %r232, %p14;
	mov.b32 	%r218, 4;
	// begin inline asm
	shfl.sync.down.b32 %r216, %r217, %r218, %r229, %r230;
	// end inline asm
	setp.gt.s32 	%p15, %r205, 27;
	max.s32 	%r233, %r217, %r216;
	selp.b32 	%r222, %r217, %r233, %p15;
	mov.b32 	%r223, 8;
	// begin inline asm
	shfl.sync.down.b32 %r221, %r222, %r223, %r229, %r230;
	// end inline asm
	setp.gt.s32 	%p16, %r205, 23;
	max.s32 	%r234, %r222, %r221;
	selp.b32 	%r227, %r222, %r234, %p16;
	mov.b32 	%r228, 16;
	// begin inline asm
	shfl.sync.down.b32 %r226, %r227, %r228, %r229, %r230;
	// end inline asm
	setp.gt.s32 	%p17, %r205, 15;
	max.s32 	%r120, %r227, %r226;
	selp.b32 	%r686, %r227, %r120, %p17;
	setp.ne.s32 	%p18, %r205, 0;
	@%p18 bra 	$L__BB10_70;
	shr.u32 	%r235, %r88, 3;
	and.b32  	%r236, %r235, 124;
	mov.u32 	%r237, _ZZN3cub18CUB_300001_SM_10006detail6reduce28DeviceReduceSingleTileKernelINS2_10policy_hubIiyN4cuda3__47maximumIiEEE10Policy1000EPiSB_iS8_iiNS5_3std3__410__identityEEEvT0_T1_T2_T3_T4_T6_E12temp_storage;
	add.s32 	%r238, %r237, %r236;
	st.shared.u32 	[%r238+8], %r120;
$L__BB10_70:
	bar.sync 	0;
	setp.ne.s32 	%p19, %r88, 0;
	@%p19 bra 	$L__BB10_72;
	ld.shared.u32 	%r239, [_ZZN3cub18CUB_300001_SM_10006detail6reduce28DeviceReduceSingleTileKernelINS2_10policy_hubIiyN4cuda3__47maximumIiEEE10Policy1000EPiSB_iS8_iiNS5_3std3__410__identityEEEvT0_T1_T2_T3_T4_T6_E12temp_storage+12];
	max.s32 	%r240, %r686, %r239;
	ld.shared.u32 	%r241, [_ZZN3cub18CUB_300001_SM_10006detail6reduce28DeviceReduceSingleTileKernelINS2_10policy_hubIiyN4cuda3__47maximumIiEEE10Policy1000EPiSB_iS8_iiNS5_3std3__410__identityEEEvT0_T1_T2_T3_T4_T6_E12temp_storage+16];
	max.s32 	%r242, %r240, %r241;
	ld.shared.u32 	%r243, [_ZZN3cub18CUB_300001_SM_10006detail6reduce28DeviceReduceSingleTileKernelINS2_10policy_hubIiyN4cuda3__47maximumIiEEE10Policy1000EPiSB_iS8_iiNS5_3std3__410__identityEEEvT0_T1_T2_T3_T4_T6_E12temp_storage+20];
	max.s32 	%r244, %r242, %r243;
	ld.shared.u32 	%r245, [_ZZN3cub18CUB_300001_SM_10006detail6reduce28DeviceReduceSingleTileKernelINS2_10policy_hubIiyN4cuda3__47maximumIiEEE10Policy1000EPiSB_iS8_iiNS5_3std3__410__identityEEEvT0_T1_T2_T3_T4_T6_E12temp_storage+24];
	max.s32 	%r246, %r244, %r245;
	ld.shared.u32 	%r247, [_ZZN3cub18CUB_300001_SM_10006detail6reduce28DeviceReduceSingleTileKernelINS2_10policy_hubIiyN4cuda3__47maximumIiEEE10Policy1000EPiSB_iS8_iiNS5_3std3__410__identityEEEvT0_T1_T2_T3_T4_T6_E12temp_storage+28];
	max.s32 	%r248, %r246, %r247;
	ld.shared.u32 	%r249, [_ZZN3cub18CUB_300001_SM_10006detail6reduce28DeviceReduceSingleTileKernelINS2_10policy_hubIiyN4cuda3__47maximumIiEEE10Policy1000EPiSB_iS8_iiNS5_3std3__410__identityEEEvT0_T1_T2_T3_T4_T6_E12temp_storage+32];
	max.s32 	%r250, %r248, %r249;
	ld.shared.u32 	%r251, [_ZZN3cub18CUB_300001_SM_10006detail6reduce28DeviceReduceSingleTileKernelINS2_10policy_hubIiyN4cuda3__47maximumIiEEE10Policy1000EPiSB_iS8_iiNS5_3std3__410__identityEEEvT0_T1_T2_T3_T4_T6_E12temp_storage+36];
	max.s32 	%r686, %r250, %r251;
$L__BB10_72:
	mov.u32 	%r631, %tid.x;
	setp.ne.s32 	%p95, %r631, 0;
	@%p95 bra 	$L__BB10_74;
	max.s32 	%r632, %r125, %r686;
	st.global.u32 	[%rd1], %r632;
$L__BB10_74:
	ret;

}
	// .globl	_ZN3cub18CUB_300001_SM_10006detail4scan20DeviceScanInitKernelINS0_13ScanTileStateIiLb1EEEEEvT_i
.visible .entry _ZN3cub18CUB_300001_SM_10006detail4scan20DeviceScanInitKernelINS0_13ScanTileStateIiLb1EEEEEvT_i(
	.param .align 8 .b8 _ZN3cub18CUB_300001_SM_10006detail4scan20DeviceScanInitKernelINS0_13ScanTileStateIiLb1EEEEEvT_i_param_0[8],
	.param .u32 _ZN3cub18CUB_300001_SM_10006detail4scan20DeviceScanInitKernelINS0_13ScanTileStateIiLb1EEEEEvT_i_param_1
)
{
	.reg .pred 	%p<5>;
	.reg .b32 	%r<10>;
	.reg .b64 	%rd<7>;

	ld.param.u64 	%rd2, [_ZN3cub18CUB_300001_SM_10006detail4scan20DeviceScanInitKernelINS0_13ScanTileStateIiLb1EEEEEvT_i_param_0];
	ld.param.u32 	%r4, [_ZN3cub18CUB_300001_SM_10006detail4scan20DeviceScanInitKernelINS0_13ScanTileStateIiLb1EEEEEvT_i_param_1];
	cvta.to.global.u64 	%rd1, %rd2;
	mov.u32 	%r1, %ctaid.x;
	mov.u32 	%r5, %ntid.x;
	mov.u32 	%r2, %tid.x;
	mad.lo.s32 	%r3, %r1, %r5, %r2;
	setp.ge.s32 	%p1, %r3, %r4;
	@%p1 bra 	$L__BB11_2;
	mul.wide.s32 	%rd3, %r3, 8;
	add.s64 	%rd4, %rd1, %rd3;
	mov.b32 	%r6, 0;
	mov.b32 	%r7, 99;
	st.global.v2.u32 	[%rd4+256], {%r7, %r6};
$L__BB11_2:
	setp.ne.s32 	%p2, %r1, 0;
	setp.gt.u32 	%p3, %r2, 31;
	or.pred  	%p4, %p2, %p3;
	@%p4 bra 	$L__BB11_4;
	mul.wide.u32 	%rd5, %r2, 8;
	add.s64 	%rd6, %rd1, %rd5;
	mov.b32 	%r9, 0;
	st.global.v2.u32 	[%rd6], {%r9, %r9};
$L__BB11_4:
	ret;

}
	// .globl	_ZN3cub18CUB_300001_SM_10006detail4scan16DeviceScanKernelINS2_10policy_hubIiiij12inline_scoreE10Policy1000EN6thrust24THRUST_300001_SM_1000_NS6detail15normal_iteratorINS9_10device_ptrIiEEEESE_NS0_13ScanTileStateIiLb1EEES5_NS0_8NullTypeEjiLb0ESH_EEvT0_T1_T2_iT3_T4_T5_
.visible .entry _ZN3cub18CUB_300001_SM_10006detail4scan16DeviceScanKernelINS2_10policy_hubIiiij12inline_scoreE10Policy1000EN6thrust24THRUST_300001_SM_1000_NS6detail15normal_iteratorINS9_10device_ptrIiEEEESE_NS0_13ScanTileStateIiLb1EEES5_NS0_8NullTypeEjiLb0ESH_EEvT0_T1_T2_iT3_T4_T5_(
	.param .align 8 .b8 _ZN3cub18CUB_300001_SM_10006detail4scan16DeviceScanKernelINS2_10policy_hubIiiij12inline_scoreE10Policy1000EN6thrust24THRUST_300001_SM_1000_NS6detail15normal_iteratorINS9_10device_ptrIiEEEESE_NS0_13ScanTileStateIiLb1EEES5_NS0_8NullTypeEjiLb0ESH_EEvT0_T1_T2_iT3_T4_T5__param_0[8],
	.param .align 8 .b8 _ZN3cub18CUB_300001_SM_10006detail4scan16DeviceScanKernelINS2_10policy_hubIiiij12inline_scoreE10Policy1000EN6thrust24THRUST_300001_SM_1000_NS6detail15normal_iteratorINS9_10device_ptrIiEEEESE_NS0_13ScanTileStateIiLb1EEES5_NS0_8NullTypeEjiLb0ESH_EEvT0_T1_T2_iT3_T4_T5__param_1[8],
	.param .align 8 .b8 _ZN3cub18CUB_300001_SM_10006detail4scan16DeviceScanKernelINS2_10policy_hubIiiij12inline_scoreE10Policy1000EN6thrust24THRUST_300001_SM_1000_NS6detail15normal_iteratorINS9_10device_ptrIiEEEESE_NS0_13ScanTileStateIiLb1EEES5_NS0_8NullTypeEjiLb0ESH_EEvT0_T1_T2_iT3_T4_T5__param_2[8],
	.param .u32 _ZN3cub18CUB_300001_SM_10006detail4scan16DeviceScanKernelINS2_10policy_hubIiiij12inline_scoreE10Policy1000EN6thrust24THRUST_300001_SM_1000_NS6detail15normal_iteratorINS9_10device_ptrIiEEEESE_NS0_13ScanTileStateIiLb1EEES5_NS0_8NullTypeEjiLb0ESH_EEvT0_T1_T2_iT3_T4_T5__param_3,
	.param .align 1 .b8 _ZN3cub18CUB_300001_SM_10006detail4scan16DeviceScanKernelINS2_10policy_hubIiiij12inline_scoreE10Policy1000EN6thrust24THRUST_300001_SM_1000_NS6detail15normal_iteratorINS9_10device_ptrIiEEEESE_NS0_13ScanTileStateIiLb1EEES5_NS0_8NullTypeEjiLb0ESH_EEvT0_T1_T2_iT3_T4_T5__param_4[1],
	.param .align 1 .b8 _ZN3cub18CUB_300001_SM_10006detail4scan16DeviceScanKernelINS2_10policy_hubIiiij12inline_scoreE10Policy1000EN6thrust24THRUST_300001_SM_1000_NS6detail15normal_iteratorINS9_10device_ptrIiEEEESE_NS0_13ScanTileStateIiLb1EEES5_NS0_8NullTypeEjiLb0ESH_EEvT0_T1_T2_iT3_T4_T5__param_5[1],
	.param .u32 _ZN3cub18CUB_300001_SM_10006detail4scan16DeviceScanKernelINS2_10policy_hubIiiij12inline_scoreE10Policy1000EN6thrust24THRUST_300001_SM_1000_NS6detail15normal_iteratorINS9_10device_ptrIiEEEESE_NS0_13ScanTileStateIiLb1EEES5_NS0_8NullTypeEjiLb0ESH_EEvT0_T1_T2_iT3_T4_T5__param_6
)
.maxntid 128
{
	.reg .pred 	%p<139>;
	.reg .b32 	%r<1157>;
	.reg .b64 	%rd<53>;
	// demoted variable
	.shared .align 16 .b8 _ZZN3cub18CUB_300001_SM_10006detail4scan16DeviceScanKernelINS2_10policy_hubIiiij12inline_scoreE10Policy1000EN6thrust24THRUST_300001_SM_1000_NS6detail15normal_iteratorINS9_10device_ptrIiEEEESE_NS0_13ScanTileStateIiLb1EEES5_NS0_8NullTypeEjiLb0ESH_EEvT0_T1_T2_iT3_T4_T5_E12temp_storage[7696];
	ld.param.u64 	%rd1, [_ZN3cub18CUB_300001_SM_10006detail4scan16DeviceScanKernelINS2_10policy_hubIiiij12inline_scoreE10Policy1000EN6thrust24THRUST_300001_SM_1000_NS6detail15normal_iteratorINS9_10device_ptrIiEEEESE_NS0_13ScanTileStateIiLb1EEES5_NS0_8NullTypeEjiLb0ESH_EEvT0_T1_T2_iT3_T4_T5__param_2];
	ld.param.u64 	%rd16, [_ZN3cub18CUB_300001_SM_10006detail4scan16DeviceScanKernelINS2_10policy_hubIiiij12inline_scoreE10Policy1000EN6thrust24THRUST_300001_SM_1000_NS6detail15normal_iteratorINS9_10device_ptrIiEEEESE_NS0_13ScanTileStateIiLb1EEES5_NS0_8NullTypeEjiLb0ESH_EEvT0_T1_T2_iT3_T4_T5__param_1];
	ld.param.u64 	%rd17, [_ZN3cub18CUB_300001_SM_10006detail4scan16DeviceScanKernelINS2_10policy_hubIiiij12inline_scoreE10Policy1000EN6thrust24THRUST_300001_SM_1000_NS6detail15normal_iteratorINS9_10device_ptrIiEEEESE_NS0_13ScanTileStateIiLb1EEES5_NS0_8NullTypeEjiLb0ESH_EEvT0_T1_T2_iT3_T4_T5__param_0];
	ld.param.u32 	%r273, [_ZN3cub18CUB_300001_SM_10006detail4scan16DeviceScanKernelINS2_10policy_hubIiiij12inline_scoreE10Policy1000EN6thrust24THRUST_300001_SM_1000_NS6detail15normal_iteratorINS9_10device_ptrIiEEEESE_NS0_13ScanTileStateIiLb1EEES5_NS0_8NullTypeEjiLb0ESH_EEvT0_T1_T2_iT3_T4_T5__param_3];
	ld.param.u32 	%r274, [_ZN3cub18CUB_300001_SM_10006detail4scan16DeviceScanKernelINS2_10policy_hubIiiij12inline_scoreE10Policy1000EN6thrust24THRUST_300001_SM_1000_NS6detail15normal_iteratorINS9_10device_ptrIiEEEESE_NS0_13ScanTileStateIiLb1EEES5_NS0_8NullTypeEjiLb0ESH_EEvT0_T1_T2_iT3_T4_T5__param_6];
	cvta.to.global.u64 	%rd2, %rd17;
	cvta.to.global.u64 	%rd3, %rd16;
	mov.u32 	%r275, %ctaid.x;
	add.s32 	%r1, %r273, %r275;
	mul.lo.s32 	%r2, %r1, 1920;
	sub.s32 	%r3, %r274, %r2;
	setp.lt.u32 	%p1, %r3, 1921;
	@%p1 bra 	$L__BB12_38;
	cvt.u64.u32 	%rd35, %r2;
	mov.u32 	%r4, %tid.x;
	and.b32  	%r673, %r4, 31;
	and.b32  	%r674, %r4, 992;
	mul.lo.s32 	%r675, %r674, 15;
	or.b32  	%r676, %r675, %r673;
	cvt.u64.u32 	%rd36, %r676;
	add.s64 	%rd4, %rd36, %rd35;
	shl.b64 	%rd37, %rd4, 2;
	add.s64 	%rd38, %rd2, %rd37;
	ld.global.u32 	%r677, [%rd38];
	ld.global.u32 	%r678, [%rd38+128];
	ld.global.u32 	%r679, [%rd38+256];
	ld.global.u32 	%r680, [%rd38+384];
	ld.global.u32 	%r681, [%rd38+512];
	ld.global.u32 	%r682, [%rd38+640];
	ld.global.u32 	%r683, [%rd38+768];
	ld.global.u32 	%r684, [%rd38+896];
	ld.global.u32 	%r685, [%rd38+1024];
	ld.global.u32 	%r686, [%rd38+1152];
	ld.global.u32 	%r687, [%rd38+1280];
	ld.global.u32 	%r688, [%rd38+1408];
	ld.global.u32 	%r689, [%rd38+1536];
	ld.global.u32 	%r690, [%rd38+1664];
	ld.global.u32 	%r691, [%rd38+1792];
	// begin inline asm
	mov.u32 %r672, %laneid;
	// end inline asm
	shr.u32 	%r6, %r4, 5;
	mad.lo.s32 	%r692, %r6, 480, %r672;
	shl.b32 	%r693, %r692, 2;
	mov.u32 	%r694, _ZZN3cub18CUB_300001_SM_10006detail4scan16DeviceScanKernelINS2_10policy_hubIiiij12inline_scoreE10Policy1000EN6thrust24THRUST_300001_SM_1000_NS6detail15normal_iteratorINS9_10device_ptrIiEEEESE_NS0_13ScanTileStateIiLb1EEES5_NS0_8NullTypeEjiLb0ESH_EEvT0_T1_T2_iT3_T4_T5_E12temp_storage;
	add.s32 	%r7, %r694, %r693;
	st.shared.u32 	[%r7], %r677;
	st.shared.u32 	[%r7+128], %r678;
	st.shared.u32 	[%r7+256], %r679;
	st.shared.u32 	[%r7+384], %r680;
	st.shared.u32 	[%r7+512], %r681;
	st.shared.u32 	[%r7+640], %r682;
	st.shared.u32 	[%r7+768], %r683;
	st.shared.u32 	[%r7+896], %r684;
	st.shared.u32 	[%r7+1024], %r685;
	st.shared.u32 	[%r7+1152], %r686;
	st.shared.u32 	[%r7+1280], %r687;
	st.shared.u32 	[%r7+1408], %r688;
	st.shared.u32 	[%r7+1536], %r689;
	st.shared.u32 	[%r7+1664], %r690;
	st.shared.u32 	[%r7+1792], %r691;
	bar.warp.sync 	-1;
	mad.lo.s32 	%r8, %r672, 56, %r7;
	ld.shared.u32 	%r9, [%r8];
	ld.shared.u32 	%r10, [%r8+4];
	ld.shared.u32 	%r11, [%r8+8];
	ld.shared.u32 	%r12, [%r8+12];
	ld.shared.u32 	%r13, [%r8+16];
	ld.shared.u32 	%r14, [%r8+20];
	ld.shared.u32 	%r15, [%r8+24];
	ld.shared.u32 	%r16, [%r8+28];
	ld.shared.u32 	%r17, [%r8+32];
	ld.shared.u32 	%r18, [%r8+36];
	ld.shared.u32 	%r19, [%r8+40];
	ld.shared.u32 	%r20, [%r8+44];
	ld.shared.u32 	%r21, [%r8+48];
	ld.shared.u32 	%r22, [%r8+52];
	ld.shared.u32 	%r23, [%r8+56];
	bar.sync 	0;
	setp.ne.s32 	%p86, %r1, 0;
	@%p86 bra 	$L__BB12_8;
	add.s32 	%r978, %r9, -1;
	max.s32 	%r979, %r978, %r10;
	max.s32 	%r980, %r979, 0;
	add.s32 	%r981, %r980, -1;
	max.s32 	%r982, %r981, %r11;
	max.s32 	%r983, %r982, 0;
	add.s32 	%r984, %r983, -1;
	max.s32 	%r985, %r984, %r12;
	max.s32 	%r986, %r985, 0;
	add.s32 	%r987, %r986, -1;
	max.s32 	%r988, %r987, %r13;
	max.s32 	%r989, %r988, 0;
	add.s32 	%r990, %r989, -1;
	max.s32 	%r991, %r990, %r14;
	max.s32 	%r992, %r991, 0;
	add.s32 	%r993, %r992, -1;
	max.s32 	%r994, %r993, %r15;
	max.s32 	%r995, %r994, 0;
	add.s32 	%r996, %r995, -1;
	max.s32 	%r997, %r996, %r16;
	max.s32 	%r998, %r997, 0;
	add.s32 	%r999, %r998, -1;
	max.s32 	%r1000, %r999, %r17;
	max.s32 	%r1001, %r1000, 0;
	add.s32 	%r1002, %r1001, -1;
	max.s32 	%r1003, %r1002, %r18;
	max.s32 	%r1004, %r1003, 0;
	add.s32 	%r1005, %r1004, -1;
	max.s32 	%r1006, %r1005, %r19;
	max.s32 	%r1007, %r1006, 0;
	add.s32 	%r1008, %r1007, -1;
	max.s32 	%r1009, %r1008, %r20;
	max.s32 	%r1010, %r1009, 0;
	add.s32 	%r1011, %r1010, -1;
	max.s32 	%r1012, %r1011, %r21;
	max.s32 	%r1013, %r1012, 0;
	add.s32 	%r1014, %r1013, -1;
	max.s32 	%r1015, %r1014, %r22;
	max.s32 	%r1016, %r1015, 0;
	add.s32 	%r1017, %r1016, -1;
	max.s32 	%r1018, %r1017, %r23;
	max.s32 	%r949, %r1018, 0;
	mov.b32 	%r975, 1;
	mov.b32 	%r976, 0;
	mov.b32 	%r977, -1;
	// begin inline asm
	shfl.sync.up.b32 %r948, %r949, %r975, %r976, %r977;
	// end inline asm
	add.s32 	%r1019, %r948, -1;
	max.s32 	%r1020, %r1019, %r949;
	setp.lt.s32 	%p127, %r672, 1;
	selp.b32 	%r954, %r949, %r1020, %p127;
	mov.b32 	%r955, 2;
	// begin inline asm
	shfl.sync.up.b32 %r953, %r954, %r955, %r976, %r977;
	// end inline asm
	add.s32 	%r1021, %r953, -1;
	max.s32 	%r1022, %r1021, %r954;
	setp.lt.s32 	%p128, %r672, 2;
	selp.b32 	%r959, %r954, %r1022, %p128;
	mov.b32 	%r960, 4;
	// begin inline asm
	shfl.sync.up.b32 %r958, %r959, %r960, %r976, %r977;
	// end inline asm
	add.s32 	%r1023, %r958, -1;
	max.s32 	%r1024, %r1023, %r959;
	setp.lt.s32 	%p129, %r672, 4;
	selp.b32 	%r964, %r959, %r1024, %p129;
	mov.b32 	%r965, 8;
	// begin inline asm
	shfl.sync.up.b32 %r963, %r964, %r965, %r976, %r977;
	// end inline asm
	add.s32 	%r1025, %r963, -1;
	max.s32 	%r1026, %r1025, %r964;
	setp.lt.s32 	%p130, %r672, 8;
	selp.b32 	%r969, %r964, %r1026, %p130;
	mov.b32 	%r970, 16;
	// begin inline asm
	shfl.sync.up.b32 %r968, %r969, %r970, %r976, %r977;
	// end inline asm
	add.s32 	%r1027, %r968, -1;
	max.s32 	%r24, %r1027, %r969;
	setp.lt.s32 	%p131, %r672, 16;
	selp.b32 	%r974, %r969, %r24, %p131;
	// begin inline asm
	shfl.sync.up.b32 %r1094, %r974, %r975, %r976, %r977;
	// end inline asm
	setp.ne.s32 	%p132, %r672, 31;
	@%p132 bra 	$L__BB12_4;
	shl.b32 	%r1028, %r6, 2;
	add.s32 	%r1030, %r694, %r1028;
	st.shared.u32 	[%r1030+16], %r24;
$L__BB12_4:
	bar.sync 	0;
	ld.shared.v4.u32 	{%r1031, %r1032, %r1033, %r1034}, [_ZZN3cub18CUB_300001_SM_10006detail4scan16DeviceScanKernelINS2_10policy_hubIiiij12inline_scoreE10Policy1000EN6thrust24THRUST_300001_SM_1000_NS6detail15normal_iteratorINS9_10device_ptrIiEEEESE_NS0_13ScanTileStateIiLb1EEES5_NS0_8NullTypeEjiLb0ESH_EEvT0_T1_T2_iT3_T4_T5_E12temp_storage+16];
	add.s32 	%r1035, %r1031, -1;
	max.s32 	%r1036, %r1035, %r1032;
	max.s32 	%r1037, %r1036, 0;
	setp.eq.s32 	%p133, %r6, 2;
	selp.b32 	%r1038, %r1037, %r1031, %p133;
	add.s32 	%r1039, %r1037, -1;
	max.s32 	%r1040, %r1039, %r1033;
	max.s32 	%r1041, %r1040, 0;
	setp.eq.s32 	%p134, %r6, 3;
	selp.b32 	%r26, %r1041, %r1038, %p134;
	add.s32 	%r1042, %r1041, -1;
	max.s32 	%r27, %r1042, %r1034;
	setp.lt.u32 	%p135, %r4, 32;
	@%p135 bra 	$L__BB12_6;
	add.s32 	%r1043, %r26, -1;
	max.s32 	%r1044, %r1043, %r1094;
	max.s32 	%r1045, %r1044, 0;
	setp.eq.s32 	%p136, %r672, 0;
	selp.b32 	%r1094, %r26, %r1045, %p136;
$L__BB12_6:
	setp.ne.s32 	%p137, %r4, 0;
	setp.eq.s32 	%p138, %r4, 0;
	add.s32 	%r1046, %r1094, -1;
	max.s32 	%r1047, %r1046, %r9;
	max.s32 	%r1117, %r1047, 0;
	selp.b32 	%r1048, %r9, %r1117, %p138;
	add.s32 	%r1049, %r1048, -1;
	max.s32 	%r1050, %r1049, %r10;
	max.s32 	%r1116, %r1050, 0;
	add.s32 	%r1051, %r1116, -1;
	max.s32 	%r1052, %r1051, %r11;
	max.s32 	%r1115, %r1052, 0;
	add.s32 	%r1053, %r1115, -1;
	max.s32 	%r1054, %r1053, %r12;
	max.s32 	%r1114, %r1054, 0;
	add.s32 	%r1055, %r1114, -1;
	max.s32 	%r1056, %r1055, %r13;
	max.s32 	%r1113, %r1056, 0;
	add.s32 	%r1057, %r1113, -1;
	max.s32 	%r1058, %r1057, %r14;
	max.s32 	%r1112, %r1058, 0;
	add.s32 	%r1059, %r1112, -1;
	max.s32 	%r1060, %r1059, %r15;
	max.s32 	%r1111, %r1060, 0;
	add.s32 	%r1061, %r1111, -1;
	max.s32 	%r1062, %r1061, %r16;
	max.s32 	%r1110, %r1062, 0;
	add.s32 	%r1063, %r1110, -1;
	max.s32 	%r1064, %r1063, %r17;
	max.s32 	%r1109, %r1064, 0;
	add.s32 	%r1065, %r1109, -1;
	max.s32 	%r1066, %r1065, %r18;
	max.s32 	%r1108, %r1066, 0;
	add.s32 	%r1067, %r1108, -1;
	max.s32 	%r1068, %r1067, %r19;
	max.s32 	%r1107, %r1068, 0;
	add.s32 	%r1069, %r1107, -1;
	max.s32 	%r1070, %r1069, %r20;
	max.s32 	%r1106, %r1070, 0;
	add.s32 	%r1071, %r1106, -1;
	max.s32 	%r1072, %r1071, %r21;
	max.s32 	%r1105, %r1072, 0;
	add.s32 	%r1073, %r1105, -1;
	max.s32 	%r1074, %r1073, %r22;
	max.s32 	%r1104, %r1074, 0;
	add.s32 	%r1075, %r1104, -1;
	max.s32 	%r1076, %r1075, %r23;
	max.s32 	%r1103, %r1076, 0;
	@%p137 bra 	$L__BB12_37;
	add.s64 	%rd50, %rd1, 256;
	max.s32 	%r1078, %r27, 0;
	mov.b32 	%r1077, 101;
	// begin inline asm
	st.relaxed.gpu.v2.u32 [%rd50], {%r1077, %r1078};
	// end inline asm
	mov.u32 	%r1117, %r9;
	bra.uni 	$L__BB12_37;
$L__BB12_8:
	add.s32 	%r725, %r9, -1;
	max.s32 	%r726, %r725, %r10;
	max.s32 	%r727, %r726, 0;
	add.s32 	%r728, %r727, -1;
	max.s32 	%r729, %r728, %r11;
	max.s32 	%r730, %r729, 0;
	add.s32 	%r731, %r730, -1;
	max.s32 	%r732, %r731, %r12;
	max.s32 	%r733, %r732, 0;
	add.s32 	%r734, %r733, -1;
	max.s32 	%r735, %r734, %r13;
	max.s32 	%r736, %r735, 0;
	add.s32 	%r737, %r736, -1;
	max.s32 	%r738, %r737, %r14;
	max.s32 	%r739, %r738, 0;
	add.s32 	%r740, %r739, -1;
	max.s32 	%r741, %r740, %r15;
	max.s32 	%r742, %r741, 0;
	add.s32 	%r743, %r742, -1;
	max.s32 	%r744, %r743, %r16;
	max.s32 	%r745, %r744, 0;
	add.s32 	%r746, %r745, -1;
	max.s32 	%r747, %r746, %r17;
	max.s32 	%r748, %r747, 0;
	add.s32 	%r749, %r748, -1;
	max.s32 	%r750, %r749, %r18;
	max.s32 	%r751, %r750, 0;
	add.s32 	%r752, %r751, -1;
	max.s32 	%r753, %r752, %r19;
	max.s32 	%r754, %r753, 0;
	add.s32 	%r755, %r754, -1;
	max.s32 	%r756, %r755, %r20;
	max.s32 	%r757, %r756, 0;
	add.s32 	%r758, %r757, -1;
	max.s32 	%r759, %r758, %r21;
	max.s32 	%r760, %r759, 0;
	add.s32 	%r761, %r760, -1;
	max.s32 	%r762, %r761, %r22;
	max.s32 	%r763, %r762, 0;
	add.s32 	%r764, %r763, -1;
	max.s32 	%r765, %r764, %r23;
	max.s32 	%r696, %r765, 0;
	mov.b32 	%r722, 1;
	mov.b32 	%r723, 0;
	mov.b32 	%r724, -1;
	// begin inline asm
	shfl.sync.up.b32 %r695, %r696, %r722, %r723, %r724;
	// end inline asm
	add.s32 	%r766, %r695, -1;
	max.s32 	%r767, %r766, %r696;
	setp.lt.s32 	%p87, %r672, 1;
	selp.b32 	%r701, %r696, %r767, %p87;
	mov.b32 	%r702, 2;
	// begin inline asm
	shfl.sync.up.b32 %r700, %r701, %r702, %r723, %r724;
	// end inline asm
	add.s32 	%r768, %r700, -1;
	max.s32 	%r769, %r768, %r701;
	setp.lt.s32 	%p88, %r672, 2;
	selp.b32 	%r706, %r701, %r769, %p88;
	mov.b32 	%r707, 4;
	// begin inline asm
	shfl.sync.up.b32 %r705, %r706, %r707, %r723, %r724;
	// end inline asm
	add.s32 	%r770, %r705, -1;
	max.s32 	%r771, %r770, %r706;
	setp.lt.s32 	%p89, %r672, 4;
	selp.b32 	%r711, %r706, %r771, %p89;
	mov.b32 	%r712, 8;
	// begin inline asm
	shfl.sync.up.b32 %r710, %r711, %r712, %r723, %r724;
	// end inline asm
	add.s32 	%r772, %r710, -1;
	max.s32 	%r773, %r772, %r711;
	setp.lt.s32 	%p90, %r672, 8;
	selp.b32 	%r716, %r711, %r773, %p90;
	mov.b32 	%r717, 16;
	// begin inline asm
	shfl.sync.up.b32 %r715, %r716, %r717, %r723, %r724;
	// end inline asm
	add.s32 	%r774, %r715, -1;
	max.s32 	%r45, %r774, %r716;
	setp.lt.s32 	%p91, %r672, 16;
	selp.b32 	%r721, %r716, %r45, %p91;
	// begin inline asm
	shfl.sync.up.b32 %r1102, %r721, %r722, %r723, %r724;
	// end inline asm
	setp.ne.s32 	%p92, %r672, 31;
	@%p92 bra 	$L__BB12_10;
	shl.b32 	%r775, %r6, 2;
	add.s32 	%r777, %r694, %r775;
	st.shared.u32 	[%r777+16], %r45;
$L__BB12_10:
	bar.sync 	0;
	ld.shared.v4.u32 	{%r778, %r779, %r780, %r781}, [_ZZN3cub18CUB_300001_SM_10006detail4scan16DeviceScanKernelINS2_10policy_hubIiiij12inline_scoreE10Policy1000EN6thrust24THRUST_300001_SM_1000_NS6detail15normal_iteratorINS9_10device_ptrIiEEEESE_NS0_13ScanTileStateIiLb1EEES5_NS0_8NullTypeEjiLb0ESH_EEvT0_T1_T2_iT3_T4_T5_E12temp_storage+16];
	add.s32 	%r782, %r778, -1;
	max.s32 	%r783, %r782, %r779;
	max.s32 	%r784, %r783, 0;
	setp.eq.s32 	%p93, %r6, 2;
	selp.b32 	%r785, %r784, %r778, %p93;
	add.s32 	%r786, %r784, -1;
	max.s32 	%r787, %r786, %r780;
	max.s32 	%r788, %r787, 0;
	setp.eq.s32 	%p94, %r6, 3;
	selp.b32 	%r47, %r788, %r785, %p94;
	add.s32 	%r789, %r788, -1;
	max.s32 	%r790, %r789, %r781;
	max.s32 	%r48, %r790, 0;
	setp.lt.u32 	%p95, %r4, 32;
	@%p95 bra 	$L__BB12_12;
	add.s32 	%r791, %r47, -1;
	max.s32 	%r792, %r791, %r1102;
	max.s32 	%r793, %r792, 0;
	setp.eq.s32 	%p96, %r672, 0;
	selp.b32 	%r1102, %r47, %r793, %p96;
	bra.uni 	$L__BB12_36;
$L__BB12_12:
	setp.ne.s32 	%p97, %r4, 0;
	mul.wide.s32 	%rd39, %r1, 8;
	add.s64 	%rd5, %rd1, %rd39;
	@%p97 bra 	$L__BB12_14;
	st.shared.u32 	[_ZZN3cub18CUB_300001_SM_10006detail4scan16DeviceScanKernelINS2_10policy_hubIiiij12inline_scoreE10Policy1000EN6thrust24THRUST_300001_SM_1000_NS6detail15normal_iteratorINS9_10device_ptrIiEEEESE_NS0_13ScanTileStateIiLb1EEES5_NS0_8NullTypeEjiLb0ESH_EEvT0_T1_T2_iT3_T4_T5_E12temp_storage+12], %r48;
	add.s64 	%rd40, %rd5, 256;
	mov.b32 	%r794, 100;
	// begin inline asm
	st.relaxed.gpu.v2.u32 [%rd40], {%r794, %r48};
	// end inline asm
$L__BB12_14:
	not.b32 	%r796, %r4;
	add.s32 	%r1099, %r1, %r796;
	mov.u32 	%r51, %nctaid.x;
	setp.gt.u32 	%p98, %r51, 499;
	@%p98 bra 	$L__BB12_16;
	membar.cta;
	bra.uni 	$L__BB12_17;
$L__BB12_16:
	mov.b32 	%r797, 450;
	// begin inline asm
	nanosleep.u32 %r797;
	// end inline asm
$L__BB12_17:
	mul.wide.s32 	%rd42, %r1099, 8;
	add.s64 	%rd43, %rd1, %rd42;
	add.s64 	%rd41, %rd43, 256;
	// begin inline asm
	ld.relaxed.gpu.v2.u32 {%r1100, %r1096}, [%rd41];
	// end inline asm
$L__BB12_18:
	setp.eq.s32 	%p99, %r1100, 99;
	mov.b32 	%r800, -1;
	vote.sync.any.pred 	%p100, %p99, %r800;
	not.pred 	%p101, %p100;
	@%p101 bra 	$L__BB12_23;
	setp.gt.u32 	%p126, %r51, 499;
	@%p126 bra 	$L__BB12_21;
	membar.cta;
	bra.uni 	$L__BB12_22;
$L__BB12_21:
	mov.b32 	%r945, 350;
	// begin inline asm
	nanosleep.u32 %r945;
	// end inline asm
$L__BB12_22:
	// begin inline asm
	ld.relaxed.gpu.v2.u32 {%r1100, %r1096}, [%rd41];
	// end inline asm
	bra.uni 	$L__BB12_18;
$L__BB12_23:
	setp.eq.s32 	%p102, %r1100, 101;
	mov.b32 	%r827, -1;
	vote.sync.ballot.b32 	%r828, %p102, %r827;
	// begin inline asm
	mov.u32 %r802, %lanemask_ge;
	// end inline asm
	and.b32  	%r829, %r828, %r802;
	or.b32  	%r830, %r829, -2147483648;
	add.s32 	%r831, %r830, -1;
	not.b32 	%r832, %r830;
	and.b32  	%r833, %r832, %r831;
	popc.b32 	%r806, %r833;
	mov.b32 	%r805, 1;
	// begin inline asm
	shfl.sync.down.b32 %r803, %r1096, %r805, %r806, %r827;
	// end inline asm
	setp.lt.s32 	%p104, %r672, %r806;
	add.s32 	%r834, %r803, -1;
	max.s32 	%r835, %r834, %r1096;
	max.s32 	%r836, %r835, 0;
	selp.b32 	%r809, %r836, %r1096, %p104;
	mov.b32 	%r810, 2;
	// begin inline asm
	shfl.sync.down.b32 %r808, %r809, %r810, %r806, %r827;
	// end inline asm
	add.s32 	%r61, %r672, 2;
	setp.gt.s32 	%p105, %r61, %r806;
	add.s32 	%r837, %r808, -1;
	max.s32 	%r838, %r837, %r809;
	max.s32 	%r839, %r838, 0;
	selp.b32 	%r814, %r809, %r839, %p105;
	mov.b32 	%r815, 4;
	// begin inline asm
	shfl.sync.down.b32 %r813, %r814, %r815, %r806, %r827;
	// end inline asm
	add.s32 	%r62, %r672, 4;
	setp.gt.s32 	%p106, %r62, %r806;
	add.s32 	%r840, %r813, -1;
	max.s32 	%r841, %r840, %r814;
	max.s32 	%r842, %r841, 0;
	selp.b32 	%r819, %r814, %r842, %p106;
	mov.b32 	%r820, 8;
	// begin inline asm
	shfl.sync.down.b32 %r818, %r819, %r820, %r806, %r827;
	// end inline asm
	add.s32 	%r63, %r672, 8;
	setp.gt.s32 	%p107, %r63, %r806;
	add.s32 	%r843, %r818, -1;
	max.s32 	%r844, %r843, %r819;
	max.s32 	%r845, %r844, 0;
	selp.b32 	%r824, %r819, %r845, %p107;
	mov.b32 	%r825, 16;
	// begin inline asm
	shfl.sync.down.b32 %r823, %r824, %r825, %r806, %r827;
	// end inline asm
	add.s32 	%r64, %r672, 16;
	setp.gt.s32 	%p108, %r64, %r806;
	add.s32 	%r846, %r823, -1;
	max.s32 	%r847, %r846, %r824;
	max.s32 	%r848, %r847, 0;
	selp.b32 	%r1098, %r824, %r848, %p108;
	add.s64 	%rd7, %rd1, 256;
$L__BB12_24:
	setp.ne.s32 	%p109, %r1100, 101;
	mov.b32 	%r849, -1;
	vote.sync.all.pred 	%p110, %p109, %r849;
	not.pred 	%p111, %p110;
	@%p111 bra 	$L__BB12_32;
	mul.wide.s32 	%rd46, %r1099, 8;
	add.s64 	%rd47, %rd7, %rd46;
	add.s64 	%rd45, %rd47, -256;
	// begin inline asm
	ld.relaxed.gpu.v2.u32 {%r1100, %r1101}, [%rd45];
	// end inline asm
$L__BB12_26:
	setp.eq.s32 	%p115, %r1100, 99;
	mov.b32 	%r891, -1;
	vote.sync.any.pred 	%p116, %p115, %r891;
	not.pred 	%p117, %p116;
	@%p117 bra 	$L__BB12_31;
	setp.gt.u32 	%p125, %r51, 499;
	@%p125 bra 	$L__BB12_29;
	membar.cta;
	bra.uni 	$L__BB12_30;
$L__BB12_29:
	mov.b32 	%r942, 350;
	// begin inline asm
	nanosleep.u32 %r942;
	// end inline asm
$L__BB12_30:
	// begin inline asm
	ld.relaxed.gpu.v2.u32 {%r1100, %r1101}, [%rd45];
	// end inline asm
	bra.uni 	$L__BB12_26;
$L__BB12_31:
	setp.eq.s32 	%p118, %r1100, 101;
	mov.b32 	%r917, -1;
	vote.sync.ballot.b32 	%r918, %p118, %r917;
	and.b32  	%r919, %r918, %r802;
	or.b32  	%r920, %r919, -2147483648;
	add.s32 	%r921, %r920, -1;
	not.b32 	%r922, %r920;
	and.b32  	%r923, %r922, %r921;
	popc.b32 	%r896, %r923;
	mov.b32 	%r895, 1;
	// begin inline asm
	shfl.sync.down.b32 %r893, %r1101, %r895, %r896, %r917;
	// end inline asm
	setp.lt.s32 	%p120, %r672, %r896;
	add.s32 	%r924, %r893, -1;
	max.s32 	%r925, %r924, %r1101;
	max.s32 	%r926, %r925, 0;
	selp.b32 	%r899, %r926, %r1101, %p120;
	mov.b32 	%r900, 2;
	// begin inline asm
	shfl.sync.down.b32 %r898, %r899, %r900, %r896, %r917;
	// end inline asm
	setp.gt.s32 	%p121, %r61, %r896;
	add.s32 	%r927, %r898, -1;
	max.s32 	%r928, %r927, %r899;
	max.s32 	%r929, %r928, 0;
	selp.b32 	%r904, %r899, %r929, %p121;
	mov.b32 	%r905, 4;
	// begin inline asm
	shfl.sync.down.b32 %r903, %r904, %r905, %r896, %r917;
	// end inline asm
	setp.gt.s32 	%p122, %r62, %r896;
	add.s32 	%r930, %r903, -1;
	max.s32 	%r931, %r930, %r904;
	max.s32 	%r932, %r931, 0;
	selp.b32 	%r909, %r904, %r932, %p122;
	mov.b32 	%r910, 8;
	// begin inline asm
	shfl.sync.down.b32 %r908, %r909, %r910, %r896, %r917;
	// end inline asm
	setp.gt.s32 	%p123, %r63, %r896;
	add.s32 	%r933, %r908, -1;
	max.s32 	%r934, %r933, %r909;
	max.s32 	%r935, %r934, 0;
	selp.b32 	%r914, %r909, %r935, %p123;
	mov.b32 	%r915, 16;
	// begin inline asm
	shfl.sync.down.b32 %r913, %r914, %r915, %r896, %r917;
	// end inline asm
	setp.gt.s32 	%p124, %r64, %r896;
	add.s32 	%r936, %r913, -1;
	max.s32 	%r937, %r936, %r914;
	max.s32 	%r938, %r937, 0;
	selp.b32 	%r939, %r914, %r938, %p124;
	add.s32 	%r940, %r939, -1;
	max.s32 	%r941, %r940, %r1098;
	max.s32 	%r1098, %r941, 0;
	add.s32 	%r1099, %r1099, -32;
	bra.uni 	$L__BB12_24;
$L__BB12_32:
	setp.ne.s32 	%p112, %r4, 0;
	@%p112 bra 	$L__BB12_34;
	add.s32 	%r853, %r1098, -1;
	max.s32 	%r852, %r853, %r48;
	add.s64 	%rd44, %rd5, 256;
	mov.b32 	%r851, 101;
	// begin inline asm
	st.relaxed.gpu.v2.u32 [%rd44], {%r851, %r852};
	// end inline asm
	st.shared.u32 	[_ZZN3cub18CUB_300001_SM_10006detail4scan16DeviceScanKernelINS2_10policy_hubIiiij12inline_scoreE10Policy1000EN6thrust24THRUST_300001_SM_1000_NS6detail15normal_iteratorINS9_10device_ptrIiEEEESE_NS0_13ScanTileStateIiLb1EEES5_NS0_8NullTypeEjiLb0ESH_EEvT0_T1_T2_iT3_T4_T5_E12temp_storage+4], %r1098;
	st.shared.u32 	[_ZZN3cub18CUB_300001_SM_10006detail4scan16DeviceScanKernelINS2_10policy_hubIiiij12inline_scoreE10Policy1000EN6thrust24THRUST_300001_SM_1000_NS6detail15normal_iteratorINS9_10device_ptrIiEEEESE_NS0_13ScanTileStateIiLb1EEES5_NS0_8NullTypeEjiLb0ESH_EEvT0_T1_T2_iT3_T4_T5_E12temp_storage+8], %r852;
$L__BB12_34:
	setp.ne.s32 	%p113, %r672, 0;
	@%p113 bra 	$L__BB12_36;
	st.shared.u32 	[_ZZN3cub18CUB_300001_SM_10006detail4scan16DeviceScanKernelINS2_10policy_hubIiiij12inline_scoreE10Policy1000EN6thrust24THRUST_300001_SM_1000_NS6detail15normal_iteratorINS9_10device_ptrIiEEEESE_NS0_13ScanTileStateIiLb1EEES5_NS0_8NullTypeEjiLb0ESH_EEvT0_T1_T2_iT3_T4_T5_E12temp_storage+36], %r1098;
	mov.u32 	%r1102, %r1098;
$L__BB12_36:
	bar.sync 	0;
	setp.eq.s32 	%p114, %r4, 0;
	ld.shared.u32 	%r854, [_ZZN3cub18CUB_300001_SM_10006detail4scan16DeviceScanKernelINS2_10policy_hubIiiij12inline_scoreE10Policy1000EN6thrust24THRUST_300001_SM_1000_NS6detail15normal_iteratorINS9_10device_ptrIiEEEESE_NS0_13ScanTileStateIiLb1EEES5_NS0_8NullTypeEjiLb0ESH_EEvT0_T1_T2_iT3_T4_T5_E12temp_storage+36];
	add.s32 	%r855, %r854, -1;
	max.s32 	%r856, %r855, %r1102;
	max.s32 	%r857, %r856, 0;
	selp.b32 	%r858, %r1102, %r857, %p114;
	add.s32 	%r859, %r858, -1;
	max.s32 	%r860, %r859, %r9;
	max.s32 	%r1117, %r860, 0;
	add.s32 	%r861, %r1117, -1;
	max.s32 	%r862, %r861, %r10;
	max.s32 	%r1116, %r862, 0;
	add.s32 	%r863, %r1116, -1;
	max.s32 	%r864, %r863, %r11;
	max.s32 	%r1115, %r864, 0;
	add.s32 	%r865, %r1115, -1;
	max.s32 	%r866, %r865, %r12;
	max.s32 	%r1114, %r866, 0;
	add.s32 	%r867, %r1114, -1;
	max.s32 	%r868, %r867, %r13;
	max.s32 	%r1113, %r868, 0;
	add.s32 	%r869, %r1113, -1;
	max.s32 	%r870, %r869, %r14;
	max.s32 	%r1112, %r870, 0;
	add.s32 	%r871, %r1112, -1;
	max.s32 	%r872, %r871, %r15;
	max.s32 	%r1111, %r872, 0;
	add.s32 	%r873, %r1111, -1;
	max.s32 	%r874, %r873, %r16;
	max.s32 	%r1110, %r874, 0;
	add.s32 	%r875, %r1110, -1;
	max.s32 	%r876, %r875, %r17;
	max.s32 	%r1109, %r876, 0;
	add.s32 	%r877, %r1109, -1;
	max.s32 	%r878, %r877, %r18;
	max.s32 	%r1108, %r878, 0;
	add.s32 	%r879, %r1108, -1;
	max.s32 	%r880, %r879, %r19;
	max.s32 	%r1107, %r880, 0;
	add.s32 	%r881, %r1107, -1;
	max.s32 	%r882, %r881, %r20;
	max.s32 	%r1106, %r882, 0;
	add.s32 	%r883, %r1106, -1;
	max.s32 	%r884, %r883, %r21;
	max.s32 	%r1105, %r884, 0;
	add.s32 	%r885, %r1105, -1;
	max.s32 	%r886, %r885, %r22;
	max.s32 	%r1104, %r886, 0;
	add.s32 	%r887, %r1104, -1;
	max.s32 	%r888, %r887, %r23;
	max.s32 	%r1103, %r888, 0;
$L__BB12_37:
	bar.sync 	0;
	st.shared.u32 	[%r8], %r1117;
	st.shared.u32 	[%r8+4], %r1116;
	st.shared.u32 	[%r8+8], %r1115;
	st.shared.u32 	[%r8+12], %r1114;
	st.shared.u32 	[%r8+16], %r1113;
	st.shared.u32 	[%r8+20], %r1112;
	st.shared.u32 	[%r8+24], %r1111;
	st.shared.u32 	[%r8+28], %r1110;
	st.shared.u32 	[%r8+32], %r1109;
	st.shared.u32 	[%r8+36], %r1108;
	st.shared.u32 	[%r8+40], %r1107;
	st.shared.u32 	[%r8+44], %r1106;
	st.shared.u32 	[%r8+48], %r1105;
	st.shared.u32 	[%r8+52], %r1104;
	st.shared.u32 	[%r8+56], %r1103;
	bar.warp.sync 	-1;
	ld.shared.u32 	%r1079, [%r7];
	ld.shared.u32 	%r1080, [%r7+128];
	ld.shared.u32 	%r1081, [%r7+256];
	ld.shared.u32 	%r1082, [%r7+384];
	ld.shared.u32 	%r1083, [%r7+512];
	ld.shared.u32 	%r1084, [%r7+640];
	ld.shared.u32 	%r1085, [%r7+768];
	ld.shared.u32 	%r1086, [%r7+896];
	ld.shared.u32 	%r1087, [%r7+1024];
	ld.shared.u32 	%r1088, [%r7+1152];
	ld.shared.u32 	%r1089, [%r7+1280];
	ld.shared.u32 	%r1090, [%r7+1408];
	ld.shared.u32 	%r1091, [%r7+1536];
	ld.shared.u32 	%r1092, [%r7+1664];
	ld.shared.u32 	%r1093, [%r7+1792];
	add.s64 	%rd52, %rd3, %rd37;
	st.global.u32 	[%rd52], %r1079;
	st.global.u32 	[%rd52+128], %r1080;
	st.global.u32 	[%rd52+256], %r1081;
	st.global.u32 	[%rd52+384], %r1082;
	st.global.u32 	[%rd52+512], %r1083;
	st.global.u32 	[%rd52+640], %r1084;
	st.global.u32 	[%rd52+768], %r1085;
	st.global.u32 	[%rd52+896], %r1086;
	st.global.u32 	[%rd52+1024], %r1087;
	st.global.u32 	[%rd52+1152], %r1088;
	st.global.u32 	[%rd52+1280], %r1089;
	st.global.u32 	[%rd52+1408], %r1090;
	st.global.u32 	[%rd52+1536], %r1091;
	st.global.u32 	[%rd52+1664], %r1092;
	st.global.u32 	[%rd52+1792], %r1093;
	bra.uni 	$L__BB12_136;
$L__BB12_38:
	setp.eq.s32 	%p2, %r3, 0;
	@%p2 bra 	$L__BB12_136;
	cvt.u64.u32 	%rd9, %r2;
	mul.wide.u32 	%rd18, %r2, 4;
	add.s64 	%rd19, %rd2, %rd18;
	mov.u32 	%r110, %tid.x;
	ld.global.u32 	%r1132, [%rd19];
	and.b32  	%r276, %r110, 31;
	and.b32  	%r277, %r110, 992;
	mul.lo.s32 	%r278, %r277, 15;
	or.b32  	%r112, %r278, %r276;
	setp.ge.u32 	%p3, %r112, %r3;
	shl.b32 	%r279, %r112, 2;
	cvt.u64.u32 	%rd20, %r279;
	add.s64 	%rd10, %rd19, %rd20;
	mov.u32 	%r1118, %r1132;
	@%p3 bra 	$L__BB12_41;
	ld.global.u32 	%r1118, [%rd10];
$L__BB12_41:
	add.s32 	%r115, %r112, 32;
	setp.ge.u32 	%p4, %r115, %r3;
	mov.u32 	%r1119, %r1132;
	@%p4 bra 	$L__BB12_43;
	ld.global.u32 	%r1119, [%rd10+128];
$L__BB12_43:
	add.s32 	%r118, %r112, 64;
	setp.ge.u32 	%p5, %r118, %r3;
	mov.u32 	%r1120, %r1132;
	@%p5 bra 	$L__BB12_45;
	ld.global.u32 	%r1120, [%rd10+256];
$L__BB12_45:
	add.s32 	%r121, %r112, 96;
	setp.ge.u32 	%p6, %r121, %r3;
	mov.u32 	%r1121, %r1132;
	@%p6 bra 	$L__BB12_47;
	ld.global.u32 	%r1121, [%rd10+384];
$L__BB12_47:
	add.s32 	%r124, %r112, 128;
	setp.ge.u32 	%p7, %r124, %r3;
	mov.u32 	%r1122, %r1132;
	@%p7 bra 	$L__BB12_49;
	ld.global.u32 	%r1122, [%rd10+512];
$L__BB12_49:
	add.s32 	%r127, %r112, 160;
	setp.ge.u32 	%p8, %r127, %r3;
	mov.u32 	%r1123, %r1132;
	@%p8 bra 	$L__BB12_51;
	ld.global.u32 	%r1123, [%rd10+640];
$L__BB12_51:
	add.s32 	%r130, %r112, 192;
	setp.ge.u32 	%p9, %r130, %r3;
	mov.u32 	%r1124, %r1132;
	@%p9 bra 	$L__BB12_53;
	ld.global.u32 	%r1124, [%rd10+768];
$L__BB12_53:
	add.s32 	%r133, %r112, 224;
	setp.ge.u32 	%p10, %r133, %r3;
	mov.u32 	%r1125, %r1132;
	@%p10 bra 	$L__BB12_55;
	ld.global.u32 	%r1125, [%rd10+896];
$L__BB12_55:
	add.s32 	%r136, %r112, 256;
	setp.ge.u32 	%p11, %r136, %r3;
	mov.u32 	%r1126, %r1132;
	@%p11 bra 	$L__BB12_57;
	ld.global.u32 	%r1126, [%rd10+1024];
$L__BB12_57:
	add.s32 	%r139, %r112, 288;
	setp.ge.u32 	%p12, %r139, %r3;
	mov.u32 	%r1127, %r1132;
	@%p12 bra 	$L__BB12_59;
	ld.global.u32 	%r1127, [%rd10+1152];
$L__BB12_59:
	add.s32 	%r142, %r112, 320;
	setp.ge.u32 	%p13, %r142, %r3;
	mov.u32 	%r1128, %r1132;
	@%p13 bra 	$L__BB12_61;
	ld.global.u32 	%r1128, [%rd10+1280];
$L__BB12_61:
	add.s32 	%r145, %r112, 352;
	setp.ge.u32 	%p14, %r145, %r3;
	mov.u32 	%r1129, %r1132;
	@%p14 bra 	$L__BB12_63;
	ld.global.u32 	%r1129, [%rd10+1408];
$L__BB12_63:
	add.s32 	%r148, %r112, 384;
	setp.ge.u32 	%p15, %r148, %r3;
	mov.u32 	%r1130, %r1132;
	@%p15 bra 	$L__BB12_65;
	ld.global.u32 	%r1130, [%rd10+1536];
$L__BB12_65:
	add.s32 	%r151, %r112, 416;
	setp.ge.u32 	%p16, %r151, %r3;
	mov.u32 	%r1131, %r1132;
	@%p16 bra 	$L__BB12_67;
	ld.global.u32 	%r1131, [%rd10+1664];
$L__BB12_67:
	add.s32 	%r154, %r112, 448;
	setp.ge.u32 	%p17, %r154, %r3;
	@%p17 bra 	$L__BB12_69;
	ld.global.u32 	%r1132, [%rd10+1792];
$L__BB12_69:
	// begin inline asm
	mov.u32 %r280, %laneid;
	// end inline asm
	shr.u32 	%r158, %r110, 5;
	mad.lo.s32 	%r281, %r158, 480, %r280;
	shl.b32 	%r282, %r281, 2;
	mov.u32 	%r283, _ZZN3cub18CUB_300001_SM_10006detail4scan16DeviceScanKernelINS2_10policy_hubIiiij12inline_scoreE10Policy1000EN6thrust24THRUST_300001_SM_1000_NS6detail15normal_iteratorINS9_10device_ptrIiEEEESE_NS0_13ScanTileStateIiLb1EEES5_NS0_8NullTypeEjiLb0ESH_EEvT0_T1_T2_iT3_T4_T5_E12temp_storage;
	add.s32 	%r159, %r283, %r282;
	st.shared.u32 	[%r159], %r1118;
	st.shared.u32 	[%r159+128], %r1119;
	st.shared.u32 	[%r159+256], %r1120;
	st.shared.u32 	[%r159+384], %r1121;
	st.shared.u32 	[%r159+512], %r1122;
	st.shared.u32 	[%r159+640], %r1123;
	st.shared.u32 	[%r159+768], %r1124;
	st.shared.u32 	[%r159+896], %r1125;
	st.shared.u32 	[%r159+1024], %r1126;
	st.shared.u32 	[%r159+1152], %r1127;
	st.shared.u32 	[%r159+1280], %r1128;
	st.shared.u32 	[%r159+1408], %r1129;
	st.shared.u32 	[%r159+1536], %r1130;
	st.shared.u32 	[%r159+1664], %r1131;
	st.shared.u32 	[%r159+1792], %r1132;
	bar.warp.sync 	-1;
	mad.lo.s32 	%r160, %r280, 56, %r159;
	ld.shared.u32 	%r161, [%r160];
	ld.shared.u32 	%r162, [%r160+4];
	ld.shared.u32 	%r163, [%r160+8];
	ld.shared.u32 	%r164, [%r160+12];
	ld.shared.u32 	%r165, [%r160+16];
	ld.shared.u32 	%r166, [%r160+20];
	ld.shared.u32 	%r167, [%r160+24];
	ld.shared.u32 	%r168, [%r160+28];
	ld.shared.u32 	%r169, [%r160+32];
	ld.shared.u32 	%r170, [%r160+36];
	ld.shared.u32 	%r171, [%r160+40];
	ld.shared.u32 	%r172, [%r160+44];
	ld.shared.u32 	%r173, [%r160+48];
	ld.shared.u32 	%r174, [%r160+52];
	ld.shared.u32 	%r175, [%r160+56];
	bar.sync 	0;
	setp.ne.s32 	%p18, %r1, 0;
	@%p18 bra 	$L__BB12_75;
	add.s32 	%r573, %r161, -1;
	max.s32 	%r574, %r573, %r162;
	max.s32 	%r575, %r574, 0;
	add.s32 	%r576, %r575, -1;
	max.s32 	%r577, %r576, %r163;
	max.s32 	%r578, %r577, 0;
	add.s32 	%r579, %r578, -1;
	max.s32 	%r580, %r579, %r164;
	max.s32 	%r581, %r580, 0;
	add.s32 	%r582, %r581, -1;
	max.s32 	%r583, %r582, %r165;
	max.s32 	%r584, %r583, 0;
	add.s32 	%r585, %r584, -1;
	max.s32 	%r586, %r585, %r166;
	max.s32 	%r587, %r586, 0;
	add.s32 	%r588, %r587, -1;
	max.s32 	%r589, %r588, %r167;
	max.s32 	%r590, %r589, 0;
	add.s32 	%r591, %r590, -1;
	max.s32 	%r592, %r591, %r168;
	max.s32 	%r593, %r592, 0;
	add.s32 	%r594, %r593, -1;
	max.s32 	%r595, %r594, %r169;
	max.s32 	%r596, %r595, 0;
	add.s32 	%r597, %r596, -1;
	max.s32 	%r598, %r597, %r170;
	max.s32 	%r599, %r598, 0;
	add.s32 	%r600, %r599, -1;
	max.s32 	%r601, %r600, %r171;
	max.s32 	%r602, %r601, 0;
	add.s32 	%r603, %r602, -1;
	max.s32 	%r604, %r603, %r172;
	max.s32 	%r605, %r604, 0;
	add.s32 	%r606, %r605, -1;
	max.s32 	%r607, %r606, %r173;
	max.s32 	%r608, %r607, 0;
	add.s32 	%r609, %r608, -1;
	max.s32 	%r610, %r609, %r174;
	max.s32 	%r611, %r610, 0;
	add.s32 	%r612, %r611, -1;
	max.s32 	%r613, %r612, %r175;
	max.s32 	%r544, %r613, 0;
	mov.b32 	%r570, 1;
	mov.b32 	%r571, 0;
	mov.b32 	%r572, -1;
	// begin inline asm
	shfl.sync.up.b32 %r543, %r544, %r570, %r571, %r572;
	// end inline asm
	add.s32 	%r614, %r543, -1;
	max.s32 	%r615, %r614, %r544;
	setp.lt.s32 	%p59, %r280, 1;
	selp.b32 	%r549, %r544, %r615, %p59;
	mov.b32 	%r550, 2;
	// begin inline asm
	shfl.sync.up.b32 %r548, %r549, %r550, %r571, %r572;
	// end inline asm
	add.s32 	%r616, %r548, -1;
	max.s32 	%r617, %r616, %r549;
	setp.lt.s32 	%p60, %r280, 2;
	selp.b32 	%r554, %r549, %r617, %p60;
	mov.b32 	%r555, 4;
	// begin inline asm
	shfl.sync.up.b32 %r553, %r554, %r555, %r571, %r572;
	// end inline asm
	add.s32 	%r618, %r553, -1;
	max.s32 	%r619, %r618, %r554;
	setp.lt.s32 	%p61, %r280, 4;
	selp.b32 	%r559, %r554, %r619, %p61;
	mov.b32 	%r560, 8;
	// begin inline asm
	shfl.sync.up.b32 %r558, %r559, %r560, %r571, %r572;
	// end inline asm
	add.s32 	%r620, %r558, -1;
	max.s32 	%r621, %r620, %r559;
	setp.lt.s32 	%p62, %r280, 8;
	selp.b32 	%r564, %r559, %r621, %p62;
	mov.b32 	%r565, 16;
	// begin inline asm
	shfl.sync.up.b32 %r563, %r564, %r565, %r571, %r572;
	// end inline asm
	add.s32 	%r622, %r563, -1;
	max.s32 	%r176, %r622, %r564;
	setp.lt.s32 	%p63, %r280, 16;
	selp.b32 	%r569, %r564, %r176, %p63;
	// begin inline asm
	shfl.sync.up.b32 %r1133, %r569, %r570, %r571, %r572;
	// end inline asm
	setp.ne.s32 	%p64, %r280, 31;
	@%p64 bra 	$L__BB12_72;
	shl.b32 	%r623, %r158, 2;
	add.s32 	%r625, %r283, %r623;
	st.shared.u32 	[%r625+16], %r176;
$L__BB12_72:
	bar.sync 	0;
	setp.lt.u32 	%p65, %r110, 32;
	@%p65 bra 	$L__BB12_74;
	.pragma "used_bytes_mask 4095";
	ld.shared.v4.u32 	{%r626, %r627, %r628, %r629}, [_ZZN3cub18CUB_300001_SM_10006detail4scan16DeviceScanKernelINS2_10policy_hubIiiij12inline_scoreE10Policy1000EN6thrust24THRUST_300001_SM_1000_NS6detail15normal_iteratorINS9_10device_ptrIiEEEESE_NS0_13ScanTileStateIiLb1EEES5_NS0_8NullTypeEjiLb0ESH_EEvT0_T1_T2_iT3_T4_T5_E12temp_storage+16];
	add.s32 	%r630, %r626, -1;
	max.s32 	%r631, %r630, %r627;
	max.s32 	%r632, %r631, 0;
	add.s32 	%r633, %r632, -1;
	max.s32 	%r634, %r633, %r628;
	max.s32 	%r635, %r634, 0;
	setp.eq.s32 	%p66, %r158, 3;
	setp.eq.s32 	%p67, %r158, 2;
	selp.b32 	%r636, %r632, %r626, %p67;
	selp.b32 	%r637, %r635, %r636, %p66;
	add.s32 	%r638, %r637, -1;
	max.s32 	%r639, %r638, %r1133;
	max.s32 	%r640, %r639, 0;
	setp.eq.s32 	%p68, %r280, 0;
	selp.b32 	%r1133, %r637, %r640, %p68;
$L__BB12_74:
	setp.eq.s32 	%p69, %r110, 0;
	add.s32 	%r641, %r1133, -1;
	max.s32 	%r642, %r641, %r161;
	max.s32 	%r643, %r642, 0;
	selp.b32 	%r1156, %r161, %r643, %p69;
	add.s32 	%r644, %r1156, -1;
	max.s32 	%r645, %r644, %r162;
	max.s32 	%r1155, %r645, 0;
	add.s32 	%r646, %r1155, -1;
	max.s32 	%r647, %r646, %r163;
	max.s32 	%r1154, %r647, 0;
	add.s32 	%r648, %r1154, -1;
	max.s32 	%r649, %r648, %r164;
	max.s32 	%r1153, %r649, 0;
	add.s32 	%r650, %r1153, -1;
	max.s32 	%r651, %r650, %r165;
	max.s32 	%r1152, %r651, 0;
	add.s32 	%r652, %r1152, -1;
	max.s32 	%r653, %r652, %r166;
	max.s32 	%r1151, %r653, 0;
	add.s32 	%r654, %r1151, -1;
	max.s32 	%r655, %r654, %r167;
	max.s32 	%r1150, %r655, 0;
	add.s32 	%r656, %r1150, -1;
	max.s32 	%r657, %r656, %r168;
	max.s32 	%r1149, %r657, 0;
	add.s32 	%r658, %r1149, -1;
	max.s32 	%r659, %r658, %r169;
	max.s32 	%r1148, %r659, 0;
	add.s32 	%r660, %r1148, -1;
	max.s32 	%r661, %r660, %r170;
	max.s32 	%r1147, %r661, 0;
	add.s32 	%r662, %r1147, -1;
	max.s32 	%r663, %r662, %r171;
	max.s32 	%r1146, %r663, 0;
	add.s32 	%r664, %r1146, -1;
	max.s32 	%r665, %r664, %r172;
	max.s32 	%r1145, %r665, 0;
	add.s32 	%r666, %r1145, -1;
	max.s32 	%r667, %r666, %r173;
	max.s32 	%r1144, %r667, 0;
	add.s32 	%r668, %r1144, -1;
	max.s32 	%r669, %r668, %r174;
	max.s32 	%r1143, %r669, 0;
	add.s32 	%r670, %r1143, -1;
	max.s32 	%r671, %r670, %r175;
	max.s32 	%r1142, %r671, 0;
	bra.uni 	$L__BB12_104;
$L__BB12_75:
	add.s32 	%r314, %r161, -1;
	max.s32 	%r315, %r314, %r162;
	max.s32 	%r316, %r315, 0;
	add.s32 	%r317, %r316, -1;
	max.s32 	%r318, %r317, %r163;
	max.s32 	%r319, %r318, 0;
	add.s32 	%r320, %r319, -1;
	max.s32 	%r321, %r320, %r164;
	max.s32 	%r322, %r321, 0;
	add.s32 	%r323, %r322, -1;
	max.s32 	%r324, %r323, %r165;
	max.s32 	%r325, %r324, 0;
	add.s32 	%r326, %r325, -1;
	max.s32 	%r327, %r326, %r166;
	max.s32 	%r328, %r327, 0;
	add.s32 	%r329, %r328, -1;
	max.s32 	%r330, %r329, %r167;
	max.s32 	%r331, %r330, 0;
	add.s32 	%r332, %r331, -1;
	max.s32 	%r333, %r332, %r168;
	max.s32 	%r334, %r333, 0;
	add.s32 	%r335, %r334, -1;
	max.s32 	%r336, %r335, %r169;
	max.s32 	%r337, %r336, 0;
	add.s32 	%r338, %r337, -1;
	max.s32 	%r339, %r338, %r170;
	max.s32 	%r340, %r339, 0;
	add.s32 	%r341, %r340, -1;
	max.s32 	%r342, %r341, %r171;
	max.s32 	%r343, %r342, 0;
	add.s32 	%r344, %r343, -1;
	max.s32 	%r345, %r344, %r172;
	max.s32 	%r346, %r345, 0;
	add.s32 	%r347, %r346, -1;
	max.s32 	%r348, %r347, %r173;
	max.s32 	%r349, %r348, 0;
	add.s32 	%r350, %r349, -1;
	max.s32 	%r351, %r350, %r174;
	max.s32 	%r352, %r351, 0;
	add.s32 	%r353, %r352, -1;
	max.s32 	%r354, %r353, %r175;
	max.s32 	%r285, %r354, 0;
	mov.b32 	%r311, 1;
	mov.b32 	%r312, 0;
	mov.b32 	%r313, -1;
	// begin inline asm
	shfl.sync.up.b32 %r284, %r285, %r311, %r312, %r313;
	// end inline asm
	add.s32 	%r355, %r284, -1;
	max.s32 	%r356, %r355, %r285;
	setp.lt.s32 	%p19, %r280, 1;
	selp.b32 	%r290, %r285, %r356, %p19;
	mov.b32 	%r291, 2;
	// begin inline asm
	shfl.sync.up.b32 %r289, %r290, %r291, %r312, %r313;
	// end inline asm
	add.s32 	%r357, %r289, -1;
	max.s32 	%r358, %r357, %r290;
	setp.lt.s32 	%p20, %r280, 2;
	selp.b32 	%r295, %r290, %r358, %p20;
	mov.b32 	%r296, 4;
	// begin inline asm
	shfl.sync.up.b32 %r294, %r295, %r296, %r312, %r313;
	// end inline asm
	add.s32 	%r359, %r294, -1;
	max.s32 	%r360, %r359, %r295;
	setp.lt.s32 	%p21, %r280, 4;
	selp.b32 	%r300, %r295, %r360, %p21;
	mov.b32 	%r301, 8;
	// begin inline asm
	shfl.sync.up.b32 %r299, %r300, %r301, %r312, %r313;
	// end inline asm
	add.s32 	%r361, %r299, -1;
	max.s32 	%r362, %r361, %r300;
	setp.lt.s32 	%p22, %r280, 8;
	selp.b32 	%r305, %r300, %r362, %p22;
	mov.b32 	%r306, 16;
	// begin inline asm
	shfl.sync.up.b32 %r304, %r305, %r306, %r312, %r313;
	// end inline asm
	add.s32 	%r363, %r304, -1;
	max.s32 	%r195, %r363, %r305;
	setp.lt.s32 	%p23, %r280, 16;
	selp.b32 	%r310, %r305, %r195, %p23;
	// begin inline asm
	shfl.sync.up.b32 %r1141, %r310, %r311, %r312, %r313;
	// end inline asm
	setp.ne.s32 	%p24, %r280, 31;
	@%p24 bra 	$L__BB12_77;
	shl.b32 	%r364, %r158, 2;
	mov.u32 	%r365, _ZZN3cub18CUB_300001_SM_10006detail4scan16DeviceScanKernelINS2_10policy_hubIiiij12inline_scoreE10Policy1000EN6thrust24THRUST_300001_SM_1000_NS6detail15normal_iteratorINS9_10device_ptrIiEEEESE_NS0_13ScanTileStateIiLb1EEES5_NS0_8NullTypeEjiLb0ESH_EEvT0_T1_T2_iT3_T4_T5_E12temp_storage;
	add.s32 	%r366, %r365, %r364;
	st.shared.u32 	[%r366+16], %r195;
$L__BB12_77:
	bar.sync 	0;
	ld.shared.v4.u32 	{%r367, %r368, %r369, %r370}, [_ZZN3cub18CUB_300001_SM_10006detail4scan16DeviceScanKernelINS2_10policy_hubIiiij12inline_scoreE10Policy1000EN6thrust24THRUST_300001_SM_1000_NS6detail15normal_iteratorINS9_10device_ptrIiEEEESE_NS0_13ScanTileStateIiLb1EEES5_NS0_8NullTypeEjiLb0ESH_EEvT0_T1_T2_iT3_T4_T5_E12temp_storage+16];
	add.s32 	%r371, %r367, -1;
	max.s32 	%r372, %r371, %r368;
	max.s32 	%r373, %r372, 0;
	setp.eq.s32 	%p25, %r158, 2;
	selp.b32 	%r374, %r373, %r367, %p25;
	add.s32 	%r375, %r373, -1;
	max.s32 	%r376, %r375, %r369;
	max.s32 	%r377, %r376, 0;
	setp.eq.s32 	%p26, %r158, 3;
	selp.b32 	%r197, %r377, %r374, %p26;
	add.s32 	%r378, %r377, -1;
	max.s32 	%r379, %r378, %r370;
	max.s32 	%r198, %r379, 0;
	setp.lt.u32 	%p27, %r110, 32;
	@%p27 bra 	$L__BB12_79;
	add.s32 	%r380, %r197, -1;
	max.s32 	%r381, %r380, %r1141;
	max.s32 	%r382, %r381, 0;
	setp.eq.s32 	%p28, %r280, 0;
	selp.b32 	%r1141, %r197, %r382, %p28;
	bra.uni 	$L__BB12_103;
$L__BB12_79:
	setp.ne.s32 	%p29, %r110, 0;
	mul.wide.s32 	%rd21, %r1, 8;
	add.s64 	%rd11, %rd1, %rd21;
	@%p29 bra 	$L__BB12_81;
	st.shared.u32 	[_ZZN3cub18CUB_300001_SM_10006detail4scan16DeviceScanKernelINS2_10policy_hubIiiij12inline_scoreE10Policy1000EN6thrust24THRUST_300001_SM_1000_NS6detail15normal_iteratorINS9_10device_ptrIiEEEESE_NS0_13ScanTileStateIiLb1EEES5_NS0_8NullTypeEjiLb0ESH_EEvT0_T1_T2_iT3_T4_T5_E12temp_storage+12], %r198;
	add.s64 	%rd22, %rd11, 256;
	mov.b32 	%r383, 100;
	// begin inline asm
	st.relaxed.gpu.v2.u32 [%rd22], {%r383, %r198};
	// end inline asm
$L__BB12_81:
	not.b32 	%r385, %r110;
	add.s32 	%r1138, %r1, %r385;
	mov.u32 	%r201, %nctaid.x;
	setp.gt.u32 	%p30, %r201, 499;
	@%p30 bra 	$L__BB12_83;
	membar.cta;
	bra.uni 	$L__BB12_84;
$L__BB12_83:
	mov.b32 	%r386, 450;
	// begin inline asm
	nanosleep.u32 %r386;
	// end inline asm
$L__BB12_84:
	mul.wide.s32 	%rd24, %r1138, 8;
	add.s64 	%rd25, %rd1, %rd24;
	add.s64 	%rd23, %rd25, 256;
	// begin inline asm
	ld.relaxed.gpu.v2.u32 {%r1139, %r1135}, [%rd23];
	// end inline asm
$L__BB12_85:
	setp.eq.s32 	%p31, %r1139, 99;
	mov.b32 	%r389, -1;
	vote.sync.any.pred 	%p32, %p31, %r389;
	not.pred 	%p33, %p32;
	@%p33 bra 	$L__BB12_90;
	@%p30 bra 	$L__BB12_88;
	membar.cta;
	bra.uni 	$L__BB12_89;
$L__BB12_88:
	mov.b32 	%r540, 350;
	// begin inline asm
	nanosleep.u32 %r540;
	// end inline asm
$L__BB12_89:
	// begin inline asm
	ld.relaxed.gpu.v2.u32 {%r1139, %r1135}, [%rd23];
	// end inline asm
	bra.uni 	$L__BB12_85;
$L__BB12_90:
	setp.eq.s32 	%p34, %r1139, 101;
	mov.b32 	%r416, -1;
	vote.sync.ballot.b32 	%r417, %p34, %r416;
	// begin inline asm
	mov.u32 %r391, %lanemask_ge;
	// end inline asm
	and.b32  	%r418, %r417, %r391;
	or.b32  	%r419, %r418, -2147483648;
	add.s32 	%r420, %r419, -1;
	not.b32 	%r421, %r419;
	and.b32  	%r422, %r421, %r420;
	popc.b32 	%r395, %r422;
	mov.b32 	%r394, 1;
	// begin inline asm
	shfl.sync.down.b32 %r392, %r1135, %r394, %r395, %r416;
	// end inline asm
	setp.lt.s32 	%p36, %r280, %r395;
	add.s32 	%r423, %r392, -1;
	max.s32 	%r424, %r423, %r1135;
	max.s32 	%r425, %r424, 0;
	selp.b32 	%r398, %r425, %r1135, %p36;
	mov.b32 	%r399, 2;
	// begin inline asm
	shfl.sync.down.b32 %r397, %r398, %r399, %r395, %r416;
	// end inline asm
	add.s32 	%r426, %r280, 2;
	setp.gt.s32 	%p37, %r426, %r395;
	add.s32 	%r427, %r397, -1;
	max.s32 	%r428, %r427, %r398;
	max.s32 	%r429, %r428, 0;
	selp.b32 	%r403, %r398, %r429, %p37;
	mov.b32 	%r404, 4;
	// begin inline asm
	shfl.sync.down.b32 %r402, %r403, %r404, %r395, %r416;
	// end inline asm
	add.s32 	%r211, %r280, 4;
	setp.gt.s32 	%p38, %r211, %r395;
	add.s32 	%r430, %r402, -1;
	max.s32 	%r431, %r430, %r403;
	max.s32 	%r432, %r431, 0;
	selp.b32 	%r408, %r403, %r432, %p38;
	mov.b32 	%r409, 8;
	// begin inline asm
	shfl.sync.down.b32 %r407, %r408, %r409, %r395, %r416;
	// end inline asm
	add.s32 	%r433, %r280, 8;
	setp.gt.s32 	%p39, %r433, %r395;
	add.s32 	%r434, %r407, -1;
	max.s32 	%r435, %r434, %r408;
	max.s32 	%r436, %r435, 0;
	selp.b32 	%r413, %r408, %r436, %p39;
	mov.b32 	%r414, 16;
	// begin inline asm
	shfl.sync.down.b32 %r412, %r413, %r414, %r395, %r416;
	// end inline asm
	add.s32 	%r437, %r280, 16;
	setp.gt.s32 	%p40, %r437, %r395;
	add.s32 	%r438, %r412, -1;
	max.s32 	%r439, %r438, %r413;
	max.s32 	%r440, %r439, 0;
	selp.b32 	%r1136, %r413, %r440, %p40;
	add.s64 	%rd13, %rd1, 256;
$L__BB12_91:
	setp.ne.s32 	%p41, %r1139, 101;
	mov.b32 	%r441, -1;
	vote.sync.all.pred 	%p42, %p41, %r441;
	not.pred 	%p43, %p42;
	@%p43 bra 	$L__BB12_99;
	mul.wide.s32 	%rd28, %r1138, 8;
	add.s64 	%rd29, %rd13, %rd28;
	add.s64 	%rd27, %rd29, -256;
	// begin inline asm
	ld.relaxed.gpu.v2.u32 {%r1139, %r1140}, [%rd27];
	// end inline asm
$L__BB12_93:
	setp.eq.s32 	%p47, %r1139, 99;
	mov.b32 	%r483, -1;
	vote.sync.any.pred 	%p48, %p47, %r483;
	not.pred 	%p49, %p48;
	@%p49 bra 	$L__BB12_98;
	@%p30 bra 	$L__BB12_96;
	membar.cta;
	bra.uni 	$L__BB12_97;
$L__BB12_96:
	mov.b32 	%r537, 350;
	// begin inline asm
	nanosleep.u32 %r537;
	// end inline asm
$L__BB12_97:
	// begin inline asm
	ld.relaxed.gpu.v2.u32 {%r1139, %r1140}, [%rd27];
	// end inline asm
	bra.uni 	$L__BB12_93;
$L__BB12_98:
	setp.eq.s32 	%p50, %r1139, 101;
	mov.b32 	%r509, -1;
	vote.sync.ballot.b32 	%r510, %p50, %r509;
	and.b32  	%r511, %r510, %r391;
	or.b32  	%r512, %r511, -2147483648;
	add.s32 	%r513, %r512, -1;
	not.b32 	%r514, %r512;
	and.b32  	%r515, %r514, %r513;
	popc.b32 	%r488, %r515;
	mov.b32 	%r487, 1;
	// begin inline asm
	shfl.sync.down.b32 %r485, %r1140, %r487, %r488, %r509;
	// end inline asm
	setp.lt.s32 	%p52, %r280, %r488;
	add.s32 	%r516, %r485, -1;
	max.s32 	%r517, %r516, %r1140;
	max.s32 	%r518, %r517, 0;
	selp.b32 	%r491, %r518, %r1140, %p52;
	mov.b32 	%r492, 2;
	// begin inline asm
	shfl.sync.down.b32 %r490, %r491, %r492, %r488, %r509;
	// end inline asm
	add.s32 	%r519, %r280, 2;
	setp.gt.s32 	%p53, %r519, %r488;
	add.s32 	%r520, %r490, -1;
	max.s32 	%r521, %r520, %r491;
	max.s32 	%r522, %r521, 0;
	selp.b32 	%r496, %r491, %r522, %p53;
	mov.b32 	%r497, 4;
	// begin inline asm
	shfl.sync.down.b32 %r495, %r496, %r497, %r488, %r509;
	// end inline asm
	setp.gt.s32 	%p54, %r211, %r488;
	add.s32 	%r523, %r495, -1;
	max.s32 	%r524, %r523, %r496;
	max.s32 	%r525, %r524, 0;
	selp.b32 	%r501, %r496, %r525, %p54;
	mov.b32 	%r502, 8;
	// begin inline asm
	shfl.sync.down.b32 %r500, %r501, %r502, %r488, %r509;
	// end inline asm
	add.s32 	%r526, %r280, 8;
	setp.gt.s32 	%p55, %r526, %r488;
	add.s32 	%r527, %r500, -1;
	max.s32 	%r528, %r527, %r501;
	max.s32 	%r529, %r528, 0;
	selp.b32 	%r506, %r501, %r529, %p55;
	mov.b32 	%r507, 16;
	// begin inline asm
	shfl.sync.down.b32 %r505, %r506, %r507, %r488, %r509;
	// end inline asm
	add.s32 	%r530, %r280, 16;
	setp.gt.s32 	%p56, %r530, %r488;
	add.s32 	%r531, %r505, -1;
	max.s32 	%r532, %r531, %r506;
	max.s32 	%r533, %r532, 0;
	selp.b32 	%r534, %r506, %r533, %p56;
	add.s32 	%r535, %r534, -1;
	max.s32 	%r536, %r535, %r1136;
	max.s32 	%r1136, %r536, 0;
	add.s32 	%r1138, %r1138, -32;
	bra.uni 	$L__BB12_91;
$L__BB12_99:
	@%p29 bra 	$L__BB12_101;
	add.s32 	%r445, %r1136, -1;
	max.s32 	%r444, %r445, %r198;
	add.s64 	%rd26, %rd11, 256;
	mov.b32 	%r443, 101;
	// begin inline asm
	st.relaxed.gpu.v2.u32 [%rd26], {%r443, %r444};
	// end inline asm
	st.shared.u32 	[_ZZN3cub18CUB_300001_SM_10006detail4scan16DeviceScanKernelINS2_10policy_hubIiiij12inline_scoreE10Policy1000EN6thrust24THRUST_300001_SM_1000_NS6detail15normal_iteratorINS9_10device_ptrIiEEEESE_NS0_13ScanTileStateIiLb1EEES5_NS0_8NullTypeEjiLb0ESH_EEvT0_T1_T2_iT3_T4_T5_E12temp_storage+4], %r1136;
	st.shared.u32 	[_ZZN3cub18CUB_300001_SM_10006detail4scan16DeviceScanKernelINS2_10policy_hubIiiij12inline_scoreE10Policy1000EN6thrust24THRUST_300001_SM_1000_NS6detail15normal_iteratorINS9_10device_ptrIiEEEESE_NS0_13ScanTileStateIiLb1EEES5_NS0_8NullTypeEjiLb0ESH_EEvT0_T1_T2_iT3_T4_T5_E12temp_storage+8], %r444;
$L__BB12_101:
	setp.ne.s32 	%p45, %r280, 0;
	@%p45 bra 	$L__BB12_103;
	st.shared.u32 	[_ZZN3cub18CUB_300001_SM_10006detail4scan16DeviceScanKernelINS2_10policy_hubIiiij12inline_scoreE10Policy1000EN6thrust24THRUST_300001_SM_1000_NS6detail15normal_iteratorINS9_10device_ptrIiEEEESE_NS0_13ScanTileStateIiLb1EEES5_NS0_8NullTypeEjiLb0ESH_EEvT0_T1_T2_iT3_T4_T5_E12temp_storage+36], %r1136;
	mov.u32 	%r1141, %r1136;
$L__BB12_103:
	bar.sync 	0;
	setp.eq.s32 	%p46, %r110, 0;
	ld.shared.u32 	%r446, [_ZZN3cub18CUB_300001_SM_10006detail4scan16DeviceScanKernelINS2_10policy_hubIiiij12inline_scoreE10Policy1000EN6thrust24THRUST_300001_SM_1000_NS6detail15normal_iteratorINS9_10device_ptrIiEEEESE_NS0_13ScanTileStateIiLb1EEES5_NS0_8NullTypeEjiLb0ESH_EEvT0_T1_T2_iT3_T4_T5_E12temp_storage+36];
	add.s32 	%r447, %r446, -1;
	max.s32 	%r448, %r447, %r1141;
	max.s32 	%r449, %r448, 0;
	selp.b32 	%r450, %r1141, %r449, %p46;
	add.s32 	%r451, %r450, -1;
	max.s32 	%r452, %r451, %r161;
	max.s32 	%r1156, %r452, 0;
	add.s32 	%r453, %r1156, -1;
	max.s32 	%r454, %r453, %r162;
	max.s32 	%r1155, %r454, 0;
	add.s32 	%r455, %r1155, -1;
	max.s32 	%r456, %r455, %r163;
	max.s32 	%r1154, %r456, 0;
	add.s32 	%r457, %r1154, -1;
	max.s32 	%r458, %r457, %r164;
	max.s32 	%r1153, %r458, 0;
	add.s32 	%r459, %r1153, -1;
	max.s32 	%r460, %r459, %r165;
	max.s32 	%r1152, %r460, 0;
	add.s32 	%r461, %r1152, -1;
	max.s32 	%r462, %r461, %r166;
	max.s32 	%r1151, %r462, 0;
	add.s32 	%r463, %r1151, -1;
	max.s32 	%r464, %r463, %r167;
	max.s32 	%r1150, %r464, 0;
	add.s32 	%r465, %r1150, -1;
	max.s32 	%r466, %r465, %r168;
	max.s32 	%r1149, %r466, 0;
	add.s32 	%r467, %r1149, -1;
	max.s32 	%r468, %r467, %r169;
	max.s32 	%r1148, %r468, 0;
	add.s32 	%r469, %r1148, -1;
	max.s32 	%r470, %r469, %r170;
	max.s32 	%r1147, %r470, 0;
	add.s32 	%r471, %r1147, -1;
	max.s32 	%r472, %r471, %r171;
	max.s32 	%r1146, %r472, 0;
	add.s32 	%r473, %r1146, -1;
	max.s32 	%r474, %r473, %r172;
	max.s32 	%r1145, %r474, 0;
	add.s32 	%r475, %r1145, -1;
	max.s32 	%r476, %r475, %r173;
	max.s32 	%r1144, %r476, 0;
	add.s32 	%r477, %r1144, -1;
	max.s32 	%r478, %r477, %r174;
	max.s32 	%r1143, %r478, 0;
	add.s32 	%r479, %r1143, -1;
	max.s32 	%r480, %r479, %r175;
	max.s32 	%r1142, %r480, 0;
$L__BB12_104:
	bar.sync 	0;
	st.shared.u32 	[%r160], %r1156;
	st.shared.u32 	[%r160+4], %r1155;
	st.shared.u32 	[%r160+8], %r1154;
	st.shared.u32 	[%r160+12], %r1153;
	st.shared.u32 	[%r160+16], %r1152;
	st.shared.u32 	[%r160+20], %r1151;
	st.shared.u32 	[%r160+24], %r1150;
	st.shared.u32 	[%r160+28], %r1149;
	st.shared.u32 	[%r160+32], %r1148;
	st.shared.u32 	[%r160+36], %r1147;
	st.shared.u32 	[%r160+40], %r1146;
	st.shared.u32 	[%r160+44], %r1145;
	st.shared.u32 	[%r160+48], %r1144;
	st.shared.u32 	[%r160+52], %r1143;
	st.shared.u32 	[%r160+56], %r1142;
	bar.warp.sync 	-1;
	ld.shared.u32 	%r257, [%r159];
	ld.shared.u32 	%r258, [%r159+128];
	ld.shared.u32 	%r259, [%r159+256];
	ld.shared.u32 	%r260, [%r159+384];
	ld.shared.u32 	%r261, [%r159+512];
	ld.shared.u32 	%r262, [%r159+640];
	ld.shared.u32 	%r263, [%r159+768];
	ld.shared.u32 	%r264, [%r159+896];
	ld.shared.u32 	%r265, [%r159+1024];
	ld.shared.u32 	%r266, [%r159+1152];
	ld.shared.u32 	%r267, [%r159+1280];
	ld.shared.u32 	%r268, [%r159+1408];
	ld.shared.u32 	%r269, [%r159+1536];
	ld.shared.u32 	%r270, [%r159+1664];
	ld.shared.u32 	%r271, [%r159+1792];
	setp.ne.s32 	%p70, %r110, 0;
	@%p70 bra 	$L__BB12_106;
	st.volatile.shared.u32 	[_ZZN3cub18CUB_300001_SM_10006detail4scan16DeviceScanKernelINS2_10policy_hubIiiij12inline_scoreE10Policy1000EN6thrust24THRUST_300001_SM_1000_NS6detail15normal_iteratorINS9_10device_ptrIiEEEESE_NS0_13ScanTileStateIiLb1EEES5_NS0_8NullTypeEjiLb0ESH_EEvT0_T1_T2_iT3_T4_T5_E12temp_storage+7680], %r3;
$L__BB12_106:
	bar.sync 	0;
	ld.volatile.shared.u32 	%r272, [_ZZN3cub18CUB_300001_SM_10006detail4scan16DeviceScanKernelINS2_10policy_hubIiiij12inline_scoreE10Policy1000EN6thrust24THRUST_300001_SM_1000_NS6detail15normal_iteratorINS9_10device_ptrIiEEEESE_NS0_13ScanTileStateIiLb1EEES5_NS0_8NullTypeEjiLb0ESH_EEvT0_T1_T2_iT3_T4_T5_E12temp_storage+7680];
	cvt.u64.u32 	%rd32, %r112;
	add.s64 	%rd33, %rd32, %rd9;
	setp.ge.s32 	%p71, %r112, %r272;
	shl.b64 	%rd34, %rd33, 2;
	add.s64 	%rd15, %rd3, %rd34;
	@%p71 bra 	$L__BB12_108;
	st.global.u32 	[%rd15], %r257;
$L__BB12_108:
	setp.ge.s32 	%p72, %r115, %r272;
	@%p72 bra 	$L__BB12_110;
	st.global.u32 	[%rd15+128], %r258;
$L__BB12_110:
	setp.ge.s32 	%p73, %r118, %r272;
	@%p73 bra 	$L__BB12_112;
	st.global.u32 	[%rd15+256], %r259;
$L__BB12_112:
	setp.ge.s32 	%p74, %r121, %r272;
	@%p74 bra 	$L__BB12_114;
	st.global.u32 	[%rd15+384], %r260;
$L__BB12_114:
	setp.ge.s32 	%p75, %r124, %r272;
	@%p75 bra 	$L__BB12_116;
	st.global.u32 	[%rd15+512], %r261;
$L__BB12_116:
	setp.ge.s32 	%p76, %r127, %r272;
	@%p76 bra 	$L__BB12_118;
	st.global.u32 	[%rd15+640], %r262;
$L__BB12_118:
	setp.ge.s32 	%p77, %r130, %r272;
	@%p77 bra 	$L__BB12_120;
	st.global.u32 	[%rd15+768], %r263;
$L__BB12_120:
	setp.ge.s32 	%p78, %r133, %r272;
	@%p78 bra 	$L__BB12_122;
	st.global.u32 	[%rd15+896], %r264;
$L__BB12_122:
	setp.ge.s32 	%p79, %r136, %r272;
	@%p79 bra 	$L__BB12_124;
	st.global.u32 	[%rd15+1024], %r265;
$L__BB12_124:
	setp.ge.s32 	%p80, %r139, %r272;
	@%p80 bra 	$L__BB12_126;
	st.global.u32 	[%rd15+1152], %r266;
$L__BB12_126:
	setp.ge.s32 	%p81, %r142, %r272;
	@%p81 bra 	$L__BB12_128;
	st.global.u32 	[%rd15+1280], %r267;
$L__BB12_128:
	setp.ge.s32 	%p82, %r145, %r272;
	@%p82 bra 	$L__BB12_130;
	st.global.u32 	[%rd15+1408], %r268;
$L__BB12_130:
	setp.ge.s32 	%p83, %r148, %r272;
	@%p83 bra 	$L__BB12_132;
	st.global.u32 	[%rd15+1536], %r269;
$L__BB12_132:
	setp.ge.s32 	%p84, %r151, %r272;
	@%p84 bra 	$L__BB12_134;
	st.global.u32 	[%rd15+1664], %r270;
$L__BB12_134:
	setp.ge.s32 	%p85, %r154, %r272;
	@%p85 bra 	$L__BB12_136;
	st.global.u32 	[%rd15+1792], %r271;
$L__BB12_136:
	ret;

}
	// .globl	_ZN3cub18CUB_300001_SM_10006detail4scan16DeviceScanKernelINS2_10policy_hubIiiim12inline_scoreE10Policy1000EN6thrust24THRUST_300001_SM_1000_NS6detail15normal_iteratorINS9_10device_ptrIiEEEESE_NS0_13ScanTileStateIiLb1EEES5_NS0_8NullTypeEmiLb0ESH_EEvT0_T1_T2_iT3_T4_T5_
.visible .entry _ZN3cub18CUB_300001_SM_10006detail4scan16DeviceScanKernelINS2_10policy_hubIiiim12inline_scoreE10Policy1000EN6thrust24THRUST_300001_SM_1000_NS6detail15normal_iteratorINS9_10device_ptrIiEEEESE_NS0_13ScanTileStateIiLb1EEES5_NS0_8NullTypeEmiLb0ESH_EEvT0_T1_T2_iT3_T4_T5_(
	.param .align 8 .b8 _ZN3cub18CUB_300001_SM_10006detail4scan16DeviceScanKernelINS2_10policy_hubIiiim12inline_scoreE10Policy1000EN6thrust24THRUST_300001_SM_1000_NS6detail15normal_iteratorINS9_10device_ptrIiEEEESE_NS0_13ScanTileStateIiLb1EEES5_NS0_8NullTypeEmiLb0ESH_EEvT0_T1_T2_iT3_T4_T5__param_0[8],
	.param .align 8 .b8 _ZN3cub18CUB_300001_SM_10006detail4scan16DeviceScanKernelINS2_10policy_hubIiiim12inline_scoreE10Policy1000EN6thrust24THRUST_300001_SM_1000_NS6detail15normal_iteratorINS9_10device_ptrIiEEEESE_NS0_13ScanTileStateIiLb1EEES5_NS0_8NullTypeEmiLb0ESH_EEvT0_T1_T2_iT3_T4_T5__param_1[8],
	.param .align 8 .b8 _ZN3cub18CUB_300001_SM_10006detail4scan16DeviceScanKernelINS2_10policy_hubIiiim12inline_scoreE10Policy1000EN6thrust24THRUST_300001_SM_1000_NS6detail15normal_iteratorINS9_10device_ptrIiEEEESE_NS0_13ScanTileStateIiLb1EEES5_NS0_8NullTypeEmiLb0ESH_EEvT0_T1_T2_iT3_T4_T5__param_2[8],
	.param .u32 _ZN3cub18CUB_300001_SM_10006detail4scan16DeviceScanKernelINS2_10policy_hubIiiim12inline_scoreE10Policy1000EN6thrust24THRUST_300001_SM_1000_NS6detail15normal_iteratorINS9_10device_ptrIiEEEESE_NS0_13ScanTileStateIiLb1EEES5_NS0_8NullTypeEmiLb0ESH_EEvT0_T1_T2_iT3_T4_T5__param_3,
	.param .align 1 .b8 _ZN3cub18CUB_300001_SM_10006detail4scan16DeviceScanKernelINS2_10policy_hubIiiim12inline_scoreE10Policy1000EN6thrust24THRUST_300001_SM_1000_NS6detail15normal_iteratorINS9_10device_ptrIiEEEESE_NS0_13ScanTileStateIiLb1EEES5_NS0_8NullTypeEmiLb0ESH_EEvT0_T1_T2_iT3_T4_T5__param_4[1],
	.param .align 1 .b8 _ZN3cub18CUB_300001_SM_10006detail4scan16DeviceScanKernelINS2_10policy_hubIiiim12inline_scoreE10Policy1000EN6thrust24THRUST_300001_SM_1000_NS6detail15normal_iteratorINS9_10device_ptrIiEEEESE_NS0_13ScanTileStateIiLb1EEES5_NS0_8NullTypeEmiLb0ESH_EEvT0_T1_T2_iT3_T4_T5__param_5[1],
	.param .u64 _ZN3cub18CUB_300001_SM_10006detail4scan16DeviceScanKernelINS2_10policy_hubIiiim12inline_scoreE10Policy1000EN6thrust24THRUST_300001_SM_1000_NS6detail15normal_iteratorINS9_10device_ptrIiEEEESE_NS0_13ScanTileStateIiLb1EEES5_NS0_8NullTypeEmiLb0ESH_EEvT0_T1_T2_iT3_T4_T5__param_6
)
.maxntid 128
{
	.reg .pred 	%p<139>;
	.reg .b32 	%r<1155>;
	.reg .b64 	%rd<54>;
	// demoted variable
	.shared .align 16 .b8 _ZZN3cub18CUB_300001_SM_10006detail4scan16DeviceScanKernelINS2_10policy_hubIiiim12inline_scoreE10Policy1000EN6thrust24THRUST_300001_SM_1000_NS6detail15normal_iteratorINS9_10device_ptrIiEEEESE_NS0_13ScanTileStateIiLb1EEES5_NS0_8NullTypeEmiLb0ESH_EEvT0_T1_T2_iT3_T4_T5_E12temp_storage[7696];
	ld.param.u64 	%rd1, [_ZN3cub18CUB_300001_SM_10006detail4scan16DeviceScanKernelINS2_10policy_hubIiiim12inline_scoreE10Policy1000EN6thrust24THRUST_300001_SM_1000_NS6detail15normal_iteratorINS9_10device_ptrIiEEEESE_NS0_13ScanTileStateIiLb1EEES5_NS0_8NullTypeEmiLb0ESH_EEvT0_T1_T2_iT3_T4_T5__param_2];
	ld.param.u64 	%rd17, [_ZN3cub18CUB_300001_SM_10006detail4scan16DeviceScanKernelINS2_10policy_hubIiiim12inline_scoreE10Policy1000EN6thrust24THRUST_300001_SM_1000_NS6detail15normal_iteratorINS9_10device_ptrIiEEEESE_NS0_13ScanTileStateIiLb1EEES5_NS0_8NullTypeEmiLb0ESH_EEvT0_T1_T2_iT3_T4_T5__param_1];
	ld.param.u64 	%rd18, [_ZN3cub18CUB_300001_SM_10006detail4scan16DeviceScanKernelINS2_10policy_hubIiiim12inline_scoreE10Policy1000EN6thrust24THRUST_300001_SM_1000_NS6detail15normal_iteratorINS9_10device_ptrIiEEEESE_NS0_13ScanTileStateIiLb1EEES5_NS0_8NullTypeEmiLb0ESH_EEvT0_T1_T2_iT3_T4_T5__param_0];
	ld.param.u32 	%r272, [_ZN3cub18CUB_300001_SM_10006detail4scan16DeviceScanKernelINS2_10policy_hubIiiim12inline_scoreE10Policy1000EN6thrust24THRUST_300001_SM_1000_NS6detail15normal_iteratorINS9_10device_ptrIiEEEESE_NS0_13ScanTileStateIiLb1EEES5_NS0_8NullTypeEmiLb0ESH_EEvT0_T1_T2_iT3_T4_T5__param_3];
	ld.param.u64 	%rd19, [_ZN3cub18CUB_300001_SM_10006detail4scan16DeviceScanKernelINS2_10policy_hubIiiim12inline_scoreE10Policy1000EN6thrust24THRUST_300001_SM_1000_NS6detail15normal_iteratorINS9_10device_ptrIiEEEESE_NS0_13ScanTileStateIiLb1EEES5_NS0_8NullTypeEmiLb0ESH_EEvT0_T1_T2_iT3_T4_T5__param_6];
	cvta.to.global.u64 	%rd2, %rd18;
	cvta.to.global.u64 	%rd3, %rd17;
	mov.u32 	%r273, %ctaid.x;
	add.s32 	%r1, %r272, %r273;
	mul.wide.s32 	%rd4, %r1, 1920;
	sub.s64 	%rd5, %rd19, %rd4;
	setp.lt.u64 	%p1, %rd5, 1921;
	@%p1 bra 	$L__BB13_38;
	mov.u32 	%r2, %tid.x;
	and.b32  	%r671, %r2, 31;
	and.b32  	%r672, %r2, 992;
	mul.lo.s32 	%r673, %r672, 15;
	or.b32  	%r674, %r673, %r671;
	cvt.u64.u32 	%rd37, %r674;
	add.s64 	%rd6, %rd4, %rd37;
	shl.b64 	%rd38, %rd6, 2;
	add.s64 	%rd39, %rd2, %rd38;
	ld.global.u32 	%r675, [%rd39];
	ld.global.u32 	%r676, [%rd39+128];
	ld.global.u32 	%r677, [%rd39+256];
	ld.global.u32 	%r678, [%rd39+384];
	ld.global.u32 	%r679, [%rd39+512];
	ld.global.u32 	%r680, [%rd39+640];
	ld.global.u32 	%r681, [%rd39+768];
	ld.global.u32 	%r682, [%rd39+896];
	ld.global.u32 	%r683, [%rd39+1024];
	ld.global.u32 	%r684, [%rd39+1152];
	ld.global.u32 	%r685, [%rd39+1280];
	ld.global.u32 	%r686, [%rd39+1408];
	ld.global.u32 	%r687, [%rd39+1536];
	ld.global.u32 	%r688, [%rd39+1664];
	ld.global.u32 	%r689, [%rd39+1792];
	// begin inline asm
	mov.u32 %r670, %laneid;
	// end inline asm
	shr.u32 	%r4, %r2, 5;
	mad.lo.s32 	%r690, %r4, 480, %r670;
	shl.b32 	%r691, %r690, 2;
	mov.u32 	%r692, _ZZN3cub18CUB_300001_SM_10006detail4scan16DeviceScanKernelINS2_10policy_hubIiiim12inline_scoreE10Policy1000EN6thrust24THRUST_300001_SM_1000_NS6detail15normal_iteratorINS9_10device_ptrIiEEEESE_NS0_13ScanTileStateIiLb1EEES5_NS0_8NullTypeEmiLb0ESH_EEvT0_T1_T2_iT3_T4_T5_E12temp_storage;
	add.s32 	%r5, %r692, %r691;
	st.shared.u32 	[%r5], %r675;
	st.shared.u32 	[%r5+128], %r676;
	st.shared.u32 	[%r5+256], %r677;
	st.shared.u32 	[%r5+384], %r678;
	st.shared.u32 	[%r5+512], %r679;
	st.shared.u32 	[%r5+640], %r680;
	st.shared.u32 	[%r5+768], %r681;
	st.shared.u32 	[%r5+896], %r682;
	st.shared.u32 	[%r5+1024], %r683;
	st.shared.u32 	[%r5+1152], %r684;
	st.shared.u32 	[%r5+1280], %r685;
	st.shared.u32 	[%r5+1408], %r686;
	st.shared.u32 	[%r5+1536], %r687;
	st.shared.u32 	[%r5+1664], %r688;
	st.shared.u32 	[%r5+1792], %r689;
	bar.warp.sync 	-1;
	mad.lo.s32 	%r6, %r670, 56, %r5;
	ld.shared.u32 	%r7, [%r6];
	ld.shared.u32 	%r8, [%r6+4];
	ld.shared.u32 	%r9, [%r6+8];
	ld.shared.u32 	%r10, [%r6+12];
	ld.shared.u32 	%r11, [%r6+16];
	ld.shared.u32 	%r12, [%r6+20];
	ld.shared.u32 	%r13, [%r6+24];
	ld.shared.u32 	%r14, [%r6+28];
	ld.shared.u32 	%r15, [%r6+32];
	ld.shared.u32 	%r16, [%r6+36];
	ld.shared.u32 	%r17, [%r6+40];
	ld.shared.u32 	%r18, [%r6+44];
	ld.shared.u32 	%r19, [%r6+48];
	ld.shared.u32 	%r20, [%r6+52];
	ld.shared.u32 	%r21, [%r6+56];
	bar.sync 	0;
	setp.ne.s32 	%p86, %r1, 0;
	@%p86 bra 	$L__BB13_8;
	add.s32 	%r976, %r7, -1;
	max.s32 	%r977, %r976, %r8;
	max.s32 	%r978, %r977, 0;
	add.s32 	%r979, %r978, -1;
	max.s32 	%r980, %r979, %r9;
	max.s32 	%r981, %r980, 0;
	add.s32 	%r982, %r981, -1;
	max.s32 	%r983, %r982, %r10;
	max.s32 	%r984, %r983, 0;
	add.s32 	%r985, %r984, -1;
	max.s32 	%r986, %r985, %r11;
	max.s32 	%r987, %r986, 0;
	add.s32 	%r988, %r987, -1;
	max.s32 	%r989, %r988, %r12;
	max.s32 	%r990, %r989, 0;
	add.s32 	%r991, %r990, -1;
	max.s32 	%r992, %r991, %r13;
	max.s32 	%r993, %r992, 0;
	add.s32 	%r994, %r993, -1;
	max.s32 	%r995, %r994, %r14;
	max.s32 	%r996, %r995, 0;
	add.s32 	%r997, %r996, -1;
	max.s32 	%r998, %r997, %r15;
	max.s32 	%r999, %r998, 0;
	add.s32 	%r1000, %r999, -1;
	max.s32 	%r1001, %r1000, %r16;
	max.s32 	%r1002, %r1001, 0;
	add.s32 	%r1003, %r1002, -1;
	max.s32 	%r1004, %r1003, %r17;
	max.s32 	%r1005, %r1004, 0;
	add.s32 	%r1006, %r1005, -1;
	max.s32 	%r1007, %r1006, %r18;
	max.s32 	%r1008, %r1007, 0;
	add.s32 	%r1009, %r1008, -1;
	max.s32 	%r1010, %r1009, %r19;
	max.s32 	%r1011, %r1010, 0;
	add.s32 	%r1012, %r1011, -1;
	max.s32 	%r1013, %r1012, %r20;
	max.s32 	%r1014, %r1013, 0;
	add.s32 	%r1015, %r1014, -1;
	max.s32 	%r1016, %r1015, %r21;
	max.s32 	%r947, %r1016, 0;
	mov.b32 	%r973, 1;
	mov.b32 	%r974, 0;
	mov.b32 	%r975, -1;
	// begin inline asm
	shfl.sync.up.b32 %r946, %r947, %r973, %r974, %r975;
	// end inline asm
	add.s32 	%r1017, %r946, -1;
	max.s32 	%r1018, %r1017, %r947;
	setp.lt.s32 	%p127, %r670, 1;
	selp.b32 	%r952, %r947, %r1018, %p127;
	mov.b32 	%r953, 2;
	// begin inline asm
	shfl.sync.up.b32 %r951, %r952, %r953, %r974, %r975;
	// end inline asm
	add.s32 	%r1019, %r951, -1;
	max.s32 	%r1020, %r1019, %r952;
	setp.lt.s32 	%p128, %r670, 2;
	selp.b32 	%r957, %r952, %r1020, %p128;
	mov.b32 	%r958, 4;
	// begin inline asm
	shfl.sync.up.b32 %r956, %r957, %r958, %r974, %r975;
	// end inline asm
	add.s32 	%r1021, %r956, -1;
	max.s32 	%r1022, %r1021, %r957;
	setp.lt.s32 	%p129, %r670, 4;
	selp.b32 	%r962, %r957, %r1022, %p129;
	mov.b32 	%r963, 8;
	// begin inline asm
	shfl.sync.up.b32 %r961, %r962, %r963, %r974, %r975;
	// end inline asm
	add.s32 	%r1023, %r961, -1;
	max.s32 	%r1024, %r1023, %r962;
	setp.lt.s32 	%p130, %r670, 8;
	selp.b32 	%r967, %r962, %r1024, %p130;
	mov.b32 	%r968, 16;
	// begin inline asm
	shfl.sync.up.b32 %r966, %r967, %r968, %r974, %r975;
	// end inline asm
	add.s32 	%r1025, %r966, -1;
	max.s32 	%r22, %r1025, %r967;
	setp.lt.s32 	%p131, %r670, 16;
	selp.b32 	%r972, %r967, %r22, %p131;
	// begin inline asm
	shfl.sync.up.b32 %r1092, %r972, %r973, %r974, %r975;
	// end inline asm
	setp.ne.s32 	%p132, %r670, 31;
	@%p132 bra 	$L__BB13_4;
	shl.b32 	%r1026, %r4, 2;
	add.s32 	%r1028, %r692, %r1026;
	st.shared.u32 	[%r1028+16], %r22;
$L__BB13_4:
	bar.sync 	0;
	ld.shared.v4.u32 	{%r1029, %r1030, %r1031, %r1032}, [_ZZN3cub18CUB_300001_SM_10006detail4scan16DeviceScanKernelINS2_10policy_hubIiiim12inline_scoreE10Policy1000EN6thrust24THRUST_300001_SM_1000_NS6detail15normal_iteratorINS9_10device_ptrIiEEEESE_NS0_13ScanTileStateIiLb1EEES5_NS0_8NullTypeEmiLb0ESH_EEvT0_T1_T2_iT3_T4_T5_E12temp_storage+16];
	add.s32 	%r1033, %r1029, -1;
	max.s32 	%r1034, %r1033, %r1030;
	max.s32 	%r1035, %r1034, 0;
	setp.eq.s32 	%p133, %r4, 2;
	selp.b32 	%r1036, %r1035, %r1029, %p133;
	add.s32 	%r1037, %r1035, -1;
	max.s32 	%r1038, %r1037, %r1031;
	max.s32 	%r1039, %r1038, 0;
	setp.eq.s32 	%p134, %r4, 3;
	selp.b32 	%r24, %r1039, %r1036, %p134;
	add.s32 	%r1040, %r1039, -1;
	max.s32 	%r25, %r1040, %r1032;
	setp.lt.u32 	%p135, %r2, 32;
	@%p135 bra 	$L__BB13_6;
	add.s32 	%r1041, %r24, -1;
	max.s32 	%r1042, %r1041, %r1092;
	max.s32 	%r1043, %r1042, 0;
	setp.eq.s32 	%p136, %r670, 0;
	selp.b32 	%r1092, %r24, %r1043, %p136;
$L__BB13_6:
	setp.ne.s32 	%p137, %r2, 0;
	setp.eq.s32 	%p138, %r2, 0;
	add.s32 	%r1044, %r1092, -1;
	max.s32 	%r1045, %r1044, %r7;
	max.s32 	%r1115, %r1045, 0;
	selp.b32 	%r1046, %r7, %r1115, %p138;
	add.s32 	%r1047, %r1046, -1;
	max.s32 	%r1048, %r1047, %r8;
	max.s32 	%r1114, %r1048, 0;
	add.s32 	%r1049, %r1114, -1;
	max.s32 	%r1050, %r1049, %r9;
	max.s32 	%r1113, %r1050, 0;
	add.s32 	%r1051, %r1113, -1;
	max.s32 	%r1052, %r1051, %r10;
	max.s32 	%r1112, %r1052, 0;
	add.s32 	%r1053, %r1112, -1;
	max.s32 	%r1054, %r1053, %r11;
	max.s32 	%r1111, %r1054, 0;
	add.s32 	%r1055, %r1111, -1;
	max.s32 	%r1056, %r1055, %r12;
	max.s32 	%r1110, %r1056, 0;
	add.s32 	%r1057, %r1110, -1;
	max.s32 	%r1058, %r1057, %r13;
	max.s32 	%r1109, %r1058, 0;
	add.s32 	%r1059, %r1109, -1;
	max.s32 	%r1060, %r1059, %r14;
	max.s32 	%r1108, %r1060, 0;
	add.s32 	%r1061, %r1108, -1;
	max.s32 	%r1062, %r1061, %r15;
	max.s32 	%r1107, %r1062, 0;
	add.s32 	%r1063, %r1107, -1;
	max.s32 	%r1064, %r1063, %r16;
	max.s32 	%r1106, %r1064, 0;
	add.s32 	%r1065, %r1106, -1;
	max.s32 	%r1066, %r1065, %r17;
	max.s32 	%r1105, %r1066, 0;
	add.s32 	%r1067, %r1105, -1;
	max.s32 	%r1068, %r1067, %r18;
	max.s32 	%r1104, %r1068, 0;
	add.s32 	%r1069, %r1104, -1;
	max.s32 	%r1070, %r1069, %r19;
	max.s32 	%r1103, %r1070, 0;
	add.s32 	%r1071, %r1103, -1;
	max.s32 	%r1072, %r1071, %r20;
	max.s32 	%r1102, %r1072, 0;
	add.s32 	%r1073, %r1102, -1;
	max.s32 	%r1074, %r1073, %r21;
	max.s32 	%r1101, %r1074, 0;
	@%p137 bra 	$L__BB13_37;
	add.s64 	%rd51, %rd1, 256;
	max.s32 	%r1076, %r25, 0;
	mov.b32 	%r1075, 101;
	// begin inline asm
	st.relaxed.gpu.v2.u32 [%rd51], {%r1075, %r1076};
	// end inline asm
	mov.u32 	%r1115, %r7;
	bra.uni 	$L__BB13_37;
$L__BB13_8:
	add.s32 	%r723, %r7, -1;
	max.s32 	%r724, %r723, %r8;
	max.s32 	%r725, %r724, 0;
	add.s32 	%r726, %r725, -1;
	max.s32 	%r727, %r726, %r9;
	max.s32 	%r728, %r727, 0;
	add.s32 	%r729, %r728, -1;
	max.s32 	%r730, %r729, %r10;
	max.s32 	%r731, %r730, 0;
	add.s32 	%r732, %r731, -1;
	max.s32 	%r733, %r732, %r11;
	max.s32 	%r734, %r733, 0;
	add.s32 	%r735, %r734, -1;
	max.s32 	%r736, %r735, %r12;
	max.s32 	%r737, %r736, 0;
	add.s32 	%r738, %r737, -1;
	max.s32 	%r739, %r738, %r13;
	max.s32 	%r740, %r739, 0;
	add.s32 	%r741, %r740, -1;
	max.s32 	%r742, %r741, %r14;
	max.s32 	%r743, %r742, 0;
	add.s32 	%r744, %r743, -1;
	max.s32 	%r745, %r744, %r15;
	max.s32 	%r746, %r745, 0;
	add.s32 	%r747, %r746, -1;
	max.s32 	%r748, %r747, %r16;
	max.s32 	%r749, %r748, 0;
	add.s32 	%r750, %r749, -1;
	max.s32 	%r751, %r750, %r17;
	max.s32 	%r752, %r751, 0;
	add.s32 	%r753, %r752, -1;
	max.s32 	%r754, %r753, %r18;
	max.s32 	%r755, %r754, 0;
	add.s32 	%r756, %r755, -1;
	max.s32 	%r757, %r756, %r19;
	max.s32 	%r758, %r757, 0;
	add.s32 	%r759, %r758, -1;
	max.s32 	%r760, %r759, %r20;
	max.s32 	%r761, %r760, 0;
	add.s32 	%r762, %r761, -1;
	max.s32 	%r763, %r762, %r21;
	max.s32 	%r694, %r763, 0;
	mov.b32 	%r720, 1;
	mov.b32 	%r721, 0;
	mov.b32 	%r722, -1;
	// begin inline asm
	shfl.sync.up.b32 %r693, %r694, %r720, %r721, %r722;
	// end inline asm
	add.s32 	%r764, %r693, -1;
	max.s32 	%r765, %r764, %r694;
	setp.lt.s32 	%p87, %r670, 1;
	selp.b32 	%r699, %r694, %r765, %p87;
	mov.b32 	%r700, 2;
	// begin inline asm
	shfl.sync.up.b32 %r698, %r699, %r700, %r721, %r722;
	// end inline asm
	add.s32 	%r766, %r698, -1;
	max.s32 	%r767, %r766, %r699;
	setp.lt.s32 	%p88, %r670, 2;
	selp.b32 	%r704, %r699, %r767, %p88;
	mov.b32 	%r705, 4;
	// begin inline asm
	shfl.sync.up.b32 %r703, %r704, %r705, %r721, %r722;
	// end inline asm
	add.s32 	%r768, %r703, -1;
	max.s32 	%r769, %r768, %r704;
	setp.lt.s32 	%p89, %r670, 4;
	selp.b32 	%r709, %r704, %r769, %p89;
	mov.b32 	%r710, 8;
	// begin inline asm
	shfl.sync.up.b32 %r708, %r709, %r710, %r721, %r722;
	// end inline asm
	add.s32 	%r770, %r708, -1;
	max.s32 	%r771, %r770, %r709;
	setp.lt.s32 	%p90, %r670, 8;
	selp.b32 	%r714, %r709, %r771, %p90;
	mov.b32 	%r715, 16;
	// begin inline asm
	shfl.sync.up.b32 %r713, %r714, %r715, %r721, %r722;
	// end inline asm
	add.s32 	%r772, %r713, -1;
	max.s32 	%r43, %r772, %r714;
	setp.lt.s32 	%p91, %r670, 16;
	selp.b32 	%r719, %r714, %r43, %p91;
	// begin inline asm
	shfl.sync.up.b32 %r1100, %r719, %r720, %r721, %r722;
	// end inline asm
	setp.ne.s32 	%p92, %r670, 31;
	@%p92 bra 	$L__BB13_10;
	shl.b32 	%r773, %r4, 2;
	add.s32 	%r775, %r692, %r773;
	st.shared.u32 	[%r775+16], %r43;
$L__BB13_10:
	bar.sync 	0;
	ld.shared.v4.u32 	{%r776, %r777, %r778, %r779}, [_ZZN3cub18CUB_300001_SM_10006detail4scan16DeviceScanKernelINS2_10policy_hubIiiim12inline_scoreE10Policy1000EN6thrust24THRUST_300001_SM_1000_NS6detail15normal_iteratorINS9_10device_ptrIiEEEESE_NS0_13ScanTileStateIiLb1EEES5_NS0_8NullTypeEmiLb0ESH_EEvT0_T1_T2_iT3_T4_T5_E12temp_storage+16];
	add.s32 	%r780, %r776, -1;
	max.s32 	%r781, %r780, %r777;
	max.s32 	%r782, %r781, 0;
	setp.eq.s32 	%p93, %r4, 2;
	selp.b32 	%r783, %r782, %r776, %p93;
	add.s32 	%r784, %r782, -1;
	max.s32 	%r785, %r784, %r778;
	max.s32 	%r786, %r785, 0;
	setp.eq.s32 	%p94, %r4, 3;
	selp.b32 	%r45, %r786, %r783, %p94;
	add.s32 	%r787, %r786, -1;
	max.s32 	%r788, %r787, %r779;
	max.s32 	%r46, %r788, 0;
	setp.lt.u32 	%p95, %r2, 32;
	@%p95 bra 	$L__BB13_12;
	add.s32 	%r789, %r45, -1;
	max.s32 	%r790, %r789, %r1100;
	max.s32 	%r791, %r790, 0;
	setp.eq.s32 	%p96, %r670, 0;
	selp.b32 	%r1100, %r45, %r791, %p96;
	bra.uni 	$L__BB13_36;
$L__BB13_12:
	setp.ne.s32 	%p97, %r2, 0;
	mul.wide.s32 	%rd40, %r1, 8;
	add.s64 	%rd7, %rd1, %rd40;
	@%p97 bra 	$L__BB13_14;
	st.shared.u32 	[_ZZN3cub18CUB_300001_SM_10006detail4scan16DeviceScanKernelINS2_10policy_hubIiiim12inline_scoreE10Policy1000EN6thrust24THRUST_300001_SM_1000_NS6detail15normal_iteratorINS9_10device_ptrIiEEEESE_NS0_13ScanTileStateIiLb1EEES5_NS0_8NullTypeEmiLb0ESH_EEvT0_T1_T2_iT3_T4_T5_E12temp_storage+12], %r46;
	add.s64 	%rd41, %rd7, 256;
	mov.b32 	%r792, 100;
	// begin inline asm
	st.relaxed.gpu.v2.u32 [%rd41], {%r792, %r46};
	// end inline asm
$L__BB13_14:
	not.b32 	%r794, %r2;
	add.s32 	%r1097, %r1, %r794;
	mov.u32 	%r49, %nctaid.x;
	setp.gt.u32 	%p98, %r49, 499;
	@%p98 bra 	$L__BB13_16;
	membar.cta;
	bra.uni 	$L__BB13_17;
$L__BB13_16:
	mov.b32 	%r795, 450;
	// begin inline asm
	nanosleep.u32 %r795;
	// end inline asm
$L__BB13_17:
	mul.wide.s32 	%rd43, %r1097, 8;
	add.s64 	%rd44, %rd1, %rd43;
	add.s64 	%rd42, %rd44, 256;
	// begin inline asm
	ld.relaxed.gpu.v2.u32 {%r1098, %r1094}, [%rd42];
	// end inline asm
$L__BB13_18:
	setp.eq.s32 	%p99, %r1098, 99;
	mov.b32 	%r798, -1;
	vote.sync.any.pred 	%p100, %p99, %r798;
	not.pred 	%p101, %p100;
	@%p101 bra 	$L__BB13_23;
	setp.gt.u32 	%p126, %r49, 499;
	@%p126 bra 	$L__BB13_21;
	membar.cta;
	bra.uni 	$L__BB13_22;
$L__BB13_21:
	mov.b32 	%r943, 350;
	// begin inline asm
	nanosleep.u32 %r943;
	// end inline asm
$L__BB13_22:
	// begin inline asm
	ld.relaxed.gpu.v2.u32 {%r1098, %r1094}, [%rd42];
	// end inline asm
	bra.uni 	$L__BB13_18;
$L__BB13_23:
	setp.eq.s32 	%p102, %r1098, 101;
	mov.b32 	%r825, -1;
	vote.sync.ballot.b32 	%r826, %p102, %r825;
	// begin inline asm
	mov.u32 %r800, %lanemask_ge;
	// end inline asm
	and.b32  	%r827, %r826, %r800;
	or.b32  	%r828, %r827, -2147483648;
	add.s32 	%r829, %r828, -1;
	not.b32 	%r830, %r828;
	and.b32  	%r831, %r830, %r829;
	popc.b32 	%r804, %r831;
	mov.b32 	%r803, 1;
	// begin inline asm
	shfl.sync.down.b32 %r801, %r1094, %r803, %r804, %r825;
	// end inline asm
	setp.lt.s32 	%p104, %r670, %r804;
	add.s32 	%r832, %r801, -1;
	max.s32 	%r833, %r832, %r1094;
	max.s32 	%r834, %r833, 0;
	selp.b32 	%r807, %r834, %r1094, %p104;
	mov.b32 	%r808, 2;
	// begin inline asm
	shfl.sync.down.b32 %r806, %r807, %r808, %r804, %r825;
	// end inline asm
	add.s32 	%r59, %r670, 2;
	setp.gt.s32 	%p105, %r59, %r804;
	add.s32 	%r835, %r806, -1;
	max.s32 	%r836, %r835, %r807;
	max.s32 	%r837, %r836, 0;
	selp.b32 	%r812, %r807, %r837, %p105;
	mov.b32 	%r813, 4;
	// begin inline asm
	shfl.sync.down.b32 %r811, %r812, %r813, %r804, %r825;
	// end inline asm
	add.s32 	%r60, %r670, 4;
	setp.gt.s32 	%p106, %r60, %r804;
	add.s32 	%r838, %r811, -1;
	max.s32 	%r839, %r838, %r812;
	max.s32 	%r840, %r839, 0;
	selp.b32 	%r817, %r812, %r840, %p106;
	mov.b32 	%r818, 8;
	// begin inline asm
	shfl.sync.down.b32 %r816, %r817, %r818, %r804, %r825;
	// end inline asm
	add.s32 	%r61, %r670, 8;
	setp.gt.s32 	%p107, %r61, %r804;
	add.s32 	%r841, %r816, -1;
	max.s32 	%r842, %r841, %r817;
	max.s32 	%r843, %r842, 0;
	selp.b32 	%r822, %r817, %r843, %p107;
	mov.b32 	%r823, 16;
	// begin inline asm
	shfl.sync.down.b32 %r821, %r822, %r823, %r804, %r825;
	// end inline asm
	add.s32 	%r62, %r670, 16;
	setp.gt.s32 	%p108, %r62, %r804;
	add.s32 	%r844, %r821, -1;
	max.s32 	%r845, %r844, %r822;
	max.s32 	%r846, %r845, 0;
	selp.b32 	%r1096, %r822, %r846, %p108;
	add.s64 	%rd9, %rd1, 256;
$L__BB13_24:
	setp.ne.s32 	%p109, %r1098, 101;
	mov.b32 	%r847, -1;
	vote.sync.all.pred 	%p110, %p109, %r847;
	not.pred 	%p111, %p110;
	@%p111 bra 	$L__BB13_32;
	mul.wide.s32 	%rd47, %r1097, 8;
	add.s64 	%rd48, %rd9, %rd47;
	add.s64 	%rd46, %rd48, -256;
	// begin inline asm
	ld.relaxed.gpu.v2.u32 {%r1098, %r1099}, [%rd46];
	// end inline asm
$L__BB13_26:
	setp.eq.s32 	%p115, %r1098, 99;
	mov.b32 	%r889, -1;
	vote.sync.any.pred 	%p116, %p115, %r889;
	not.pred 	%p117, %p116;
	@%p117 bra 	$L__BB13_31;
	setp.gt.u32 	%p125, %r49, 499;
	@%p125 bra 	$L__BB13_29;
	membar.cta;
	bra.uni 	$L__BB13_30;
$L__BB13_29:
	mov.b32 	%r940, 350;
	// begin inline asm
	nanosleep.u32 %r940;
	// end inline asm
$L__BB13_30:
	// begin inline asm
	ld.relaxed.gpu.v2.u32 {%r1098, %r1099}, [%rd46];
	// end inline asm
	bra.uni 	$L__BB13_26;
$L__BB13_31:
	setp.eq.s32 	%p118, %r1098, 101;
	mov.b32 	%r915, -1;
	vote.sync.ballot.b32 	%r916, %p118, %r915;
	and.b32  	%r917, %r916, %r800;
	or.b32  	%r918, %r917, -2147483648;
	add.s32 	%r919, %r918, -1;
	not.b32 	%r920, %r918;
	and.b32  	%r921, %r920, %r919;
	popc.b32 	%r894, %r921;
	mov.b32 	%r893, 1;
	// begin inline asm
	shfl.sync.down.b32 %r891, %r1099, %r893, %r894, %r915;
	// end inline asm
	setp.lt.s32 	%p120, %r670, %r894;
	add.s32 	%r922, %r891, -1;
	max.s32 	%r923, %r922, %r1099;
	max.s32 	%r924, %r923, 0;
	selp.b32 	%r897, %r924, %r1099, %p120;
	mov.b32 	%r898, 2;
	// begin inline asm
	shfl.sync.down.b32 %r896, %r897, %r898, %r894, %r915;
	// end inline asm
	setp.gt.s32 	%p121, %r59, %r894;
	add.s32 	%r925, %r896, -1;
	max.s32 	%r926, %r925, %r897;
	max.s32 	%r927, %r926, 0;
	selp.b32 	%r902, %r897, %r927, %p121;
	mov.b32 	%r903, 4;
	// begin inline asm
	shfl.sync.down.b32 %r901, %r902, %r903, %r894, %r915;
	// end inline asm
	setp.gt.s32 	%p122, %r60, %r894;
	add.s32 	%r928, %r901, -1;
	max.s32 	%r929, %r928, %r902;
	max.s32 	%r930, %r929, 0;
	selp.b32 	%r907, %r902, %r930, %p122;
	mov.b32 	%r908, 8;
	// begin inline asm
	shfl.sync.down.b32 %r906, %r907, %r908, %r894, %r915;
	// end inline asm
	setp.gt.s32 	%p123, %r61, %r894;
	add.s32 	%r931, %r906, -1;
	max.s32 	%r932, %r931, %r907;
	max.s32 	%r933, %r932, 0;
	selp.b32 	%r912, %r907, %r933, %p123;
	mov.b32 	%r913, 16;
	// begin inline asm
	shfl.sync.down.b32 %r911, %r912, %r913, %r894, %r915;
	// end inline asm
	setp.gt.s32 	%p124, %r62, %r894;
	add.s32 	%r934, %r911, -1;
	max.s32 	%r935, %r934, %r912;
	max.s32 	%r936, %r935, 0;
	selp.b32 	%r937, %r912, %r936, %p124;
	add.s32 	%r938, %r937, -1;
	max.s32 	%r939, %r938, %r1096;
	max.s32 	%r1096, %r939, 0;
	add.s32 	%r1097, %r1097, -32;
	bra.uni 	$L__BB13_24;
$L__BB13_32:
	setp.ne.s32 	%p112, %r2, 0;
	@%p112 bra 	$L__BB13_34;
	add.s32 	%r851, %r1096, -1;
	max.s32 	%r850, %r851, %r46;
	add.s64 	%rd45, %rd7, 256;
	mov.b32 	%r849, 101;
	// begin inline asm
	st.relaxed.gpu.v2.u32 [%rd45], {%r849, %r850};
	// end inline asm
	st.shared.u32 	[_ZZN3cub18CUB_300001_SM_10006detail4scan16DeviceScanKernelINS2_10policy_hubIiiim12inline_scoreE10Policy1000EN6thrust24THRUST_300001_SM_1000_NS6detail15normal_iteratorINS9_10device_ptrIiEEEESE_NS0_13ScanTileStateIiLb1EEES5_NS0_8NullTypeEmiLb0ESH_EEvT0_T1_T2_iT3_T4_T5_E12temp_storage+4], %r1096;
	st.shared.u32 	[_ZZN3cub18CUB_300001_SM_10006detail4scan16DeviceScanKernelINS2_10policy_hubIiiim12inline_scoreE10Policy1000EN6thrust24THRUST_300001_SM_1000_NS6detail15normal_iteratorINS9_10device_ptrIiEEEESE_NS0_13ScanTileStateIiLb1EEES5_NS0_8NullTypeEmiLb0ESH_EEvT0_T1_T2_iT3_T4_T5_E12temp_storage+8], %r850;
$L__BB13_34:
	setp.ne.s32 	%p113, %r670, 0;
	@%p113 bra 	$L__BB13_36;
	st.shared.u32 	[_ZZN3cub18CUB_300001_SM_10006detail4scan16DeviceScanKernelINS2_10policy_hubIiiim12inline_scoreE10Policy1000EN6thrust24THRUST_300001_SM_1000_NS6detail15normal_iteratorINS9_10device_ptrIiEEEESE_NS0_13ScanTileStateIiLb1EEES5_NS0_8NullTypeEmiLb0ESH_EEvT0_T1_T2_iT3_T4_T5_E12temp_storage+36], %r1096;
	mov.u32 	%r1100, %r1096;
$L__BB13_36:
	bar.sync 	0;
	setp.eq.s32 	%p114, %r2, 0;
	ld.shared.u32 	%r852, [_ZZN3cub18CUB_300001_SM_10006detail4scan16DeviceScanKernelINS2_10policy_hubIiiim12inline_scoreE10Policy1000EN6thrust24THRUST_300001_SM_1000_NS6detail15normal_iteratorINS9_10device_ptrIiEEEESE_NS0_13ScanTileStateIiLb1EEES5_NS0_8NullTypeEmiLb0ESH_EEvT0_T1_T2_iT3_T4_T5_E12temp_storage+36];
	add.s32 	%r853, %r852, -1;
	max.s32 	%r854, %r853, %r1100;
	max.s32 	%r855, %r854, 0;
	selp.b32 	%r856, %r1100, %r855, %p114;
	add.s32 	%r857, %r856, -1;
	max.s32 	%r858, %r857, %r7;
	max.s32 	%r1115, %r858, 0;
	add.s32 	%r859, %r1115, -1;
	max.s32 	%r860, %r859, %r8;
	max.s32 	%r1114, %r860, 0;
	add.s32 	%r861, %r1114, -1;
	max.s32 	%r862, %r861, %r9;
	max.s32 	%r1113, %r862, 0;
	add.s32 	%r863, %r1113, -1;
	max.s32 	%r864, %r863, %r10;
	max.s32 	%r1112, %r864, 0;
	add.s32 	%r865, %r1112, -1;
	max.s32 	%r866, %r865, %r11;
	max.s32 	%r1111, %r866, 0;
	add.s32 	%r867, %r1111, -1;
	max.s32 	%r868, %r867, %r12;
	max.s32 	%r1110, %r868, 0;
	add.s32 	%r869, %r1110, -1;
	max.s32 	%r870, %r869, %r13;
	max.s32 	%r1109, %r870, 0;
	add.s32 	%r871, %r1109, -1;
	max.s32 	%r872, %r871, %r14;
	max.s32 	%r1108, %r872, 0;
	add.s32 	%r873, %r1108, -1;
	max.s32 	%r874, %r873, %r15;
	max.s32 	%r1107, %r874, 0;
	add.s32 	%r875, %r1107, -1;
	max.s32 	%r876, %r875, %r16;
	max.s32 	%r1106, %r876, 0;
	add.s32 	%r877, %r1106, -1;
	max.s32 	%r878, %r877, %r17;
	max.s32 	%r1105, %r878, 0;
	add.s32 	%r879, %r1105, -1;
	max.s32 	%r880, %r879, %r18;
	max.s32 	%r1104, %r880, 0;
	add.s32 	%r881, %r1104, -1;
	max.s32 	%r882, %r881, %r19;
	max.s32 	%r1103, %r882, 0;
	add.s32 	%r883, %r1103, -1;
	max.s32 	%r884, %r883, %r20;
	max.s32 	%r1102, %r884, 0;
	add.s32 	%r885, %r1102, -1;
	max.s32 	%r886, %r885, %r21;
	max.s32 	%r1101, %r886, 0;
$L__BB13_37:
	bar.sync 	0;
	st.shared.u32 	[%r6], %r1115;
	st.shared.u32 	[%r6+4], %r1114;
	st.shared.u32 	[%r6+8], %r1113;
	st.shared.u32 	[%r6+12], %r1112;
	st.shared.u32 	[%r6+16], %r1111;
	st.shared.u32 	[%r6+20], %r1110;
	st.shared.u32 	[%r6+24], %r1109;
	st.shared.u32 	[%r6+28], %r1108;
	st.shared.u32 	[%r6+32], %r1107;
	st.shared.u32 	[%r6+36], %r1106;
	st.shared.u32 	[%r6+40], %r1105;
	st.shared.u32 	[%r6+44], %r1104;
	st.shared.u32 	[%r6+48], %r1103;
	st.shared.u32 	[%r6+52], %r1102;
	st.shared.u32 	[%r6+56], %r1101;
	bar.warp.sync 	-1;
	ld.shared.u32 	%r1077, [%r5];
	ld.shared.u32 	%r1078, [%r5+128];
	ld.shared.u32 	%r1079, [%r5+256];
	ld.shared.u32 	%r1080, [%r5+384];
	ld.shared.u32 	%r1081, [%r5+512];
	ld.shared.u32 	%r1082, [%r5+640];
	ld.shared.u32 	%r1083, [%r5+768];
	ld.shared.u32 	%r1084, [%r5+896];
	ld.shared.u32 	%r1085, [%r5+1024];
	ld.shared.u32 	%r1086, [%r5+1152];
	ld.shared.u32 	%r1087, [%r5+1280];
	ld.shared.u32 	%r1088, [%r5+1408];
	ld.shared.u32 	%r1089, [%r5+1536];
	ld.shared.u32 	%r1090, [%r5+1664];
	ld.shared.u32 	%r1091, [%r5+1792];
	add.s64 	%rd53, %rd3, %rd38;
	st.global.u32 	[%rd53], %r1077;
	st.global.u32 	[%rd53+128], %r1078;
	st.global.u32 	[%rd53+256], %r1079;
	st.global.u32 	[%rd53+384], %r1080;
	st.global.u32 	[%rd53+512], %r1081;
	st.global.u32 	[%rd53+640], %r1082;
	st.global.u32 	[%rd53+768], %r1083;
	st.global.u32 	[%rd53+896], %r1084;
	st.global.u32 	[%rd53+1024], %r1085;
	st.global.u32 	[%rd53+1152], %r1086;
	st.global.u32 	[%rd53+1280], %r1087;
	st.global.u32 	[%rd53+1408], %r1088;
	st.global.u32 	[%rd53+1536], %r1089;
	st.global.u32 	[%rd53+1664], %r1090;
	st.global.u32 	[%rd53+1792], %r1091;
	bra.uni 	$L__BB13_136;
$L__BB13_38:
	setp.eq.s64 	%p2, %rd5, 0;
	@%p2 bra 	$L__BB13_136;
	cvt.u32.u64 	%r108, %rd5;
	shl.b64 	%rd20, %rd4, 2;
	add.s64 	%rd21, %rd2, %rd20;
	mov.u32 	%r109, %tid.x;
	ld.global.u32 	%r1130, [%rd21];
	and.b32  	%r274, %r109, 31;
	and.b32  	%r275, %r109, 992;
	mul.lo.s32 	%r276, %r275, 15;
	or.b32  	%r111, %r276, %r274;
	setp.ge.u32 	%p3, %r111, %r108;
	shl.b32 	%r277, %r111, 2;
	cvt.u64.u32 	%rd22, %r277;
	add.s64 	%rd11, %rd21, %rd22;
	mov.u32 	%r1116, %r1130;
	@%p3 bra 	$L__BB13_41;
	ld.global.u32 	%r1116, [%rd11];
$L__BB13_41:
	add.s32 	%r114, %r111, 32;
	setp.ge.u32 	%p4, %r114, %r108;
	mov.u32 	%r1117, %r1130;
	@%p4 bra 	$L__BB13_43;
	ld.global.u32 	%r1117, [%rd11+128];
$L__BB13_43:
	add.s32 	%r117, %r111, 64;
	setp.ge.u32 	%p5, %r117, %r108;
	mov.u32 	%r1118, %r1130;
	@%p5 bra 	$L__BB13_45;
	ld.global.u32 	%r1118, [%rd11+256];
$L__BB13_45:
	add.s32 	%r120, %r111, 96;
	setp.ge.u32 	%p6, %r120, %r108;
	mov.u32 	%r1119, %r1130;
	@%p6 bra 	$L__BB13_47;
	ld.global.u32 	%r1119, [%rd11+384];
$L__BB13_47:
	add.s32 	%r123, %r111, 128;
	setp.ge.u32 	%p7, %r123, %r108;
	mov.u32 	%r1120, %r1130;
	@%p7 bra 	$L__BB13_49;
	ld.global.u32 	%r1120, [%rd11+512];
$L__BB13_49:
	add.s32 	%r126, %r111, 160;
	setp.ge.u32 	%p8, %r126, %r108;
	mov.u32 	%r1121, %r1130;
	@%p8 bra 	$L__BB13_51;
	ld.global.u32 	%r1121, [%rd11+640];
$L__BB13_51:
	add.s32 	%r129, %r111, 192;
	setp.ge.u32 	%p9, %r129, %r108;
	mov.u32 	%r1122, %r1130;
	@%p9 bra 	$L__BB13_53;
	ld.global.u32 	%r1122, [%rd11+768];
$L__BB13_53:
	add.s32 	%r132, %r111, 224;
	setp.ge.u32 	%p10, %r132, %r108;
	mov.u32 	%r1123, %r1130;
	@%p10 bra 	$L__BB13_55;
	ld.global.u32 	%r1123, [%rd11+896];
$L__BB13_55:
	add.s32 	%r135, %r111, 256;
	setp.ge.u32 	%p11, %r135, %r108;
	mov.u32 	%r1124, %r1130;
	@%p11 bra 	$L__BB13_57;
	ld.global.u32 	%r1124, [%rd11+1024];
$L__BB13_57:
	add.s32 	%r138, %r111, 288;
	setp.ge.u32 	%p12, %r138, %r108;
	mov.u32 	%r1125, %r1130;
	@%p12 bra 	$L__BB13_59;
	ld.global.u32 	%r1125, [%rd11+1152];
$L__BB13_59:
	add.s32 	%r141, %r111, 320;
	setp.ge.u32 	%p13, %r141, %r108;
	mov.u32 	%r1126, %r1130;
	@%p13 bra 	$L__BB13_61;
	ld.global.u32 	%r1126, [%rd11+1280];
$L__BB13_61:
	add.s32 	%r144, %r111, 352;
	setp.ge.u32 	%p14, %r144, %r108;
	mov.u32 	%r1127, %r1130;
	@%p14 bra 	$L__BB13_63;
	ld.global.u32 	%r1127, [%rd11+1408];
$L__BB13_63:
	add.s32 	%r147, %r111, 384;
	setp.ge.u32 	%p15, %r147, %r108;
	mov.u32 	%r1128, %r1130;
	@%p15 bra 	$L__BB13_65;
	ld.global.u32 	%r1128, [%rd11+1536];
$L__BB13_65:
	add.s32 	%r150, %r111, 416;
	setp.ge.u32 	%p16, %r150, %r108;
	mov.u32 	%r1129, %r1130;
	@%p16 bra 	$L__BB13_67;
	ld.global.u32 	%r1129, [%rd11+1664];
$L__BB13_67:
	add.s32 	%r153, %r111, 448;
	setp.ge.u32 	%p17, %r153, %r108;
	@%p17 bra 	$L__BB13_69;
	ld.global.u32 	%r1130, [%rd11+1792];
$L__BB13_69:
	// begin inline asm
	mov.u32 %r278, %laneid;
	// end inline asm
	shr.u32 	%r157, %r109, 5;
	mad.lo.s32 	%r279, %r157, 480, %r278;
	shl.b32 	%r280, %r279, 2;
	mov.u32 	%r281, _ZZN3cub18CUB_300001_SM_10006detail4scan16DeviceScanKernelINS2_10policy_hubIiiim12inline_scoreE10Policy1000EN6thrust24THRUST_300001_SM_1000_NS6detail15normal_iteratorINS9_10device_ptrIiEEEESE_NS0_13ScanTileStateIiLb1EEES5_NS0_8NullTypeEmiLb0ESH_EEvT0_T1_T2_iT3_T4_T5_E12temp_storage;
	add.s32 	%r158, %r281, %r280;
	st.shared.u32 	[%r158], %r1116;
	st.shared.u32 	[%r158+128], %r1117;
	st.shared.u32 	[%r158+256], %r1118;
	st.shared.u32 	[%r158+384], %r1119;
	st.shared.u32 	[%r158+512], %r1120;
	st.shared.u32 	[%r158+640], %r1121;
	st.shared.u32 	[%r158+768], %r1122;
	st.shared.u32 	[%r158+896], %r1123;
	st.shared.u32 	[%r158+1024], %r1124;
	st.shared.u32 	[%r158+1152], %r1125;
	st.shared.u32 	[%r158+1280], %r1126;
	st.shared.u32 	[%r158+1408], %r1127;
	st.shared.u32 	[%r158+1536], %r1128;
	st.shared.u32 	[%r158+1664], %r1129;
	st.shared.u32 	[%r158+1792], %r1130;
	bar.warp.sync 	-1;
	mad.lo.s32 	%r159, %r278, 56, %r158;
	ld.shared.u32 	%r160, [%r159];
	ld.shared.u32 	%r161, [%r159+4];
	ld.shared.u32 	%r162, [%r159+8];
	ld.shared.u32 	%r163, [%r159+12];
	ld.shared.u32 	%r164, [%r159+16];
	ld.shared.u32 	%r165, [%r159+20];
	ld.shared.u32 	%r166, [%r159+24];
	ld.shared.u32 	%r167, [%r159+28];
	ld.shared.u32 	%r168, [%r159+32];
	ld.shared.u32 	%r169, [%r159+36];
	ld.shared.u32 	%r170, [%r159+40];
	ld.shared.u32 	%r171, [%r159+44];
	ld.shared.u32 	%r172, [%r159+48];
	ld.shared.u32 	%r173, [%r159+52];
	ld.shared.u32 	%r174, [%r159+56];
	bar.sync 	0;
	setp.ne.s32 	%p18, %r1, 0;
	@%p18 bra 	$L__BB13_75;
	add.s32 	%r571, %r160, -1;
	max.s32 	%r572, %r571, %r161;
	max.s32 	%r573, %r572, 0;
	add.s32 	%r574, %r573, -1;
	max.s32 	%r575, %r574, %r162;
	max.s32 	%r576, %r575, 0;
	add.s32 	%r577, %r576, -1;
	max.s32 	%r578, %r577, %r163;
	max.s32 	%r579, %r578, 0;
	add.s32 	%r580, %r579, -1;
	max.s32 	%r581, %r580, %r164;
	max.s32 	%r582, %r581, 0;
	add.s32 	%r583, %r582, -1;
	max.s32 	%r584, %r583, %r165;
	max.s32 	%r585, %r584, 0;
	add.s32 	%r586, %r585, -1;
	max.s32 	%r587, %r586, %r166;
	max.s32 	%r588, %r587, 0;
	add.s32 	%r589, %r588, -1;
	max.s32 	%r590, %r589, %r167;
	max.s32 	%r591, %r590, 0;
	add.s32 	%r592, %r591, -1;
	max.s32 	%r593, %r592, %r168;
	max.s32 	%r594, %r593, 0;
	add.s32 	%r595, %r594, -1;
	max.s32 	%r596, %r595, %r169;
	max.s32 	%r597, %r596, 0;
	add.s32 	%r598, %r597, -1;
	max.s32 	%r599, %r598, %r170;
	max.s32 	%r600, %r599, 0;
	add.s32 	%r601, %r600, -1;
	max.s32 	%r602, %r601, %r171;
	max.s32 	%r603, %r602, 0;
	add.s32 	%r604, %r603, -1;
	max.s32 	%r605, %r604, %r172;
	max.s32 	%r606, %r605, 0;
	add.s32 	%r607, %r606, -1;
	max.s32 	%r608, %r607, %r173;
	max.s32 	%r609, %r608, 0;
	add.s32 	%r610, %r609, -1;
	max.s32 	%r611, %r610, %r174;
	max.s32 	%r542, %r611, 0;
	mov.b32 	%r568, 1;
	mov.b32 	%r569, 0;
	mov.b32 	%r570, -1;
	// begin inline asm
	shfl.sync.up.b32 %r541, %r542, %r568, %r569, %r570;
	// end inline asm
	add.s32 	%r612, %r541, -1;
	max.s32 	%r613, %r612, %r542;
	setp.lt.s32 	%p59, %r278, 1;
	selp.b32 	%r547, %r542, %r613, %p59;
	mov.b32 	%r548, 2;
	// begin inline asm
	shfl.sync.up.b32 %r546, %r547, %r548, %r569, %r570;
	// end inline asm
	add.s32 	%r614, %r546, -1;
	max.s32 	%r615, %r614, %r547;
	setp.lt.s32 	%p60, %r278, 2;
	selp.b32 	%r552, %r547, %r615, %p60;
	mov.b32 	%r553, 4;
	// begin inline asm
	shfl.sync.up.b32 %r551, %r552, %r553, %r569, %r570;
	// end inline asm
	add.s32 	%r616, %r551, -1;
	max.s32 	%r617, %r616, %r552;
	setp.lt.s32 	%p61, %r278, 4;
	selp.b32 	%r557, %r552, %r617, %p61;
	mov.b32 	%r558, 8;
	// begin inline asm
	shfl.sync.up.b32 %r556, %r557, %r558, %r569, %r570;
	// end inline asm
	add.s32 	%r618, %r556, -1;
	max.s32 	%r619, %r618, %r557;
	setp.lt.s32 	%p62, %r278, 8;
	selp.b32 	%r562, %r557, %r619, %p62;
	mov.b32 	%r563, 16;
	// begin inline asm
	shfl.sync.up.b32 %r561, %r562, %r563, %r569, %r570;
	// end inline asm
	add.s32 	%r620, %r561, -1;
	max.s32 	%r175, %r620, %r562;
	setp.lt.s32 	%p63, %r278, 16;
	selp.b32 	%r567, %r562, %r175, %p63;
	// begin inline asm
	shfl.sync.up.b32 %r1131, %r567, %r568, %r569, %r570;
	// end inline asm
	setp.ne.s32 	%p64, %r278, 31;
	@%p64 bra 	$L__BB13_72;
	shl.b32 	%r621, %r157, 2;
	add.s32 	%r623, %r281, %r621;
	st.shared.u32 	[%r623+16], %r175;
$L__BB13_72:
	bar.sync 	0;
	setp.lt.u32 	%p65, %r109, 32;
	@%p65 bra 	$L__BB13_74;
	.pragma "used_bytes_mask 4095";
	ld.shared.v4.u32 	{%r624, %r625, %r626, %r627}, [_ZZN3cub18CUB_300001_SM_10006detail4scan16DeviceScanKernelINS2_10policy_hubIiiim12inline_scoreE10Policy1000EN6thrust24THRUST_300001_SM_1000_NS6detail15normal_iteratorINS9_10device_ptrIiEEEESE_NS0_13ScanTileStateIiLb1EEES5_NS0_8NullTypeEmiLb0ESH_EEvT0_T1_T2_iT3_T4_T5_E12temp_storage+16];
	add.s32 	%r628, %r624, -1;
	max.s32 	%r629, %r628, %r625;
	max.s32 	%r630, %r629, 0;
	add.s32 	%r631, %r630, -1;
	max.s32 	%r632, %r631, %r626;
	max.s32 	%r633, %r632, 0;
	setp.eq.s32 	%p66, %r157, 3;
	setp.eq.s32 	%p67, %r157, 2;
	selp.b32 	%r634, %r630, %r624, %p67;
	selp.b32 	%r635, %r633, %r634, %p66;
	add.s32 	%r636, %r635, -1;
	max.s32 	%r637, %r636, %r1131;
	max.s32 	%r638, %r637, 0;
	setp.eq.s32 	%p68, %r278, 0;
	selp.b32 	%r1131, %r635, %r638, %p68;
$L__BB13_74:
	setp.eq.s32 	%p69, %r109, 0;
	add.s32 	%r639, %r1131, -1;
	max.s32 	%r640, %r639, %r160;
	max.s32 	%r641, %r640, 0;
	selp.b32 	%r1154, %r160, %r641, %p69;
	add.s32 	%r642, %r1154, -1;
	max.s32 	%r643, %r642, %r161;
	max.s32 	%r1153, %r643, 0;
	add.s32 	%r644, %r1153, -1;
	max.s32 	%r645, %r644, %r162;
	max.s32 	%r1152, %r645, 0;
	add.s32 	%r646, %r1152, -1;
	max.s32 	%r647, %r646, %r163;
	max.s32 	%r1151, %r647, 0;
	add.s32 	%r648, %r1151, -1;
	max.s32 	%r649, %r648, %r164;
	max.s32 	%r1150, %r649, 0;
	add.s32 	%r650, %r1150, -1;
	max.s32 	%r651, %r650, %r165;
	max.s32 	%r1149, %r651, 0;
	add.s32 	%r652, %r1149, -1;
	max.s32 	%r653, %r652, %r166;
	max.s32 	%r1148, %r653, 0;
	add.s32 	%r654, %r1148, -1;
	max.s32 	%r655, %r654, %r167;
	max.s32 	%r1147, %r655, 0;
	add.s32 	%r656, %r1147, -1;
	max.s32 	%r657, %r656, %r168;
	max.s32 	%r1146, %r657, 0;
	add.s32 	%r658, %r1146, -1;
	max.s32 	%r659, %r658, %r169;
	max.s32 	%r1145, %r659, 0;
	add.s32 	%r660, %r1145, -1;
	max.s32 	%r661, %r660, %r170;
	max.s32 	%r1144, %r661, 0;
	add.s32 	%r662, %r1144, -1;
	max.s32 	%r663, %r662, %r171;
	max.s32 	%r1143, %r663, 0;
	add.s32 	%r664, %r1143, -1;
	max.s32 	%r665, %r664, %r172;
	max.s32 	%r1142, %r665, 0;
	add.s32 	%r666, %r1142, -1;
	max.s32 	%r667, %r666, %r173;
	max.s32 	%r1141, %r667, 0;
	add.s32 	%r668, %r1141, -1;
	max.s32 	%r669, %r668, %r174;
	max.s32 	%r1140, %r669, 0;
	bra.uni 	$L__BB13_104;
$L__BB13_75:
	add.s32 	%r312, %r160, -1;
	max.s32 	%r313, %r312, %r161;
	max.s32 	%r314, %r313, 0;
	add.s32 	%r315, %r314, -1;
	max.s32 	%r316, %r315, %r162;
	max.s32 	%r317, %r316, 0;
	add.s32 	%r318, %r317, -1;
	max.s32 	%r319, %r318, %r163;
	max.s32 	%r320, %r319, 0;
	add.s32 	%r321, %r320, -1;
	max.s32 	%r322, %r321, %r164;
	max.s32 	%r323, %r322, 0;
	add.s32 	%r324, %r323, -1;
	max.s32 	%r325, %r324, %r165;
	max.s32 	%r326, %r325, 0;
	add.s32 	%r327, %r326, -1;
	max.s32 	%r328, %r327, %r166;
	max.s32 	%r329, %r328, 0;
	add.s32 	%r330, %r329, -1;
	max.s32 	%r331, %r330, %r167;
	max.s32 	%r332, %r331, 0;
	add.s32 	%r333, %r332, -1;
	max.s32 	%r334, %r333, %r168;
	max.s32 	%r335, %r334, 0;
	add.s32 	%r336, %r335, -1;
	max.s32 	%r337, %r336, %r169;
	max.s32 	%r338, %r337, 0;
	add.s32 	%r339, %r338, -1;
	max.s32 	%r340, %r339, %r170;
	max.s32 	%r341, %r340, 0;
	add.s32 	%r342, %r341, -1;
	max.s32 	%r343, %r342, %r171;
	max.s32 	%r344, %r343, 0;
	add.s32 	%r345, %r344, -1;
	max.s32 	%r346, %r345, %r172;
	max.s32 	%r347, %r346, 0;
	add.s32 	%r348, %r347, -1;
	max.s32 	%r349, %r348, %r173;
	max.s32 	%r350, %r349, 0;
	add.s32 	%r351, %r350, -1;
	max.s32 	%r352, %r351, %r174;
	max.s32 	%r283, %r352, 0;
	mov.b32 	%r309, 1;
	mov.b32 	%r310, 0;
	mov.b32 	%r311, -1;
	// begin inline asm
	shfl.sync.up.b32 %r282, %r283, %r309, %r310, %r311;
	// end inline asm
	add.s32 	%r353, %r282, -1;
	max.s32 	%r354, %r353, %r283;
	setp.lt.s32 	%p19, %r278, 1;
	selp.b32 	%r288, %r283, %r354, %p19;
	mov.b32 	%r289, 2;
	// begin inline asm
	shfl.sync.up.b32 %r287, %r288, %r289, %r310, %r311;
	// end inline asm
	add.s32 	%r355, %r287, -1;
	max.s32 	%r356, %r355, %r288;
	setp.lt.s32 	%p20, %r278, 2;
	selp.b32 	%r293, %r288, %r356, %p20;
	mov.b32 	%r294, 4;
	// begin inline asm
	shfl.sync.up.b32 %r292, %r293, %r294, %r310, %r311;
	// end inline asm
	add.s32 	%r357, %r292, -1;
	max.s32 	%r358, %r357, %r293;
	setp.lt.s32 	%p21, %r278, 4;
	selp.b32 	%r298, %r293, %r358, %p21;
	mov.b32 	%r299, 8;
	// begin inline asm
	shfl.sync.up.b32 %r297, %r298, %r299, %r310, %r311;
	// end inline asm
	add.s32 	%r359, %r297, -1;
	max.s32 	%r360, %r359, %r298;
	setp.lt.s32 	%p22, %r278, 8;
	selp.b32 	%r303, %r298, %r360, %p22;
	mov.b32 	%r304, 16;
	// begin inline asm
	shfl.sync.up.b32 %r302, %r303, %r304, %r310, %r311;
	// end inline asm
	add.s32 	%r361, %r302, -1;
	max.s32 	%r194, %r361, %r303;
	setp.lt.s32 	%p23, %r278, 16;
	selp.b32 	%r308, %r303, %r194, %p23;
	// begin inline asm
	shfl.sync.up.b32 %r1139, %r308, %r309, %r310, %r311;
	// end inline asm
	setp.ne.s32 	%p24, %r278, 31;
	@%p24 bra 	$L__BB13_77;
	shl.b32 	%r362, %r157, 2;
	mov.u32 	%r363, _ZZN3cub18CUB_300001_SM_10006detail4scan16DeviceScanKernelINS2_10policy_hubIiiim12inline_scoreE10Policy1000EN6thrust24THRUST_300001_SM_1000_NS6detail15normal_iteratorINS9_10device_ptrIiEEEESE_NS0_13ScanTileStateIiLb1EEES5_NS0_8NullTypeEmiLb0ESH_EEvT0_T1_T2_iT3_T4_T5_E12temp_storage;
	add.s32 	%r364, %r363, %r362;
	st.shared.u32 	[%r364+16], %r194;
$L__BB13_77:
	bar.sync 	0;
	ld.shared.v4.u32 	{%r365, %r366, %r367, %r368}, [_ZZN3cub18CUB_300001_SM_10006detail4scan16DeviceScanKernelINS2_10policy_hubIiiim12inline_scoreE10Policy1000EN6thrust24THRUST_300001_SM_1000_NS6detail15normal_iteratorINS9_10device_ptrIiEEEESE_NS0_13ScanTileStateIiLb1EEES5_NS0_8NullTypeEmiLb0ESH_EEvT0_T1_T2_iT3_T4_T5_E12temp_storage+16];
	add.s32 	%r369, %r365, -1;
	max.s32 	%r370, %r369, %r366;
	max.s32 	%r371, %r370, 0;
	setp.eq.s32 	%p25, %r157, 2;
	selp.b32 	%r372, %r371, %r365, %p25;
	add.s32 	%r373, %r371, -1;
	max.s32 	%r374, %r373, %r367;
	max.s32 	%r375, %r374, 0;
	setp.eq.s32 	%p26, %r157, 3;
	selp.b32 	%r196, %r375, %r372, %p26;
	add.s32 	%r376, %r375, -1;
	max.s32 	%r377, %r376, %r368;
	max.s32 	%r197, %r377, 0;
	setp.lt.u32 	%p27, %r109, 32;
	@%p27 bra 	$L__BB13_79;
	add.s32 	%r378, %r196, -1;
	max.s32 	%r379, %r378, %r1139;
	max.s32 	%r380, %r379, 0;
	setp.eq.s32 	%p28, %r278, 0;
	selp.b32 	%r1139, %r196, %r380, %p28;
	bra.uni 	$L__BB13_103;
$L__BB13_79:
	setp.ne.s32 	%p29, %r109, 0;
	mul.wide.s32 	%rd23, %r1, 8;
	add.s64 	%rd12, %rd1, %rd23;
	@%p29 bra 	$L__BB13_81;
	st.shared.u32 	[_ZZN3cub18CUB_300001_SM_10006detail4scan16DeviceScanKernelINS2_10policy_hubIiiim12inline_scoreE10Policy1000EN6thrust24THRUST_300001_SM_1000_NS6detail15normal_iteratorINS9_10device_ptrIiEEEESE_NS0_13ScanTileStateIiLb1EEES5_NS0_8NullTypeEmiLb0ESH_EEvT0_T1_T2_iT3_T4_T5_E12temp_storage+12], %r197;
	add.s64 	%rd24, %rd12, 256;
	mov.b32 	%r381, 100;
	// begin inline asm
	st.relaxed.gpu.v2.u32 [%rd24], {%r381, %r197};
	// end inline asm
$L__BB13_81:
	not.b32 	%r383, %r109;
	add.s32 	%r1136, %r1, %r383;
	mov.u32 	%r200, %nctaid.x;
	setp.gt.u32 	%p30, %r200, 499;
	@%p30 bra 	$L__BB13_83;
	membar.cta;
	bra.uni 	$L__BB13_84;
$L__BB13_83:
	mov.b32 	%r384, 450;
	// begin inline asm
	nanosleep.u32 %r384;
	// end inline asm
$L__BB13_84:
	mul.wide.s32 	%rd26, %r1136, 8;
	add.s64 	%rd27, %rd1, %rd26;
	add.s64 	%rd25, %rd27, 256;
	// begin inline asm
	ld.relaxed.gpu.v2.u32 {%r1137, %r1133}, [%rd25];
	// end inline asm
$L__BB13_85:
	setp.eq.s32 	%p31, %r1137, 99;
	mov.b32 	%r387, -1;
	vote.sync.any.pred 	%p32, %p31, %r387;
	not.pred 	%p33, %p32;
	@%p33 bra 	$L__BB13_90;
	@%p30 bra 	$L__BB13_88;
	membar.cta;
	bra.uni 	$L__BB13_89;
$L__BB13_88:
	mov.b32 	%r538, 350;
	// begin inline asm
	nanosleep.u32 %r538;
	// end inline asm
$L__BB13_89:
	// begin inline asm
	ld.relaxed.gpu.v2.u32 {%r1137, %r1133}, [%rd25];
	// end inline asm
	bra.uni 	$L__BB13_85;
$L__BB13_90:
	setp.eq.s32 	%p34, %r1137, 101;
	mov.b32 	%r414, -1;
	vote.sync.ballot.b32 	%r415, %p34, %r414;
	// begin inline asm
	mov.u32 %r389, %lanemask_ge;
	// end inline asm
	and.b32  	%r416, %r415, %r389;
	or.b32  	%r417, %r416, -2147483648;
	add.s32 	%r418, %r417, -1;
	not.b32 	%r419, %r417;
	and.b32  	%r420, %r419, %r418;
	popc.b32 	%r393, %r420;
	mov.b32 	%r392, 1;
	// begin inline asm
	shfl.sync.down.b32 %r390, %r1133, %r392, %r393, %r414;
	// end inline asm
	setp.lt.s32 	%p36, %r278, %r393;
	add.s32 	%r421, %r390, -1;
	max.s32 	%r422, %r421, %r1133;
	max.s32 	%r423, %r422, 0;
	selp.b32 	%r396, %r423, %r1133, %p36;
	mov.b32 	%r397, 2;
	// begin inline asm
	shfl.sync.down.b32 %r395, %r396, %r397, %r393, %r414;
	// end inline asm
	add.s32 	%r210, %r278, 2;
	setp.gt.s32 	%p37, %r210, %r393;
	add.s32 	%r424, %r395, -1;
	max.s32 	%r425, %r424, %r396;
	max.s32 	%r426, %r425, 0;
	selp.b32 	%r401, %r396, %r426, %p37;
	mov.b32 	%r402, 4;
	// begin inline asm
	shfl.sync.down.b32 %r400, %r401, %r402, %r393, %r414;
	// end inline asm
	add.s32 	%r427, %r278, 4;
	setp.gt.s32 	%p38, %r427, %r393;
	add.s32 	%r428, %r400, -1;
	max.s32 	%r429, %r428, %r401;
	max.s32 	%r430, %r429, 0;
	selp.b32 	%r406, %r401, %r430, %p38;
	mov.b32 	%r407, 8;
	// begin inline asm
	shfl.sync.down.b32 %r405, %r406, %r407, %r393, %r414;
	// end inline asm
	add.s32 	%r431, %r278, 8;
	setp.gt.s32 	%p39, %r431, %r393;
	add.s32 	%r432, %r405, -1;
	max.s32 	%r433, %r432, %r406;
	max.s32 	%r434, %r433, 0;
	selp.b32 	%r411, %r406, %r434, %p39;
	mov.b32 	%r412, 16;
	// begin inline asm
	shfl.sync.down.b32 %r410, %r411, %r412, %r393, %r414;
	// end inline asm
	add.s32 	%r435, %r278, 16;
	setp.gt.s32 	%p40, %r435, %r393;
	add.s32 	%r436, %r410, -1;
	max.s32 	%r437, %r436, %r411;
	max.s32 	%r438, %r437, 0;
	selp.b32 	%r1134, %r411, %r438, %p40;
	add.s64 	%rd14, %rd1, 256;
$L__BB13_91:
	setp.ne.s32 	%p41, %r1137, 101;
	mov.b32 	%r439, -1;
	vote.sync.all.pred 	%p42, %p41, %r439;
	not.pred 	%p43, %p42;
	@%p43 bra 	$L__BB13_99;
	mul.wide.s32 	%rd30, %r1136, 8;
	add.s64 	%rd31, %rd14, %rd30;
	add.s64 	%rd29, %rd31, -256;
	// begin inline asm
	ld.relaxed.gpu.v2.u32 {%r1137, %r1138}, [%rd29];
	// end inline asm
$L__BB13_93:
	setp.eq.s32 	%p47, %r1137, 99;
	mov.b32 	%r481, -1;
	vote.sync.any.pred 	%p48, %p47, %r481;
	not.pred 	%p49, %p48;
	@%p49 bra 	$L__BB13_98;
	@%p30 bra 	$L__BB13_96;
	membar.cta;
	bra.uni 	$L__BB13_97;
$L__BB13_96:
	mov.b32 	%r535, 350;
	// begin inline asm
	nanosleep.u32 %r535;
	// end inline asm
$L__BB13_97:
	// begin inline asm
	ld.relaxed.gpu.v2.u32 {%r1137, %r1138}, [%rd29];
	// end inline asm
	bra.uni 	$L__BB13_93;
$L__BB13_98:
	setp.eq.s32 	%p50, %r1137, 101;
	mov.b32 	%r507, -1;
	vote.sync.ballot.b32 	%r508, %p50, %r507;
	and.b32  	%r509, %r508, %r389;
	or.b32  	%r510, %r509, -2147483648;
	add.s32 	%r511, %r510, -1;
	not.b32 	%r512, %r510;
	and.b32  	%r513, %r512, %r511;
	popc.b32 	%r486, %r513;
	mov.b32 	%r485, 1;
	// begin inline asm
	shfl.sync.down.b32 %r483, %r1138, %r485, %r486, %r507;
	// end inline asm
	setp.lt.s32 	%p52, %r278, %r486;
	add.s32 	%r514, %r483, -1;
	max.s32 	%r515, %r514, %r1138;
	max.s32 	%r516, %r515, 0;
	selp.b32 	%r489, %r516, %r1138, %p52;
	mov.b32 	%r490, 2;
	// begin inline asm
	shfl.sync.down.b32 %r488, %r489, %r490, %r486, %r507;
	// end inline asm
	setp.gt.s32 	%p53, %r210, %r486;
	add.s32 	%r517, %r488, -1;
	max.s32 	%r518, %r517, %r489;
	max.s32 	%r519, %r518, 0;
	selp.b32 	%r494, %r489, %r519, %p53;
	mov.b32 	%r495, 4;
	// begin inline asm
	shfl.sync.down.b32 %r493, %r494, %r495, %r486, %r507;
	// end inline asm
	add.s32 	%r520, %r278, 4;
	setp.gt.s32 	%p54, %r520, %r486;
	add.s32 	%r521, %r493, -1;
	max.s32 	%r522, %r521, %r494;
	max.s32 	%r523, %r522, 0;
	selp.b32 	%r499, %r494, %r523, %p54;
	mov.b32 	%r500, 8;
	// begin inline asm
	shfl.sync.down.b32 %r498, %r499, %r500, %r486, %r507;
	// end inline asm
	add.s32 	%r524, %r278, 8;
	setp.gt.s32 	%p55, %r524, %r486;
	add.s32 	%r525, %r498, -1;
	max.s32 	%r526, %r525, %r499;
	max.s32 	%r527, %r526, 0;
	selp.b32 	%r504, %r499, %r527, %p55;
	mov.b32 	%r505, 16;
	// begin inline asm
	shfl.sync.down.b32 %r503, %r504, %r505, %r486, %r507;
	// end inline asm
	add.s32 	%r528, %r278, 16;
	setp.gt.s32 	%p56, %r528, %r486;
	add.s32 	%r529, %r503, -1;
	max.s32 	%r530, %r529, %r504;
	max.s32 	%r531, %r530, 0;
	selp.b32 	%r532, %r504, %r531, %p56;
	add.s32 	%r533, %r532, -1;
	max.s32 	%r534, %r533, %r1134;
	max.s32 	%r1134, %r534, 0;
	add.s32 	%r1136, %r1136, -32;
	bra.uni 	$L__BB13_91;
$L__BB13_99:
	@%p29 bra 	$L__BB13_101;
	add.s32 	%r443, %r1134, -1;
	max.s32 	%r442, %r443, %r197;
	add.s64 	%rd28, %rd12, 256;
	mov.b32 	%r441, 101;
	// begin inline asm
	st.relaxed.gpu.v2.u32 [%rd28], {%r441, %r442};
	// end inline asm
	st.shared.u32 	[_ZZN3cub18CUB_300001_SM_10006detail4scan16DeviceScanKernelINS2_10policy_hubIiiim12inline_scoreE10Policy1000EN6thrust24THRUST_300001_SM_1000_NS6detail15normal_iteratorINS9_10device_ptrIiEEEESE_NS0_13ScanTileStateIiLb1EEES5_NS0_8NullTypeEmiLb0ESH_EEvT0_T1_T2_iT3_T4_T5_E12temp_storage+4], %r1134;
	st.shared.u32 	[_ZZN3cub18CUB_300001_SM_10006detail4scan16DeviceScanKernelINS2_10policy_hubIiiim12inline_scoreE10Policy1000EN6thrust24THRUST_300001_SM_1000_NS6detail15normal_iteratorINS9_10device_ptrIiEEEESE_NS0_13ScanTileStateIiLb1EEES5_NS0_8NullTypeEmiLb0ESH_EEvT0_T1_T2_iT3_T4_T5_E12temp_storage+8], %r442;
$L__BB13_101:
	setp.ne.s32 	%p45, %r278, 0;
	@%p45 bra 	$L__BB13_103;
	st.shared.u32 	[_ZZN3cub18CUB_300001_SM_10006detail4scan16DeviceScanKernelINS2_10policy_hubIiiim12inline_scoreE10Policy1000EN6thrust24THRUST_300001_SM_1000_NS6detail15normal_iteratorINS9_10device_ptrIiEEEESE_NS0_13ScanTileStateIiLb1EEES5_NS0_8NullTypeEmiLb0ESH_EEvT0_T1_T2_iT3_T4_T5_E12temp_storage+36], %r1134;
	mov.u32 	%r1139, %r1134;
$L__BB13_103:
	bar.sync 	0;
	setp.eq.s32 	%p46, %r109, 0;
	ld.shared.u32 	%r444, [_ZZN3cub18CUB_300001_SM_10006detail4scan16DeviceScanKernelINS2_10policy_hubIiiim12inline_scoreE10Policy1000EN6thrust24THRUST_300001_SM_1000_NS6detail15normal_iteratorINS9_10device_ptrIiEEEESE_NS0_13ScanTileStateIiLb1EEES5_NS0_8NullTypeEmiLb0ESH_EEvT0_T1_T2_iT3_T4_T5_E12temp_storage+36];
	add.s32 	%r445, %r444, -1;
	max.s32 	%r446, %r445, %r1139;
	max.s32 	%r447, %r446, 0;
	selp.b32 	%r448, %r1139, %r447, %p46;
	add.s32 	%r449, %r448, -1;
	max.s32 	%r450, %r449, %r160;
	max.s32 	%r1154, %r450, 0;
	add.s32 	%r451, %r1154, -1;
	max.s32 	%r452, %r451, %r161;
	max.s32 	%r1153, %r452, 0;
	add.s32 	%r453, %r1153, -1;
	max.s32 	%r454, %r453, %r162;
	max.s32 	%r1152, %r454, 0;
	add.s32 	%r455, %r1152, -1;
	max.s32 	%r456, %r455, %r163;
	max.s32 	%r1151, %r456, 0;
	add.s32 	%r457, %r1151, -1;
	max.s32 	%r458, %r457, %r164;
	max.s32 	%r1150, %r458, 0;
	add.s32 	%r459, %r1150, -1;
	max.s32 	%r460, %r459, %r165;
	max.s32 	%r1149, %r460, 0;
	add.s32 	%r461, %r1149, -1;
	max.s32 	%r462, %r461, %r166;
	max.s32 	%r1148, %r462, 0;
	add.s32 	%r463, %r1148, -1;
	max.s32 	%r464, %r463, %r167;
	max.s32 	%r1147, %r464, 0;
	add.s32 	%r465, %r1147, -1;
	max.s32 	%r466, %r465, %r168;
	max.s32 	%r1146, %r466, 0;
	add.s32 	%r467, %r1146, -1;
	max.s32 	%r468, %r467, %r169;
	max.s32 	%r1145, %r468, 0;
	add.s32 	%r469, %r1145, -1;
	max.s32 	%r470, %r469, %r170;
	max.s32 	%r1144, %r470, 0;
	add.s32 	%r471, %r1144, -1;
	max.s32 	%r472, %r471, %r171;
	max.s32 	%r1143, %r472, 0;
	add.s32 	%r473, %r1143, -1;
	max.s32 	%r474, %r473, %r172;
	max.s32 	%r1142, %r474, 0;
	add.s32 	%r475, %r1142, -1;
	max.s32 	%r476, %r475, %r173;
	max.s32 	%r1141, %r476, 0;
	add.s32 	%r477, %r1141, -1;
	max.s32 	%r478, %r477, %r174;
	max.s32 	%r1140, %r478, 0;
$L__BB13_104:
	bar.sync 	0;
	st.shared.u32 	[%r159], %r1154;
	st.shared.u32 	[%r159+4], %r1153;
	st.shared.u32 	[%r159+8], %r1152;
	st.shared.u32 	[%r159+12], %r1151;
	st.shared.u32 	[%r159+16], %r1150;
	st.shared.u32 	[%r159+20], %r1149;
	st.shared.u32 	[%r159+24], %r1148;
	st.shared.u32 	[%r159+28], %r1147;
	st.shared.u32 	[%r159+32], %r1146;
	st.shared.u32 	[%r159+36], %r1145;
	st.shared.u32 	[%r159+40], %r1144;
	st.shared.u32 	[%r159+44], %r1143;
	st.shared.u32 	[%r159+48], %r1142;
	st.shared.u32 	[%r159+52], %r1141;
	st.shared.u32 	[%r159+56], %r1140;
	bar.warp.sync 	-1;
	ld.shared.u32 	%r256, [%r158];
	ld.shared.u32 	%r257, [%r158+128];
	ld.shared.u32 	%r258, [%r158+256];
	ld.shared.u32 	%r259, [%r158+384];
	ld.shared.u32 	%r260, [%r158+512];
	ld.shared.u32 	%r261, [%r158+640];
	ld.shared.u32 	%r262, [%r158+768];
	ld.shared.u32 	%r263, [%r158+896];
	ld.shared.u32 	%r264, [%r158+1024];
	ld.shared.u32 	%r265, [%r158+1152];
	ld.shared.u32 	%r266, [%r158+1280];
	ld.shared.u32 	%r267, [%r158+1408];
	ld.shared.u32 	%r268, [%r158+1536];
	ld.shared.u32 	%r269, [%r158+1664];
	ld.shared.u32 	%r270, [%r158+1792];
	setp.ne.s32 	%p70, %r109, 0;
	@%p70 bra 	$L__BB13_106;
	st.volatile.shared.u32 	[_ZZN3cub18CUB_300001_SM_10006detail4scan16DeviceScanKernelINS2_10policy_hubIiiim12inline_scoreE10Policy1000EN6thrust24THRUST_300001_SM_1000_NS6detail15normal_iteratorINS9_10device_ptrIiEEEESE_NS0_13ScanTileStateIiLb1EEES5_NS0_8NullTypeEmiLb0ESH_EEvT0_T1_T2_iT3_T4_T5_E12temp_storage+7680], %r108;
$L__BB13_106:
	bar.sync 	0;
	ld.volatile.shared.u32 	%r271, [_ZZN3cub18CUB_300001_SM_10006detail4scan16DeviceScanKernelINS2_10policy_hubIiiim12inline_scoreE10Policy1000EN6thrust24THRUST_300001_SM_1000_NS6detail15normal_iteratorINS9_10device_ptrIiEEEESE_NS0_13ScanTileStateIiLb1EEES5_NS0_8NullTypeEmiLb0ESH_EEvT0_T1_T2_iT3_T4_T5_E12temp_storage+7680];
	cvt.u64.u32 	%rd34, %r111;
	add.s64 	%rd35, %rd4, %rd34;
	setp.ge.s32 	%p71, %r111, %r271;
	shl.b64 	%rd36, %rd35, 2;
	add.s64 	%rd16, %rd3, %rd36;
	@%p71 bra 	$L__BB13_108;
	st.global.u32 	[%rd16], %r256;
$L__BB13_108:
	setp.ge.s32 	%p72, %r114, %r271;
	@%p72 bra 	$L__BB13_110;
	st.global.u32 	[%rd16+128], %r257;
$L__BB13_110:
	setp.ge.s32 	%p73, %r117, %r271;
	@%p73 bra 	$L__BB13_112;
	st.global.u32 	[%rd16+256], %r258;
$L__BB13_112:
	setp.ge.s32 	%p74, %r120, %r271;
	@%p74 bra 	$L__BB13_114;
	st.global.u32 	[%rd16+384], %r259;
$L__BB13_114:
	setp.ge.s32 	%p75, %r123, %r271;
	@%p75 bra 	$L__BB13_116;
	st.global.u32 	[%rd16+512], %r260;
$L__BB13_116:
	setp.ge.s32 	%p76, %r126, %r271;
	@%p76 bra 	$L__BB13_118;
	st.global.u32 	[%rd16+640], %r261;
$L__BB13_118:
	setp.ge.s32 	%p77, %r129, %r271;
	@%p77 bra 	$L__BB13_120;
	st.global.u32 	[%rd16+768], %r262;
$L__BB13_120:
	setp.ge.s32 	%p78, %r132, %r271;
	@%p78 bra 	$L__BB13_122;
	st.global.u32 	[%rd16+896], %r263;
$L__BB13_122:
	setp.ge.s32 	%p79, %r135, %r271;
	@%p79 bra 	$L__BB13_124;
	st.global.u32 	[%rd16+1024], %r264;
$L__BB13_124:
	setp.ge.s32 	%p80, %r138, %r271;
	@%p80 bra 	$L__BB13_126;
	st.global.u32 	[%rd16+1152], %r265;
$L__BB13_126:
	setp.ge.s32 	%p81, %r141, %r271;
	@%p81 bra 	$L__BB13_128;
	st.global.u32 	[%rd16+1280], %r266;
$L__BB13_128:
	setp.ge.s32 	%p82, %r144, %r271;
	@%p82 bra 	$L__BB13_130;
	st.global.u32 	[%rd16+1408], %r267;
$L__BB13_130:
	setp.ge.s32 	%p83, %r147, %r271;
	@%p83 bra 	$L__BB13_132;
	st.global.u32 	[%rd16+1536], %r268;
$L__BB13_132:
	setp.ge.s32 	%p84, %r150, %r271;
	@%p84 bra 	$L__BB13_134;
	st.global.u32 	[%rd16+1664], %r269;
$L__BB13_134:
	setp.ge.s32 	%p85, %r153, %r271;
	@%p85 bra 	$L__BB13_136;
	st.global.u32 	[%rd16+1792], %r270;
$L__BB13_136:
	ret;

}


// ===== COMPILED SASS (sm_100) =====

	.target	sm_100

	.elftype	@"ET_EXEC"


//--------------------- .note.nv.tkinfo           --------------------------
	.section	.note.nv.tkinfo,"",@"SHT_NOTE"
	.sectionflags	@"SHF_NOTE_NV_TKINFO"
	.tkinfo
        /*0018*/ 	.word	0x00000002
        /*0030*/ 	.string	""
        /*0030*/ 	.string	"ptxas"
        /*0030*/ 	.string	"Cuda compilation tools, release 13.0, V13.0.88"
        /*0030*/ 	.string	"Build cuda_13.0.r13.0/compiler.36424714_0"
        /*0030*/ 	.string	"-arch sm_100 -m 64 "



//--------------------- .note.nv.cuinfo           --------------------------
	.section	.note.nv.cuinfo,"",@"SHT_NOTE"
	.sectionflags	@"SHF_NOTE_NV_CUINFO"
        /*0018*/ 	.short	0x0002
        /*001a*/ 	.short	0x0064
        /*001c*/ 	.short	0x0082
	.zero		2


//--------------------- .nv.info                  --------------------------
	.section	.nv.info,"",@"SHT_CUDA_INFO"
	.align	4


	//----- nvinfo : EIATTR_REGCOUNT
	.align		4
        /*0000*/ 	.byte	0x04, 0x2f
        /*0002*/ 	.short	(.L_46 - .L_45)
	.align		4
.L_45:
        /*0004*/ 	.word	index@(_ZN3cub18CUB_300001_SM_10006detail11EmptyKernelIvEEvv)
        /*0008*/ 	.word	0x00000004


	//----- nvinfo : EIATTR_FRAME_SIZE
	.align		4
.L_46:
        /*000c*/ 	.byte	0x04, 0x11
        /*000e*/ 	.short	(.L_48 - .L_47)
	.align		4
.L_47:
        /*0010*/ 	.word	index@(_ZN3cub18CUB_300001_SM_10006detail11EmptyKernelIvEEvv)
        /*0014*/ 	.word	0x00000000


	//----- nvinfo : EIATTR_REGCOUNT
	.align		4
.L_48:
        /*0018*/ 	.byte	0x04, 0x2f
        /*001a*/ 	.short	(.L_50 - .L_49)
	.align		4
.L_49:
        /*001c*/ 	.word	index@(_ZN3cub18CUB_300001_SM_10006detail8for_each13static_kernelINS2_12policy_hub_t12policy_500_tEmN6thrust24THRUST_300001_SM_1000_NS8cuda_cub20__uninitialized_fill7functorINS7_10device_ptrIiEEiEEEEvT0_T1_)
        /*0020*/ 	.word	0x00000008


	//----- nvinfo : EIATTR_FRAME_SIZE
	.align		4
.L_50:
        /*0024*/ 	.byte	0x04, 0x11
        /*0026*/ 	.short	(.L_52 - .L_51)
	.align		4
.L_51:
        /*0028*/ 	.word	index@(_ZN3cub18CUB_300001_SM_10006detail8for_each13static_kernelINS2_12policy_hub_t12policy_500_tEmN6thrust24THRUST_300001_SM_1000_NS8cuda_cub20__uninitialized_fill7functorINS7_10device_ptrIiEEiEEEEvT0_T1_)
        /*002c*/ 	.word	0x00000000


	//----- nvinfo : EIATTR_REGCOUNT
	.align		4
.L_52:
        /*0030*/ 	.byte	0x04, 0x2f
        /*0032*/ 	.short	(.L_54 - .L_53)
	.align		4
.L_53:
        /*0034*/ 	.word	index@(_ZN3cub18CUB_300001_SM_10006detail8for_each13static_kernelINS2_12policy_hub_t12policy_500_tElN6thrust24THRUST_300001_SM_1000_NS8cuda_cub6__fill7functorINS7_6detail15normal_iteratorINS7_10device_ptrIiEEEEiEEEEvT0_T1_)
        /*0038*/ 	.word	0x00000008


	//----- nvinfo : EIATTR_FRAME_SIZE
	.align		4
.L_54:
        /*003c*/ 	.byte	0x04, 0x11
        /*003e*/ 	.short	(.L_56 - .L_55)
	.align		4
.L_55:
        /*0040*/ 	.word	index@(_ZN3cub18CUB_300001_SM_10006detail8for_each13static_kernelINS2_12policy_hub_t12policy_500_tElN6thrust24THRUST_300001_SM_1000_NS8cuda_cub6__fill7functorINS7_6detail15normal_iteratorINS7_10device_ptrIiEEEEiEEEEvT0_T1_)
        /*0044*/ 	.word	0x00000000


	//----- nvinfo : EIATTR_REGCOUNT
	.align		4
.L_56:
        /*0048*/ 	.byte	0x04, 0x2f
        /*004a*/ 	.short	(.L_58 - .L_57)
	.align		4
.L_57:
        /*004c*/ 	.word	index@(_ZN3cub18CUB_300001_SM_10006detail9transform16transform_kernelINS2_10policy_hubILb1EN4cuda3std3__45tupleIJN6thrust24THRUST_300001_SM_1000_NS17counting_iteratorIiNSA_11use_defaultESC_SC_EEEEEE10policy1000Ei7calculoNSA_6detail15normal_iteratorINSA_10device_ptrIiEEEEJSD_EEEvT0_iT1_T2_DpNS2_10kernel_argIT3_EE)
        /*0050*/ 	.word	0x00000020


	//----- nvinfo : EIATTR_FRAME_SIZE
	.align		4
.L_58:
        /*0054*/ 	.byte	0x04, 0x11
        /*0056*/ 	.short	(.L_60 - .L_59)
	.align		4
.L_59:
        /*0058*/ 	.word	index@(_ZN3cub18CUB_300001_SM_10006detail9transform16transform_kernelINS2_10policy_hubILb1EN4cuda3std3__45tupleIJN6thrust24THRUST_300001_SM_1000_NS17counting_iteratorIiNSA_11use_defaultESC_SC_EEEEEE10policy1000Ei7calculoNSA_6detail15normal_iteratorINSA_10device_ptrIiEEEEJSD_EEEvT0_iT1_T2_DpNS2_10kernel_argIT3_EE)
        /*005c*/ 	.word	0x00000000


	//----- nvinfo : EIATTR_REGCOUNT
	.align		4
.L_60:
        /*0060*/ 	.byte	0x04, 0x2f
        /*0062*/ 	.short	(.L_62 - .L_61)
	.align		4
.L_61:
        /*0064*/ 	.word	index@(_ZN3cub18CUB_300001_SM_10006detail9transform16transform_kernelINS2_10policy_hubILb1EN4cuda3std3__45tupleIJN6thrust24THRUST_300001_SM_1000_NS17counting_iteratorIiNSA_11use_defaultESC_SC_EEEEEE10policy1000El7calculoNSA_6detail15normal_iteratorINSA_10device_ptrIiEEEEJSD_EEEvT0_iT1_T2_DpNS2_10kernel_argIT3_EE)
        /*0068*/ 	.word	0x00000020


	//----- nvinfo : EIATTR_FRAME_SIZE
	.align		4
.L_62:
        /*006c*/ 	.byte	0x04, 0x11
        /*006e*/ 	.short	(.L_64 - .L_63)
	.align		4
.L_63:
        /*0070*/ 	.word	index@(_ZN3cub18CUB_300001_SM_10006detail9transform16transform_kernelINS2_10policy_hubILb1EN4cuda3std3__45tupleIJN6thrust24THRUST_300001_SM_1000_NS17counting_iteratorIiNSA_11use_defaultESC_SC_EEEEEE10policy1000El7calculoNSA_6detail15normal_iteratorINSA_10device_ptrIiEEEEJSD_EEEvT0_iT1_T2_DpNS2_10kernel_argIT3_EE)
        /*0074*/ 	.word	0x00000000


	//----- nvinfo : EIATTR_REGCOUNT
	.align		4
.L_64:
        /*0078*/ 	.byte	0x04, 0x2f
        /*007a*/ 	.short	(.L_66 - .L_65)
	.align		4
.L_65:
        /*007c*/ 	.word	index@(_ZN3cub18CUB_300001_SM_10006detail6reduce28DeviceReduceSingleTileKernelINS2_10policy_hubIijN4cuda3__47maximumIiEEE10Policy1000EN6thrust24THRUST_300001_SM_1000_NS6detail15normal_iteratorINSC_10device_ptrIiEEEEPijS8_iiNS5_3std3__410__identityEEEvT0_T1_T2_T3_T4_T6_)
        /*0080*/ 	.word	0x00000020


	//----- nvinfo : EIATTR_FRAME_SIZE
	.align		4
.L_66:
        /*0084*/ 	.byte	0x04, 0x11
        /*0086*/ 	.short	(.L_68 - .L_67)
	.align		4
.L_67:
        /*0088*/ 	.word	index@(_ZN3cub18CUB_300001_SM_10006detail6reduce28DeviceReduceSingleTileKernelINS2_10policy_hubIijN4cuda3__47maximumIiEEE10Policy1000EN6thrust24THRUST_300001_SM_1000_NS6detail15normal_iteratorINSC_10device_ptrIiEEEEPijS8_iiNS5_3std3__410__identityEEEvT0_T1_T2_T3_T4_T6_)
        /*008c*/ 	.word	0x00000000


	//----- nvinfo : EIATTR_REGCOUNT
	.align		4
.L_68:
        /*0090*/ 	.byte	0x04, 0x2f
        /*0092*/ 	.short	(.L_70 - .L_69)
	.align		4
.L_69:
        /*0094*/ 	.word	index@(_ZN3cub18CUB_300001_SM_10006detail6reduce18DeviceReduceKernelINS2_10policy_hubIijN4cuda3__47maximumIiEEE10Policy1000EN6thrust24THRUST_300001_SM_1000_NS6detail15normal_iteratorINSC_10device_ptrIiEEEEjS8_iNS5_3std3__410__identityEEEvT0_PT3_T1_NS0_13GridEvenShareISO_EET2_T4_)
        /*0098*/ 	.word	0x00000020


	//----- nvinfo : EIATTR_FRAME_SIZE
	.align		4
.L_70:
        /*009c*/ 	.byte	0x04, 0x11
        /*009e*/ 	.short	(.L_72 - .L_71)
	.align		4
.L_71:
        /*00a0*/ 	.word	index@(_ZN3cub18CUB_300001_SM_10006detail6reduce18DeviceReduceKernelINS2_10policy_hubIijN4cuda3__47maximumIiEEE10Policy1000EN6thrust24THRUST_300001_SM_1000_NS6detail15normal_iteratorINSC_10device_ptrIiEEEEjS8_iNS5_3std3__410__identityEEEvT0_PT3_T1_NS0_13GridEvenShareISO_EET2_T4_)
        /*00a4*/ 	.word	0x00000000


	//----- nvinfo : EIATTR_REGCOUNT
	.align		4
.L_72:
        /*00a8*/ 	.byte	0x04, 0x2f
        /*00aa*/ 	.short	(.L_74 - .L_73)
	.align		4
.L_73:
        /*00ac*/ 	.word	index@(_ZN3cub18CUB_300001_SM_10006detail6reduce28DeviceReduceSingleTileKernelINS2_10policy_hubIijN4cuda3__47maximumIiEEE10Policy1000EPiSB_iS8_iiNS5_3std3__410__identityEEEvT0_T1_T2_T3_T4_T6_)
        /*00b0*/ 	.word	0x0000001e


	//----- nvinfo : EIATTR_FRAME_SIZE
	.align		4
.L_74:
        /*00b4*/ 	.byte	0x04, 0x11
        /*00b6*/ 	.short	(.L_76 - .L_75)
	.align		4
.L_75:
        /*00b8*/ 	.word	index@(_ZN3cub18CUB_300001_SM_10006detail6reduce28DeviceReduceSingleTileKernelINS2_10policy_hubIijN4cuda3__47maximumIiEEE10Policy1000EPiSB_iS8_iiNS5_3std3__410__identityEEEvT0_T1_T2_T3_T4_T6_)
        /*00bc*/ 	.word	0x00000000


	//----- nvinfo : EIATTR_REGCOUNT
	.align		4
.L_76:
        /*00c0*/ 	.byte	0x04, 0x2f
        /*00c2*/ 	.short	(.L_78 - .L_77)
	.align		4
.L_77:
        /*00c4*/ 	.word	index@(_ZN3cub18CUB_300001_SM_10006detail6reduce28DeviceReduceSingleTileKernelINS2_10policy_hubIiyN4cuda3__47maximumIiEEE10Policy1000EN6thrust24THRUST_300001_SM_1000_NS6detail15normal_iteratorINSC_10device_ptrIiEEEEPiyS8_iiNS5_3std3__410__identityEEEvT0_T1_T2_T3_T4_T6_)
        /*00c8*/ 	.word	0x00000020


	//----- nvinfo : EIATTR_FRAME_SIZE
	.align		4
.L_78:
        /*00cc*/ 	.byte	0x04, 0x11
        /*00ce*/ 	.short	(.L_80 - .L_79)
	.align		4
.L_79:
        /*00d0*/ 	.word	index@(_ZN3cub18CUB_300001_SM_10006detail6reduce28DeviceReduceSingleTileKernelINS2_10policy_hubIiyN4cuda3__47maximumIiEEE10Policy1000EN6thrust24THRUST_300001_SM_1000_NS6detail15normal_iteratorINSC_10device_ptrIiEEEEPiyS8_iiNS5_3std3__410__identityEEEvT0_T1_T2_T3_T4_T6_)
        /*00d4*/ 	.word	0x00000000


	//----- nvinfo : EIATTR_REGCOUNT
	.align		4
.L_80:
        /*00d8*/ 	.byte	0x04, 0x2f
        /*00da*/ 	.short	(.L_82 - .L_81)
	.align		4
.L_81:
        /*00dc*/ 	.word	index@(_ZN3cub18CUB_300001_SM_10006detail6reduce18DeviceReduceKernelINS2_10policy_hubIiyN4cuda3__47maximumIiEEE10Policy1000EN6thrust24THRUST_300001_SM_1000_NS6detail15normal_iteratorINSC_10device_ptrIiEEEEyS8_iNS5_3std3__410__identityEEEvT0_PT3_T1_NS0_13GridEvenShareISO_EET2_T4_)
        /*00e0*/ 	.word	0x0000001e


	//----- nvinfo : EIATTR_FRAME_SIZE
	.align		4
.L_82:
        /*00e4*/ 	.byte	0x04, 0x11
        /*00e6*/ 	.short	(.L_84 - .L_83)
	.align		4
.L_83:
        /*00e8*/ 	.word	index@(_ZN3cub18CUB_300001_SM_10006detail6reduce18DeviceReduceKernelINS2_10policy_hubIiyN4cuda3__47maximumIiEEE10Policy1000EN6thrust24THRUST_300001_SM_1000_NS6detail15normal_iteratorINSC_10device_ptrIiEEEEyS8_iNS5_3std3__410__identityEEEvT0_PT3_T1_NS0_13GridEvenShareISO_EET2_T4_)
        /*00ec*/ 	.word	0x00000000


	//----- nvinfo : EIATTR_REGCOUNT
	.align		4
.L_84:
        /*00f0*/ 	.byte	0x04, 0x2f
        /*00f2*/ 	.short	(.L_86 - .L_85)
	.align		4
.L_85:
        /*00f4*/ 	.word	index@(_ZN3cub18CUB_300001_SM_10006detail6reduce28DeviceReduceSingleTileKernelINS2_10policy_hubIiyN4cuda3__47maximumIiEEE10Policy1000EPiSB_iS8_iiNS5_3std3__410__identityEEEvT0_T1_T2_T3_T4_T6_)
        /*00f8*/ 	.word	0x0000001e


	//----- nvinfo : EIATTR_FRAME_SIZE
	.align		4
.L_86:
        /*00fc*/ 	.byte	0x04, 0x11
        /*00fe*/ 	.short	(.L_88 - .L_87)
	.align		4
.L_87:
        /*0100*/ 	.word	index@(_ZN3cub18CUB_300001_SM_10006detail6reduce28DeviceReduceSingleTileKernelINS2_10policy_hubIiyN4cuda3__47maximumIiEEE10Policy1000EPiSB_iS8_iiNS5_3std3__410__identityEEEvT0_T1_T2_T3_T4_T6_)
        /*0104*/ 	.word	0x00000000


	//----- nvinfo : EIATTR_REGCOUNT
	.align		4
.L_88:
        /*0108*/ 	.byte	0x04, 0x2f
        /*010a*/ 	.short	(.L_90 - .L_89)
	.align		4
.L_89:
        /*010c*/ 	.word	index@(_ZN3cub18CUB_300001_SM_10006detail4scan20DeviceScanInitKernelINS0_13ScanTileStateIiLb1EEEEEvT_i)
        /*0110*/ 	.word	0x00000008


	//----- nvinfo : EIATTR_FRAME_SIZE
	.align		4
.L_90:
        /*0114*/ 	.byte	0x04, 0x11
        /*0116*/ 	.short	(.L_92 - .L_91)
	.align		4
.L_91:
        /*0118*/ 	.word	index@(_ZN3cub18CUB_300001_SM_10006detail4scan20DeviceScanInitKernelINS0_13ScanTileStateIiLb1EEEEEvT_i)
        /*011c*/ 	.word	0x00000000


	//----- nvinfo : EIATTR_REGCOUNT
	.align		4
.L_92:
        /*0120*/ 	.byte	0x04, 0x2f
        /*0122*/ 	.short	(.L_94 - .L_93)
	.align		4
.L_93:
        /*0124*/ 	.word	index@(_ZN3cub18CUB_300001_SM_10006detail4scan16DeviceScanKernelINS2_10policy_hubIiiij12inline_scoreE10Policy1000EN6thrust24THRUST_300001_SM_1000_NS6detail15normal_iteratorINS9_10device_ptrIiEEEESE_NS0_13ScanTileStateIiLb1EEES5_NS0_8NullTypeEjiLb0ESH_EEvT0_T1_T2_iT3_T4_T5_)
        /*0128*/ 	.word	0x00000028


	//----- nvinfo : EIATTR_FRAME_SIZE
	.align		4
.L_94:
        /*012c*/ 	.byte	0x04, 0x11
        /*012e*/ 	.short	(.L_96 - .L_95)
	.align		4
.L_95:
        /*0130*/ 	.word	index@(_ZN3cub18CUB_300001_SM_10006detail4scan16DeviceScanKernelINS2_10policy_hubIiiij12inline_scoreE10Policy1000EN6thrust24THRUST_300001_SM_1000_NS6detail15normal_iteratorINS9_10device_ptrIiEEEESE_NS0_13ScanTileStateIiLb1EEES5_NS0_8NullTypeEjiLb0ESH_EEvT0_T1_T2_iT3_T4_T5_)
        /*0134*/ 	.word	0x00000000


	//----- nvinfo : EIATTR_REGCOUNT
	.align		4
.L_96:
        /*0138*/ 	.byte	0x04, 0x2f
        /*013a*/ 	.short	(.L_98 - .L_97)
	.align		4
.L_97:
        /*013c*/ 	.word	index@(_ZN3cub18CUB_300001_SM_10006detail4scan16DeviceScanKernelINS2_10policy_hubIiiim12inline_scoreE10Policy1000EN6thrust24THRUST_300001_SM_1000_NS6detail15normal_iteratorINS9_10device_ptrIiEEEESE_NS0_13ScanTileStateIiLb1EEES5_NS0_8NullTypeEmiLb0ESH_EEvT0_T1_T2_iT3_T4_T5_)
        /*0140*/ 	.word	0x00000028


	//----- nvinfo : EIATTR_FRAME_SIZE
	.align		4
.L_98:
        /*0144*/ 	.byte	0x04, 0x11
        /*0146*/ 	.short	(.L_100 - .L_99)
	.align		4
.L_99:
        /*0148*/ 	.word	index@(_ZN3cub18CUB_300001_SM_10006detail4scan16DeviceScanKernelINS2_10policy_hubIiiim12inline_scoreE10Policy1000EN6thrust24THRUST_300001_SM_1000_NS6detail15normal_iteratorINS9_10device_ptrIiEEEESE_NS0_13ScanTileStateIiLb1EEES5_NS0_8NullTypeEmiLb0ESH_EEvT0_T1_T2_iT3_T4_T5_)
        /*014c*/ 	.word	0x00000000


	//----- nvinfo : EIATTR_MIN_STACK_SIZE
	.align		4
.L_100:
        /*0150*/ 	.byte	0x04, 0x12
        /*0152*/ 	.short	(.L_102 - .L_101)
	.align		4
.L_101:
        /*0154*/ 	.word	index@(_ZN3cub18CUB_300001_SM_10006detail4scan16DeviceScanKernelINS2_10policy_hubIiiim12inline_scoreE10Policy1000EN6thrust24THRUST_300001_SM_1000_NS6detail15normal_iteratorINS9_10device_ptrIiEEEESE_NS0_13ScanTileStateIiLb1EEES5_NS0_8NullTypeEmiLb0ESH_EEvT0_T1_T2_iT3_T4_T5_)
        /*0158*/ 	.word	0x00000000


	//----- nvinfo : EIATTR_MIN_STACK_SIZE
	.align		4
.L_102:
        /*015c*/ 	.byte	0x04, 0x12
        /*015e*/ 	.short	(.L_104 - .L_103)
	.align		4
.L_103:
        /*0160*/ 	.word	index@(_ZN3cub18CUB_300001_SM_10006detail4scan16DeviceScanKernelINS2_10policy_hubIiiij12inline_scoreE10Policy1000EN6thrust24THRUST_300001_SM_1000_NS6detail15normal_iteratorINS9_10device_ptrIiEEEESE_NS0_13ScanTileStateIiLb1EEES5_NS0_8NullTypeEjiLb0ESH_EEvT0_T1_T2_iT3_T4_T5_)
        /*0164*/ 	.word	0x00000000


	//----- nvinfo : EIATTR_MIN_STACK_SIZE
	.align		4
.L_104:
        /*0168*/ 	.byte	0x04, 0x12
        /*016a*/ 	.short	(.L_106 - .L_105)
	.align		4
.L_105:
        /*016c*/ 	.word	index@(_ZN3cub18CUB_300001_SM_10006detail4scan20DeviceScanInitKernelINS0_13ScanTileStateIiLb1EEEEEvT_i)
        /*0170*/ 	.word	0x00000000


	//----- nvinfo : EIATTR_MIN_STACK_SIZE
	.align		4
.L_106:
        /*0174*/ 	.byte	0x04, 0x12
        /*0176*/ 	.short	(.L_108 - .L_107)
	.align		4
.L_107:
        /*0178*/ 	.word	index@(_ZN3cub18CUB_300001_SM_10006detail6reduce28DeviceReduceSingleTileKernelINS2_10policy_hubIiyN4cuda3__47maximumIiEEE10Policy1000EPiSB_iS8_iiNS5_3std3__410__identityEEEvT0_T1_T2_T3_T4_T6_)
        /*017c*/ 	.word	0x00000000


	//----- nvinfo : EIATTR_MIN_STACK_SIZE
	.align		4
.L_108:
        /*0180*/ 	.byte	0x04, 0x12
        /*0182*/ 	.short	(.L_110 - .L_109)
	.align		4
.L_109:
        /*0184*/ 	.word	index@(_ZN3cub18CUB_300001_SM_10006detail6reduce18DeviceReduceKernelINS2_10policy_hubIiyN4cuda3__47maximumIiEEE10Policy1000EN6thrust24THRUST_300001_SM_1000_NS6detail15normal_iteratorINSC_10device_ptrIiEEEEyS8_iNS5_3std3__410__identityEEEvT0_PT3_T1_NS0_13GridEvenShareISO_EET2_T4_)
        /*0188*/ 	.word	0x00000000


	//----- nvinfo : EIATTR_MIN_STACK_SIZE
	.align		4
.L_110:
        /*018c*/ 	.byte	0x04, 0x12
        /*018e*/ 	.short	(.L_112 - .L_111)
	.align		4
.L_111:
        /*0190*/ 	.word	index@(_ZN3cub18CUB_300001_SM_10006detail6reduce28DeviceReduceSingleTileKernelINS2_10policy_hubIiyN4cuda3__47maximumIiEEE10Policy1000EN6thrust24THRUST_300001_SM_1000_NS6detail15normal_iteratorINSC_10device_ptrIiEEEEPiyS8_iiNS5_3std3__410__identityEEEvT0_T1_T2_T3_T4_T6_)
        /*0194*/ 	.word	0x00000000


	//----- nvinfo : EIATTR_MIN_STACK_SIZE
	.align		4
.L_112:
        /*0198*/ 	.byte	0x04, 0x12
        /*019a*/ 	.short	(.L_114 - .L_113)
	.align		4
.L_113:
        /*019c*/ 	.word	index@(_ZN3cub18CUB_300001_SM_10006detail6reduce28DeviceReduceSingleTileKernelINS2_10policy_hubIijN4cuda3__47maximumIiEEE10Policy1000EPiSB_iS8_iiNS5_3std3__410__identityEEEvT0_T1_T2_T3_T4_T6_)
        /*01a0*/ 	.word	0x00000000


	//----- nvinfo : EIATTR_MIN_STACK_SIZE
	.align		4
.L_114:
        /*01a4*/ 	.byte	0x04, 0x12
        /*01a6*/ 	.short	(.L_116 - .L_115)
	.align		4
.L_115:
        /*01a8*/ 	.word	index@(_ZN3cub18CUB_300001_SM_10006detail6reduce18DeviceReduceKernelINS2_10policy_hubIijN4cuda3__47maximumIiEEE10Policy1000EN6thrust24THRUST_300001_SM_1000_NS6detail15normal_iteratorINSC_10device_ptrIiEEEEjS8_iNS5_3std3__410__identityEEEvT0_PT3_T1_NS0_13GridEvenShareISO_EET2_T4_)
        /*01ac*/ 	.word	0x00000000


	//----- nvinfo : EIATTR_MIN_STACK_SIZE
	.align		4
.L_116:
        /*01b0*/ 	.byte	0x04, 0x12
        /*01b2*/ 	.short	(.L_118 - .L_117)
	.align		4
.L_117:
        /*01b4*/ 	.word	index@(_ZN3cub18CUB_300001_SM_10006detail6reduce28DeviceReduceSingleTileKernelINS2_10policy_hubIijN4cuda3__47maximumIiEEE10Policy1000EN6thrust24THRUST_300001_SM_1000_NS6detail15normal_iteratorINSC_10device_ptrIiEEEEPijS8_iiNS5_3std3__410__identityEEEvT0_T1_T2_T3_T4_T6_)
        /*01b8*/ 	.word	0x00000000


	//----- nvinfo : EIATTR_MIN_STACK_SIZE
	.align		4
.L_118:
        /*01bc*/ 	.byte	0x04, 0x12
        /*01be*/ 	.short	(.L_120 - .L_119)
	.align		4
.L_119:
        /*01c0*/ 	.word	index@(_ZN3cub18CUB_300001_SM_10006detail9transform16transform_kernelINS2_10policy_hubILb1EN4cuda3std3__45tupleIJN6thrust24THRUST_300001_SM_1000_NS17counting_iteratorIiNSA_11use_defaultESC_SC_EEEEEE10policy1000El7calculoNSA_6detail15normal_iteratorINSA_10device_ptrIiEEEEJSD_EEEvT0_iT1_T2_DpNS2_10kernel_argIT3_EE)
        /*01c4*/ 	.word	0x00000000


	//----- nvinfo : EIATTR_MIN_STACK_SIZE
	.align		4
.L_120:
        /*01c8*/ 	.byte	0x04, 0x12
        /*01ca*/ 	.short	(.L_122 - .L_121)
	.align		4
.L_121:
        /*01cc*/ 	.word	index@(_ZN3cub18CUB_300001_SM_10006detail9transform16transform_kernelINS2_10policy_hubILb1EN4cuda3std3__45tupleIJN6thrust24THRUST_300001_SM_1000_NS17counting_iteratorIiNSA_11use_defaultESC_SC_EEEEEE10policy1000Ei7calculoNSA_6detail15normal_iteratorINSA_10device_ptrIiEEEEJSD_EEEvT0_iT1_T2_DpNS2_10kernel_argIT3_EE)
        /*01d0*/ 	.word	0x00000000


	//----- nvinfo : EIATTR_MIN_STACK_SIZE
	.align		4
.L_122:
        /*01d4*/ 	.byte	0x04, 0x12
        /*01d6*/ 	.short	(.L_124 - .L_123)
	.align		4
.L_123:
        /*01d8*/ 	.word	index@(_ZN3cub18CUB_300001_SM_10006detail8for_each13static_kernelINS2_12policy_hub_t12policy_500_tElN6thrust24THRUST_300001_SM_1000_NS8cuda_cub6__fill7functorINS7_6detail15normal_iteratorINS7_10device_ptrIiEEEEiEEEEvT0_T1_)
        /*01dc*/ 	.word	0x00000000


	//----- nvinfo : EIATTR_MIN_STACK_SIZE
	.align		4
.L_124:
        /*01e0*/ 	.byte	0x04, 0x12
        /*01e2*/ 	.short	(.L_126 - .L_125)
	.align		4
.L_125:
        /*01e4*/ 	.word	index@(_ZN3cub18CUB_300001_SM_10006detail8for_each13static_kernelINS2_12policy_hub_t12policy_500_tEmN6thrust24THRUST_300001_SM_1000_NS8cuda_cub20__uninitialized_fill7functorINS7_10device_ptrIiEEiEEEEvT0_T1_)
        /*01e8*/ 	.word	0x00000000


	//----- nvinfo : EIATTR_MIN_STACK_SIZE
	.align		4
.L_126:
        /*01ec*/ 	.byte	0x04, 0x12
        /*01ee*/ 	.short	(.L_128 - .L_127)
	.align		4
.L_127:
        /*01f0*/ 	.word	index@(_ZN3cub18CUB_300001_SM_10006detail11EmptyKernelIvEEvv)
        /*01f4*/ 	.word	0x00000000
.L_128:


//--------------------- .nv.compat                --------------------------
	.section	.nv.compat,"",@"SHT_CUDA_COMPAT_INFO"
	.align	4
        /*0000*/ 	.byte	0x02, 0x09, 0x00, 0x00, 0x02, 0x02, 0x01, 0x00, 0x02, 0x05, 0x05, 0x00, 0x03, 0x07, 0x01, 0x01
        /*0010*/ 	.byte	0x02, 0x03, 0x00, 0x00, 0x02, 0x06, 0x01, 0x00, 0x04, 0x0b, 0x08, 0x00, 0x09, 0x00, 0x00, 0x00
        /*0020*/ 	.byte	0x00, 0x00, 0x00, 0x00


//--------------------- .nv.info._ZN3cub18CUB_300001_SM_10006detail4scan16DeviceScanKernelINS2_10policy_hubIiiim12inline_scoreE10Policy1000EN6thrust24THRUST_300001_SM_1000_NS6detail15normal_iteratorINS9_10device_ptrIiEEEESE_NS0_13ScanTileStateIiLb1EEES5_NS0_8NullTypeEmiLb0ESH_EEvT0_T1_T2_iT3_T4_T5_ --------------------------
	.section	.nv.info._ZN3cub18CUB_300001_SM_10006detail4scan16DeviceScanKernelINS2_10policy_hubIiiim12inline_scoreE10Policy1000EN6thrust24THRUST_300001_SM_1000_NS6detail15normal_iteratorINS9_10device_ptrIiEEEESE_NS0_13ScanTileStateIiLb1EEES5_NS0_8NullTypeEmiLb0ESH_EEvT0_T1_T2_iT3_T4_T5_,"",@"SHT_CUDA_INFO"
	.sectionflags	@""
	.align	4


	//----- nvinfo : EIATTR_CUDA_API_VERSION
	.align		4
        /*0000*/ 	.byte	0x04, 0x37
        /*0002*/ 	.short	(.L_130 - .L_129)
.L_129:
        /*0004*/ 	.word	0x00000082


	//----- nvinfo : EIATTR_KPARAM_INFO
	.align		4
.L_130:
        /*0008*/ 	.byte	0x04, 0x17
        /*000a*/ 	.short	(.L_132 - .L_131)
.L_131:
        /*000c*/ 	.word	0x00000000
        /*0010*/ 	.short	0x0006
        /*0012*/ 	.short	0x0020
        /*0014*/ 	.byte	0x00, 0xf0, 0x21, 0x00


	//----- nvinfo : EIATTR_KPARAM_INFO
	.align		4
.L_132:
        /*0018*/ 	.byte	0x04, 0x17
        /*001a*/ 	.short	(.L_134 - .L_133)
.L_133:
        /*001c*/ 	.word	0x00000000
        /*0020*/ 	.short	0x0005
        /*0022*/ 	.short	0x001d
        /*0024*/ 	.byte	0x00, 0xf0, 0x05, 0x00


	//----- nvinfo : EIATTR_KPARAM_INFO
	.align		4
.L_134:
        /*0028*/ 	.byte	0x04, 0x17
        /*002a*/ 	.short	(.L_136 - .L_135)
.L_135:
        /*002c*/ 	.word	0x00000000
        /*0030*/ 	.short	0x0004
        /*0032*/ 	.short	0x001c
        /*0034*/ 	.byte	0x00, 0xf0, 0x05, 0x00


	//----- nvinfo : EIATTR_KPARAM_INFO
	.align		4
.L_136:
        /*0038*/ 	.byte	0x04, 0x17
        /*003a*/ 	.short	(.L_138 - .L_137)
.L_137:
        /*003c*/ 	.word	0x00000000
        /*0040*/ 	.short	0x0003
        /*0042*/ 	.short	0x0018
        /*0044*/ 	.byte	0x00, 0xf0, 0x11, 0x00


	//----- nvinfo : EIATTR_KPARAM_INFO
	.align		4
.L_138:
        /*0048*/ 	.byte	0x04, 0x17
        /*004a*/ 	.short	(.L_140 - .L_139)
.L_139:
        /*004c*/ 	.word	0x00000000
        /*0050*/ 	.short	0x0002
        /*0052*/ 	.short	0x0010
        /*0054*/ 	.byte	0x00, 0xf0, 0x21, 0x00


	//----- nvinfo : EIATTR_KPARAM_INFO
	.align		4
.L_140:
        /*0058*/ 	.byte	0x04, 0x17
        /*005a*/ 	.short	(.L_142 - .L_141)
.L_141:
        /*005c*/ 	.word	0x00000000
        /*0060*/ 	.short	0x0001
        /*0062*/ 	.short	0x0008
        /*0064*/ 	.byte	0x00, 0xf0, 0x21, 0x00


	//----- nvinfo : EIATTR_KPARAM_INFO
	.align		4
.L_142:
        /*0068*/ 	.byte	0x04, 0x17
        /*006a*/ 	.short	(.L_144 - .L_143)
.L_143:
        /*006c*/ 	.word	0x00000000
        /*0070*/ 	.short	0x0000
        /*0072*/ 	.short	0x0000
        /*0074*/ 	.byte	0x00, 0xf0, 0x21, 0x00


	//----- nvinfo : EIATTR_SPARSE_MMA_MASK
	.align		4
.L_144:
        /*0078*/ 	.byte	0x03, 0x50
        /*007a*/ 	.short	0x0000


	//----- nvinfo : EIATTR_MAXREG_COUNT
	.align		4
        /*007c*/ 	.byte	0x03, 0x1b
        /*007e*/ 	.short	0x00ff


	//----- nvinfo : EIATTR_NUM_BARRIERS
	.align		4
        /*0080*/ 	.byte	0x02, 0x4c
        /*0082*/ 	.byte	0x01
	.zero		1


	//----- nvinfo : EIATTR_MERCURY_ISA_VERSION
	.align		4
        /*0084*/ 	.byte	0x03, 0x5f
        /*0086*/ 	.short	0x0101


	//----- nvinfo : EIATTR_UNUSED_LOAD_BYTE_OFFSET
	.align		4
        /*0088*/ 	.byte	0x04, 0x44
        /*008a*/ 	.short	(.L_146 - .L_145)


	//   ....[0]....
.L_145:
        /*008c*/ 	.word	0x00002570
        /*0090*/ 	.word	0x00000fff


	//----- nvinfo : EIATTR_COOP_GROUP_MASK_REGIDS
	.align		4
.L_146:
        /*0094*/ 	.byte	0x04, 0x29
        /*0096*/ 	.short	(.L_148 - .L_147)


	//   ....[0]....
.L_147:
        /*0098*/ 	.word	0xffffffff


	//   ....[1]....
        /*009c*/ 	.word	0xffffffff


	//   ....[2]....
        /*00a0*/ 	.word	0xffffffff


	//   ....[3]....
        /*00a4*/ 	.word	0xffffffff


	//   ....[4]....
        /*00a8*/ 	.word	0xffffffff


	//   ....[5]....
        /*00ac*/ 	.word	0xffffffff


	//   ....[6]....
        /*00b0*/ 	.word	0xffffffff


	//   ....[7]....
        /*00b4*/ 	.word	0xffffffff


	//   ....[8]....
        /*00b8*/ 	.word	0xffffffff


	//   ....[9]....
        /*00bc*/ 	.word	0xffffffff


	//   ....[10]....
        /*00c0*/ 	.word	0xffffffff


	//   ....[11]....
        /*00c4*/ 	.word	0xffffffff


	//   ....[12]....
        /*00c8*/ 	.word	0xffffffff


	//   ....[13]....
        /*00cc*/ 	.word	0xffffffff


	//   ....[14]....
        /*00d0*/ 	.word	0xffffffff


	//   ....[15]....
        /*00d4*/ 	.word	0xffffffff


	//   ....[16]....
        /*00d8*/ 	.word	0xffffffff


	//   ....[17]....
        /*00dc*/ 	.word	0xffffffff


	//   ....[18]....
        /*00e0*/ 	.word	0xffffffff


	//   ....[19]....
        /*00e4*/ 	.word	0xffffffff


	//   ....[20]....
        /*00e8*/ 	.word	0xffffffff


	//   ....[21]....
        /*00ec*/ 	.word	0xffffffff


	//   ....[22]....
        /*00f0*/ 	.word	0xffffffff


	//   ....[23]....
        /*00f4*/ 	.word	0xffffffff


	//   ....[24]....
        /*00f8*/ 	.word	0xffffffff


	//   ....[25]....
        /*00fc*/ 	.word	0xffffffff


	//   ....[26]....
        /*0100*/ 	.word	0xffffffff


	//   ....[27]....
        /*0104*/ 	.word	0xffffffff


	//   ....[28]....
        /*0108*/ 	.word	0xffffffff


	//   ....[29]....
        /*010c*/ 	.word	0xffffffff


	//   ....[30]....
        /*0110*/ 	.word	0xffffffff


	//   ....[31]....
        /*0114*/ 	.word	0xffffffff


	//   ....[32]....
        /*0118*/ 	.word	0xffffffff


	//   ....[33]....
        /*011c*/ 	.word	0xffffffff


	//   ....[34]....
        /*0120*/ 	.word	0xffffffff


	//   ....[35]....
        /*0124*/ 	.word	0xffffffff


	//   ....[36]....
        /*0128*/ 	.word	0xffffffff


	//   ....[37]....
        /*012c*/ 	.word	0xffffffff


	//   ....[38]....
        /*0130*/ 	.word	0xffffffff


	//   ....[39]....
        /*0134*/ 	.word	0xffffffff


	//   ....[40]....
        /*0138*/ 	.word	0xffffffff


	//   ....[41]....
        /*013c*/ 	.word	0xffffffff


	//   ....[42]....
        /*0140*/ 	.word	0xffffffff


	//   ....[43]....
        /*0144*/ 	.word	0xffffffff


	//   ....[44]....
        /*0148*/ 	.word	0xffffffff


	//   ....[45]....
        /*014c*/ 	.word	0xffffffff


	//   ....[46]....
        /*0150*/ 	.word	0xffffffff


	//   ....[47]....
        /*0154*/ 	.word	0xffffffff


	//   ....[48]....
        /*0158*/ 	.word	0xffffffff


	//   ....[49]....
        /*015c*/ 	.word	0xffffffff


	//   ....[50]....
        /*0160*/ 	.word	0xffffffff


	//   ....[51]....
        /*0164*/ 	.word	0xffffffff


	//   ....[52]....
        /*0168*/ 	.word	0xffffffff


	//   ....[53]....
        /*016c*/ 	.word	0xffffffff


	//   ....[54]....
        /*0170*/ 	.word	0xffffffff


	//   ....[55]....
        /*0174*/ 	.word	0xffffffff


	//   ....[56]....
        /*0178*/ 	.word	0xffffffff


	//   ....[57]....
        /*017c*/ 	.word	0xffffffff


	//   ....[58]....
        /*0180*/ 	.word	0xffffffff


	//   ....[59]....
        /*0184*/ 	.word	0xffffffff


	//   ....[60]....
        /*0188*/ 	.word	0xffffffff


	//   ....[61]....
        /*018c*/ 	.word	0xffffffff


	//   ....[62]....
        /*0190*/ 	.word	0xffffffff


	//   ....[63]....
        /*0194*/ 	.word	0xffffffff


	//   ....[64]....
        /*0198*/ 	.word	0x05000018


	//   ....[65]....
        /*019c*/ 	.word	0x05000018


	//   ....[66]....
        /*01a0*/ 	.word	0x05000018


	//   ....[67]....
        /*01a4*/ 	.word	0x05000018


	//   ....[68]....
        /*01a8*/ 	.word	0x05000018


	//   ....[69]....
        /*01ac*/ 	.word	0x05000018


	//   ....[70]....
        /*01b0*/ 	.word	0x05000018


	//   ....[71]....
        /*01b4*/ 	.word	0x05000018


	//   ....[72]....
        /*01b8*/ 	.word	0x05000018


	//   ....[73]....
        /*01bc*/ 	.word	0x05000018


	//   ....[74]....
        /*01c0*/ 	.word	0x05000018


	//   ....[75]....
        /*01c4*/ 	.word	0x05000018


	//   ....[76]....
        /*01c8*/ 	.word	0x05000018


	//   ....[77]....
        /*01cc*/ 	.word	0x05000018


	//   ....[78]....
        /*01d0*/ 	.word	0x05000018


	//   ....[79]....
        /*01d4*/ 	.word	0x05000018


	//   ....[80]....
        /*01d8*/ 	.word	0x05000018


	//   ....[81]....
        /*01dc*/ 	.word	0x05000018


	//   ....[82]....
        /*01e0*/ 	.word	0x05000018


	//   ....[83]....
        /*01e4*/ 	.word	0x05000018


	//   ....[84]....
        /*01e8*/ 	.word	0x05000018


	//   ....[85]....
        /*01ec*/ 	.word	0x05000018


	//   ....[86]....
        /*01f0*/ 	.word	0x05000018


	//   ....[87]....
        /*01f4*/ 	.word	0x05000018


	//   ....[88]....
        /*01f8*/ 	.word	0x05000018


	//   ....[89]....
        /*01fc*/ 	.word	0x05000018


	//   ....[90]....
        /*0200*/ 	.word	0x05000018


	//   ....[91]....
        /*0204*/ 	.word	0x05000018


	//   ....[92]....
        /*0208*/ 	.word	0x05000018


	//   ....[93]....
        /*020c*/ 	.word	0x05000018


	//   ....[94]....
        /*0210*/ 	.word	0x05000018


	//   ....[95]....
        /*0214*/ 	.word	0x05000018


	//   ....[96]....
        /*0218*/ 	.word	0x05000018


	//   ....[97]....
        /*021c*/ 	.word	0x05000018


	//   ....[98]....
        /*0220*/ 	.word	0x05000018


	//   ....[99]....
        /*0224*/ 	.word	0x05000018


	//----- nvinfo : EIATTR_COOP_GROUP_INSTR_OFFSETS
	.align		4
.L_148:
        /*0228*/ 	.byte	0x04, 0x28
        /*022a*/ 	.short	(.L_150 - .L_149)


	//   ....[0]....
.L_149:
        /*022c*/ 	.word	0x000003f0


	//   ....[1]....
        /*0230*/ 	.word	0x00000620


	//   ....[2]....
        /*0234*/ 	.word	0x00000660


	//   ....[3]....
        /*0238*/ 	.word	0x000006a0


	//   ....[4]....
        /*023c*/ 	.word	0x000006e0


	//   ....[5]....
        /*0240*/ 	.word	0x00000720


	//   ....[6]....
        /*0244*/ 	.word	0x000007a0


	//   ....[7]....
        /*0248*/ 	.word	0x00000ae0


	//   ....[8]....
        /*024c*/ 	.word	0x00000b20


	//   ....[9]....
        /*0250*/ 	.word	0x00000b60


	//   ....[10]....
        /*0254*/ 	.word	0x00000ba0


	//   ....[11]....
        /*0258*/ 	.word	0x00000be0


	//   ....[12]....
        /*025c*/ 	.word	0x00000c60


	//   ....[13]....
        /*0260*/ 	.word	0x00000e50


	//   ....[14]....
        /*0264*/ 	.word	0x00000f10


	//   ....[15]....
        /*0268*/ 	.word	0x00000f70


	//   ....[16]....
        /*026c*/ 	.word	0x00000ff0


	//   ....[17]....
        /*0270*/ 	.word	0x00001050


	//   ....[18]....
        /*0274*/ 	.word	0x000010a0


	//   ....[19]....
        /*0278*/ 	.word	0x000010f0


	//   ....[20]....
        /*027c*/ 	.word	0x00001150


	//   ....[21]....
        /*0280*/ 	.word	0x00001170


	//   ....[22]....
        /*0284*/ 	.word	0x00001230


	//   ....[23]....
        /*0288*/ 	.word	0x00001300


	//   ....[24]....
        /*028c*/ 	.word	0x00001360


	//   ....[25]....
        /*0290*/ 	.word	0x000013d0


	//   ....[26]....
        /*0294*/ 	.word	0x00001430


	//   ....[27]....
        /*0298*/ 	.word	0x00001470


	//   ....[28]....
        /*029c*/ 	.word	0x000014b0


	//   ....[29]....
        /*02a0*/ 	.word	0x000014f0


	//   ....[30]....
        /*02a4*/ 	.word	0x00001500


	//   ....[31]....
        /*02a8*/ 	.word	0x000019b0


	//   ....[32]....
        /*02ac*/ 	.word	0x000021a0


	//   ....[33]....
        /*02b0*/ 	.word	0x00002400


	//   ....[34]....
        /*02b4*/ 	.word	0x00002440


	//   ....[35]....
        /*02b8*/ 	.word	0x00002480


	//   ....[36]....
        /*02bc*/ 	.word	0x000024c0


	//   ....[37]....
        /*02c0*/ 	.word	0x00002500


	//   ....[38]....
        /*02c4*/ 	.word	0x00002540


	//   ....[39]....
        /*02c8*/ 	.word	0x00002830


	//   ....[40]....
        /*02cc*/ 	.word	0x00002870


	//   ....[41]....
        /*02d0*/ 	.word	0x000028b0


	//   ....[42]....
        /*02d4*/ 	.word	0x000028f0


	//   ....[43]....
        /*02d8*/ 	.word	0x00002930


	//   ....[44]....
        /*02dc*/ 	.word	0x000029b0


	//   ....[45]....
        /*02e0*/ 	.word	0x00002ba0


	//   ....[46]....
        /*02e4*/ 	.word	0x00002c60


	//   ....[47]....
        /*02e8*/ 	.word	0x00002cc0


	//   ....[48]....
        /*02ec*/ 	.word	0x00002d30


	//   ....[49]....
        /*02f0*/ 	.word	0x00002d90


	//   ....[50]....
        /*02f4*/ 	.word	0x00002df0


	//   ....[51]....
        /*02f8*/ 	.word	0x00002e30


	//   ....[52]....
        /*02fc*/ 	.word	0x00002e80


	//   ....[53]....
        /*0300*/ 	.word	0x00002e90


	//   ....[54]....
        /*0304*/ 	.word	0x00002f70


	//   ....[55]....
        /*0308*/ 	.word	0x00003030


	//   ....[56]....
        /*030c*/ 	.word	0x00003080


	//   ....[57]....
        /*0310*/ 	.word	0x000030f0


	//   ....[58]....
        /*0314*/ 	.word	0x00003140


	//   ....[59]....
        /*0318*/ 	.word	0x00003190


	//   ....[60]....
        /*031c*/ 	.word	0x000031e0


	//   ....[61]....
        /*0320*/ 	.word	0x00003230


	//   ....[62]....
        /*0324*/ 	.word	0x00003240


	//   ....[63]....
        /*0328*/ 	.word	0x00003680


	//   ....[64]....
        /*032c*/ 	.word	0x00003b20


	//   ....[65]....
        /*0330*/ 	.word	0x00003ba0


	//   ....[66]....
        /*0334*/ 	.word	0x00003c40


	//   ....[67]....
        /*0338*/ 	.word	0x00003d30


	//   ....[68]....
        /*033c*/ 	.word	0x00003dc0


	//   ....[69]....
        /*0340*/ 	.word	0x00003e50


	//   ....[70]....
        /*0344*/ 	.word	0x00003ee0


	//   ....[71]....
        /*0348*/ 	.word	0x00003f60


	//   ....[72]....
        /*034c*/ 	.word	0x00003f90


	//   ....[73]....
        /*0350*/ 	.word	0x00004050


	//   ....[74]....
        /*0354*/ 	.word	0x000040d0


	//   ....[75]....
        /*0358*/ 	.word	0x00004150


	//   ....[76]....
        /*035c*/ 	.word	0x00004220


	//   ....[77]....
        /*0360*/ 	.word	0x000042d0


	//   ....[78]....
        /*0364*/ 	.word	0x00004350


	//   ....[79]....
        /*0368*/ 	.word	0x000043d0


	//   ....[80]....
        /*036c*/ 	.word	0x00004450


	//   ....[81]....
        /*0370*/ 	.word	0x000044c0


	//   ....[82]....
        /*0374*/ 	.word	0x00004530


	//   ....[83]....
        /*0378*/ 	.word	0x000045b0


	//   ....[84]....
        /*037c*/ 	.word	0x00004650


	//   ....[85]....
        /*0380*/ 	.word	0x00004720


	//   ....[86]....
        /*0384*/ 	.word	0x000047a0


	//   ....[87]....
        /*0388*/ 	.word	0x00004820


	//   ....[88]....
        /*038c*/ 	.word	0x000048b0


	//   ....[89]....
        /*0390*/ 	.word	0x00004940


	//   ....[90]....
        /*0394*/ 	.word	0x00004970


	//   ....[91]....
        /*0398*/ 	.word	0x00004a40


	//   ....[92]....
        /*039c*/ 	.word	0x00004ac0


	//   ....[93]....
        /*03a0*/ 	.word	0x00004b40


	//   ....[94]....
        /*03a4*/ 	.word	0x00004c00


	//   ....[95]....
        /*03a8*/ 	.word	0x00004c80


	//   ....[96]....
        /*03ac*/ 	.word	0x00004d10


	//   ....[97]....
        /*03b0*/ 	.word	0x00004d90


	//   ....[98]....
        /*03b4*/ 	.word	0x00004e00


	//   ....[99]....
        /*03b8*/ 	.word	0x00004e90


	//----- nvinfo : EIATTR_VRC_CTA_INIT_COUNT
	.align		4
.L_150:
        /*03bc*/ 	.byte	0x02, 0x4a
	.zero		1
	.zero		1


	//----- nvinfo : EIATTR_EXIT_INSTR_OFFSETS
	.align		4
        /*03c0*/ 	.byte	0x04, 0x1c
        /*03c2*/ 	.short	(.L_152 - .L_151)


	//   ....[0]....
.L_151:
        /*03c4*/ 	.word	0x00001bb0


	//   ....[1]....
        /*03c8*/ 	.word	0x00001be0


	//   ....[2]....
        /*03cc*/ 	.word	0x00003ab0


	//   ....[3]....
        /*03d0*/ 	.word	0x00003ad0


	//----- nvinfo : EIATTR_MAX_THREADS
	.align		4
.L_152:
        /*03d4*/ 	.byte	0x04, 0x05
        /*03d6*/ 	.short	(.L_154 - .L_153)
.L_153:
        /*03d8*/ 	.word	0x00000080
        /*03dc*/ 	.word	0x00000001
        /*03e0*/ 	.word	0x00000001


	//----- nvinfo : EIATTR_CRS_STACK_SIZE
	.align		4
.L_154:
        /*03e4*/ 	.byte	0x04, 0x1e
        /*03e6*/ 	.short	(.L_156 - .L_155)
.L_155:
        /*03e8*/ 	.word	0x00000000


	//----- nvinfo : EIATTR_CBANK_PARAM_SIZE
	.align		4
.L_156:
        /*03ec*/ 	.byte	0x03, 0x19
        /*03ee*/ 	.short	0x0028


	//----- nvinfo : EIATTR_PARAM_CBANK
	.align		4
        /*03f0*/ 	.byte	0x04, 0x0a
        /*03f2*/ 	.short	(.L_158 - .L_157)
	.align		4
.L_157:
        /*03f4*/ 	.word	index@(.nv.constant0._ZN3cub18CUB_300001_SM_10006detail4scan16DeviceScanKernelINS2_10policy_hubIiiim12inline_scoreE10Policy1000EN6thrust24THRUST_300001_SM_1000_NS6detail15normal_iteratorINS9_10device_ptrIiEEEESE_NS0_13ScanTileStateIiLb1EEES5_NS0_8NullTypeEmiLb0ESH_EEvT0_T1_T2_iT3_T4_T5_)
        /*03f8*/ 	.short	0x0380
        /*03fa*/ 	.short	0x0028


	//----- nvinfo : EIATTR_SW_WAR
	.align		4
.L_158:
        /*03fc*/ 	.byte	0x04, 0x36
        /*03fe*/ 	.short	(.L_160 - .L_159)
.L_159:
        /*0400*/ 	.word	0x00000008
.L_160:


//--------------------- .nv.info._ZN3cub18CUB_300001_SM_10006detail4scan16DeviceScanKernelINS2_10policy_hubIiiij12inline_scoreE10Policy1000EN6thrust24THRUST_300001_SM_1000_NS6detail15normal_iteratorINS9_10device_ptrIiEEEESE_NS0_13ScanTileStateIiLb1EEES5_NS0_8NullTypeEjiLb0ESH_EEvT0_T1_T2_iT3_T4_T5_ --------------------------
	.section	.nv.info._ZN3cub18CUB_300001_SM_10006detail4scan16DeviceScanKernelINS2_10policy_hubIiiij12inline_scoreE10Policy1000EN6thrust24THRUST_300001_SM_1000_NS6detail15normal_iteratorINS9_10device_ptrIiEEEESE_NS0_13ScanTileStateIiLb1EEES5_NS0_8NullTypeEjiLb0ESH_EEvT0_T1_T2_iT3_T4_T5_,"",@"SHT_CUDA_INFO"
	.sectionflags	@""
	.align	4


	//----- nvinfo : EIATTR_CUDA_API_VERSION
	.align		4
        /*0000*/ 	.byte	0x04, 0x37
        /*0002*/ 	.short	(.L_162 - .L_161)
.L_161:
        /*0004*/ 	.word	0x00000082


	//----- nvinfo : EIATTR_KPARAM_INFO
	.align		4
.L_162:
        /*0008*/ 	.byte	0x04, 0x17
        /*000a*/ 	.short	(.L_164 - .L_163)
.L_163:
        /*000c*/ 	.word	0x00000000
        /*0010*/ 	.short	0x0006
        /*0012*/ 	.short	0x0020
        /*0014*/ 	.byte	0x00, 0xf0, 0x11, 0x00


	//----- nvinfo : EIATTR_KPARAM_INFO
	.align		4
.L_164:
        /*0018*/ 	.byte	0x04, 0x17
        /*001a*/ 	.short	(.L_166 - .L_165)
.L_165:
        /*001c*/ 	.word	0x00000000
        /*0020*/ 	.short	0x0005
        /*0022*/ 	.short	0x001d
        /*0024*/ 	.byte	0x00, 0xf0, 0x05, 0x00


	//----- nvinfo : EIATTR_KPARAM_INFO
	.align		4
.L_166:
        /*0028*/ 	.byte	0x04, 0x17
        /*002a*/ 	.short	(.L_168 - .L_167)
.L_167:
        /*002c*/ 	.word	0x00000000
        /*0030*/ 	.short	0x0004
        /*0032*/ 	.short	0x001c
        /*0034*/ 	.byte	0x00, 0xf0, 0x05, 0x00


	//----- nvinfo : EIATTR_KPARAM_INFO
	.align		4
.L_168:
        /*0038*/ 	.byte	0x04, 0x17
        /*003a*/ 	.short	(.L_170 - .L_169)
.L_169:
        /*003c*/ 	.word	0x00000000
        /*0040*/ 	.short	0x0003
        /*0042*/ 	.short	0x0018
        /*0044*/ 	.byte	0x00, 0xf0, 0x11, 0x00


	//----- nvinfo : EIATTR_KPARAM_INFO
	.align		4
.L_170:
        /*0048*/ 	.byte	0x04, 0x17
        /*004a*/ 	.short	(.L_172 - .L_171)
.L_171:
        /*004c*/ 	.word	0x00000000
        /*0050*/ 	.short	0x0002
        /*0052*/ 	.short	0x0010
        /*0054*/ 	.byte	0x00, 0xf0, 0x21, 0x00


	//----- nvinfo : EIATTR_KPARAM_INFO
	.align		4
.L_172:
        /*0058*/ 	.byte	0x04, 0x17
        /*005a*/ 	.short	(.L_174 - .L_173)
.L_173:
        /*005c*/ 	.word	0x00000000
        /*0060*/ 	.short	0x0001
        /*0062*/ 	.short	0x0008
        /*0064*/ 	.byte	0x00, 0xf0, 0x21, 0x00


	//----- nvinfo : EIATTR_KPARAM_INFO
	.align		4
.L_174:
        /*0068*/ 	.byte	0x04, 0x17
        /*006a*/ 	.short	(.L_176 - .L_175)
.L_175:
        /*006c*/ 	.word	0x00000000
        /*0070*/ 	.short	0x0000
        /*0072*/ 	.short	0x0000
        /*0074*/ 	.byte	0x00, 0xf0, 0x21, 0x00


	//----- nvinfo : EIATTR_SPARSE_MMA_MASK
	.align		4
.L_176:
        /*0078*/ 	.byte	0x03, 0x50
        /*007a*/ 	.short	0x0000


	//----- nvinfo : EIATTR_MAXREG_COUNT
	.align		4
        /*007c*/ 	.byte	0x03, 0x1b
        /*007e*/ 	.short	0x00ff


	//----- nvinfo : EIATTR_NUM_BARRIERS
	.align		4
        /*0080*/ 	.byte	0x02, 0x4c
        /*0082*/ 	.byte	0x01
	.zero		1


	//----- nvinfo : EIATTR_MERCURY_ISA_VERSION
	.align		4
        /*0084*/ 	.byte	0x03, 0x5f
        /*0086*/ 	.short	0x0101


	//----- nvinfo : EIATTR_UNUSED_LOAD_BYTE_OFFSET
	.align		4
        /*0088*/ 	.byte	0x04, 0x44
        /*008a*/ 	.short	(.L_178 - .L_177)


	//   ....[0]....
.L_177:
        /*008c*/ 	.word	0x00002540
        /*0090*/ 	.word	0x00000fff


	//----- nvinfo : EIATTR_COOP_GROUP_MASK_REGIDS
	.align		4
.L_178:
        /*0094*/ 	.byte	0x04, 0x29
        /*0096*/ 	.short	(.L_180 - .L_179)


	//   ....[0]....
.L_179:
        /*0098*/ 	.word	0xffffffff


	//   ....[1]....
        /*009c*/ 	.word	0xffffffff


	//   ....[2]....
        /*00a0*/ 	.word	0xffffffff


	//   ....[3]....
        /*00a4*/ 	.word	0xffffffff


	//   ....[4]....
        /*00a8*/ 	.word	0xffffffff


	//   ....[5]....
        /*00ac*/ 	.word	0xffffffff


	//   ....[6]....
        /*00b0*/ 	.word	0xffffffff


	//   ....[7]....
        /*00b4*/ 	.word	0xffffffff


	//   ....[8]....
        /*00b8*/ 	.word	0xffffffff


	//   ....[9]....
        /*00bc*/ 	.word	0xffffffff


	//   ....[10]....
        /*00c0*/ 	.word	0xffffffff


	//   ....[11]....
        /*00c4*/ 	.word	0xffffffff


	//   ....[12]....
        /*00c8*/ 	.word	0xffffffff


	//   ....[13]....
        /*00cc*/ 	.word	0xffffffff


	//   ....[14]....
        /*00d0*/ 	.word	0xffffffff


	//   ....[15]....
        /*00d4*/ 	.word	0xffffffff


	//   ....[16]....
        /*00d8*/ 	.word	0xffffffff


	//   ....[17]....
        /*00dc*/ 	.word	0xffffffff


	//   ....[18]....
        /*00e0*/ 	.word	0xffffffff


	//   ....[19]....
        /*00e4*/ 	.word	0xffffffff


	//   ....[20]....
        /*00e8*/ 	.word	0xffffffff


	//   ....[21]....
        /*00ec*/ 	.word	0xffffffff


	//   ....[22]....
        /*00f0*/ 	.word	0xffffffff


	//   ....[23]....
        /*00f4*/ 	.word	0xffffffff


	//   ....[24]....
        /*00f8*/ 	.word	0xffffffff


	//   ....[25]....
        /*00fc*/ 	.word	0xffffffff


	//   ....[26]....
        /*0100*/ 	.word	0xffffffff


	//   ....[27]....
        /*0104*/ 	.word	0xffffffff


	//   ....[28]....
        /*0108*/ 	.word	0xffffffff


	//   ....[29]....
        /*010c*/ 	.word	0xffffffff


	//   ....[30]....
        /*0110*/ 	.word	0xffffffff


	//   ....[31]....
        /*0114*/ 	.word	0xffffffff


	//   ....[32]....
        /*0118*/ 	.word	0xffffffff


	//   ....[33]....
        /*011c*/ 	.word	0xffffffff


	//   ....[34]....
        /*0120*/ 	.word	0xffffffff


	//   ....[35]....
        /*0124*/ 	.word	0xffffffff


	//   ....[36]....
        /*0128*/ 	.word	0xffffffff


	//   ....[37]....
        /*012c*/ 	.word	0xffffffff


	//   ....[38]....
        /*0130*/ 	.word	0xffffffff


	//   ....[39]....
        /*0134*/ 	.word	0xffffffff


	//   ....[40]....
        /*0138*/ 	.word	0xffffffff


	//   ....[41]....
        /*013c*/ 	.word	0xffffffff


	//   ....[42]....
        /*0140*/ 	.word	0xffffffff


	//   ....[43]....
        /*0144*/ 	.word	0xffffffff


	//   ....[44]....
        /*0148*/ 	.word	0xffffffff


	//   ....[45]....
        /*014c*/ 	.word	0xffffffff


	//   ....[46]....
        /*0150*/ 	.word	0xffffffff


	//   ....[47]....
        /*0154*/ 	.word	0xffffffff


	//   ....[48]....
        /*0158*/ 	.word	0xffffffff


	//   ....[49]....
        /*015c*/ 	.word	0xffffffff


	//   ....[50]....
        /*0160*/ 	.word	0xffffffff


	//   ....[51]....
        /*0164*/ 	.word	0xffffffff


	//   ....[52]....
        /*0168*/ 	.word	0xffffffff


	//   ....[53]....
        /*016c*/ 	.word	0xffffffff


	//   ....[54]....
        /*0170*/ 	.word	0xffffffff


	//   ....[55]....
        /*0174*/ 	.word	0xffffffff


	//   ....[56]....
        /*0178*/ 	.word	0xffffffff


	//   ....[57]....
        /*017c*/ 	.word	0xffffffff


	//   ....[58]....
        /*0180*/ 	.word	0xffffffff


	//   ....[59]....
        /*0184*/ 	.word	0xffffffff


	//   ....[60]....
        /*0188*/ 	.word	0xffffffff


	//   ....[61]....
        /*018c*/ 	.word	0xffffffff


	//   ....[62]....
        /*0190*/ 	.word	0xffffffff


	//   ....[63]....
        /*0194*/ 	.word	0xffffffff


	//   ....[64]....
        /*0198*/ 	.word	0x05000018


	//   ....[65]....
        /*019c*/ 	.word	0x05000018


	//   ....[66]....
        /*01a0*/ 	.word	0x05000018


	//   ....[67]....
        /*01a4*/ 	.word	0x05000018


	//   ....[68]....
        /*01a8*/ 	.word	0x05000018


	//   ....[69]....
        /*01ac*/ 	.word	0x05000018


	//   ....[70]....
        /*01b0*/ 	.word	0x05000018


	//   ....[71]....
        /*01b4*/ 	.word	0x05000018


	//   ....[72]....
        /*01b8*/ 	.word	0x05000018


	//   ....[73]....
        /*01bc*/ 	.word	0x05000018


	//   ....[74]....
        /*01c0*/ 	.word	0x05000018


	//   ....[75]....
        /*01c4*/ 	.word	0x05000018


	//   ....[76]....
        /*01c8*/ 	.word	0x05000018


	//   ....[77]....
        /*01cc*/ 	.word	0x05000018


	//   ....[78]....
        /*01d0*/ 	.word	0x05000018


	//   ....[79]....
        /*01d4*/ 	.word	0x05000018


	//   ....[80]....
        /*01d8*/ 	.word	0x05000018


	//   ....[81]....
        /*01dc*/ 	.word	0x05000018


	//   ....[82]....
        /*01e0*/ 	.word	0x05000018


	//   ....[83]....
        /*01e4*/ 	.word	0x05000018


	//   ....[84]....
        /*01e8*/ 	.word	0x05000018


	//   ....[85]....
        /*01ec*/ 	.word	0x05000018


	//   ....[86]....
        /*01f0*/ 	.word	0x05000018


	//   ....[87]....
        /*01f4*/ 	.word	0x05000018


	//   ....[88]....
        /*01f8*/ 	.word	0x05000018


	//   ....[89]....
        /*01fc*/ 	.word	0x05000018


	//   ....[90]....
        /*0200*/ 	.word	0x05000018


	//   ....[91]....
        /*0204*/ 	.word	0x05000018


	//   ....[92]....
        /*0208*/ 	.word	0x05000018


	//   ....[93]....
        /*020c*/ 	.word	0x05000018


	//   ....[94]....
        /*0210*/ 	.word	0x05000018


	//   ....[95]....
        /*0214*/ 	.word	0x05000018


	//   ....[96]....
        /*0218*/ 	.word	0x05000018


	//   ....[97]....
        /*021c*/ 	.word	0x05000018


	//   ....[98]....
        /*0220*/ 	.word	0x05000018


	//   ....[99]....
        /*0224*/ 	.word	0x05000018


	//----- nvinfo : EIATTR_COOP_GROUP_INSTR_OFFSETS
	.align		4
.L_180:
        /*0228*/ 	.byte	0x04, 0x28
        /*022a*/ 	.short	(.L_182 - .L_181)


	//   ....[0]....
.L_181:
        /*022c*/ 	.word	0x000003d0


	//   ....[1]....
        /*0230*/ 	.word	0x00000600


	//   ....[2]....
        /*0234*/ 	.word	0x00000640


	//   ....[3]....
        /*0238*/ 	.word	0x00000680


	//   ....[4]....
        /*023c*/ 	.word	0x000006c0


	//   ....[5]....
        /*0240*/ 	.word	0x00000700


	//   ....[6]....
        /*0244*/ 	.word	0x00000780


	//   ....[7]....
        /*0248*/ 	.word	0x00000ac0


	//   ....[8]....
        /*024c*/ 	.word	0x00000b00


	//   ....[9]....
        /*0250*/ 	.word	0x00000b40


	//   ....[10]....
        /*0254*/ 	.word	0x00000b80


	//   ....[11]....
        /*0258*/ 	.word	0x00000bc0


	//   ....[12]....
        /*025c*/ 	.word	0x00000c40


	//   ....[13]....
        /*0260*/ 	.word	0x00000e30


	//   ....[14]....
        /*0264*/ 	.word	0x00000ef0


	//   ....[15]....
        /*0268*/ 	.word	0x00000f50


	//   ....[16]....
        /*026c*/ 	.word	0x00000fd0


	//   ....[17]....
        /*0270*/ 	.word	0x00001030


	//   ....[18]....
        /*0274*/ 	.word	0x00001080


	//   ....[19]....
        /*0278*/ 	.word	0x000010d0


	//   ....[20]....
        /*027c*/ 	.word	0x00001130


	//   ....[21]....
        /*0280*/ 	.word	0x00001150


	//   ....[22]....
        /*0284*/ 	.word	0x00001210


	//   ....[23]....
        /*0288*/ 	.word	0x000012e0


	//   ....[24]....
        /*028c*/ 	.word	0x00001340


	//   ....[25]....
        /*0290*/ 	.word	0x000013b0


	//   ....[26]....
        /*0294*/ 	.word	0x00001410


	//   ....[27]....
        /*0298*/ 	.word	0x00001450


	//   ....[28]....
        /*029c*/ 	.word	0x00001490


	//   ....[29]....
        /*02a0*/ 	.word	0x000014d0


	//   ....[30]....
        /*02a4*/ 	.word	0x000014e0


	//   ....[31]....
        /*02a8*/ 	.word	0x00001990


	//   ....[32]....
        /*02ac*/ 	.word	0x00002170


	//   ....[33]....
        /*02b0*/ 	.word	0x000023d0


	//   ....[34]....
        /*02b4*/ 	.word	0x00002410


	//   ....[35]....
        /*02b8*/ 	.word	0x00002450


	//   ....[36]....
        /*02bc*/ 	.word	0x00002490


	//   ....[37]....
        /*02c0*/ 	.word	0x000024d0


	//   ....[38]....
        /*02c4*/ 	.word	0x00002510


	//   ....[39]....
        /*02c8*/ 	.word	0x00002800


	//   ....[40]....
        /*02cc*/ 	.word	0x00002840


	//   ....[41]....
        /*02d0*/ 	.word	0x00002880


	//   ....[42]....
        /*02d4*/ 	.word	0x000028c0


	//   ....[43]....
        /*02d8*/ 	.word	0x00002900


	//   ....[44]....
        /*02dc*/ 	.word	0x00002980


	//   ....[45]....
        /*02e0*/ 	.word	0x00002b70


	//   ....[46]....
        /*02e4*/ 	.word	0x00002c30


	//   ....[47]....
        /*02e8*/ 	.word	0x00002c90


	//   ....[48]....
        /*02ec*/ 	.word	0x00002d00


	//   ....[49]....
        /*02f0*/ 	.word	0x00002d70


	//   ....[50]....
        /*02f4*/ 	.word	0x00002dc0


	//   ....[51]....
        /*02f8*/ 	.word	0x00002e00


	//   ....[52]....
        /*02fc*/ 	.word	0x00002e50


	//   ....[53]....
        /*0300*/ 	.word	0x00002e60


	//   ....[54]....
        /*0304*/ 	.word	0x00002f40


	//   ....[55]....
        /*0308*/ 	.word	0x00003000


	//   ....[56]....
        /*030c*/ 	.word	0x00003050


	//   ....[57]....
        /*0310*/ 	.word	0x000030c0


	//   ....[58]....
        /*0314*/ 	.word	0x00003120


	//   ....[59]....
        /*0318*/ 	.word	0x00003160


	//   ....[60]....
        /*031c*/ 	.word	0x000031b0


	//   ....[61]....
        /*0320*/ 	.word	0x00003200


	//   ....[62]....
        /*0324*/ 	.word	0x00003210


	//   ....[63]....
        /*0328*/ 	.word	0x00003600


	//   ....[64]....
        /*032c*/ 	.word	0x00003ad0


	//   ....[65]....
        /*0330*/ 	.word	0x00003b50


	//   ....[66]....
        /*0334*/ 	.word	0x00003bf0


	//   ....[67]....
        /*0338*/ 	.word	0x00003ce0


	//   ....[68]....
        /*033c*/ 	.word	0x00003d70


	//   ....[69]....
        /*0340*/ 	.word	0x00003e00


	//   ....[70]....
        /*0344*/ 	.word	0x00003e90


	//   ....[71]....
        /*0348*/ 	.word	0x00003f10


	//   ....[72]....
        /*034c*/ 	.word	0x00003f40


	//   ....[73]....
        /*0350*/ 	.word	0x00004000


	//   ....[74]....
        /*0354*/ 	.word	0x00004080


	//   ....[75]....
        /*0358*/ 	.word	0x00004100


	//   ....[76]....
        /*035c*/ 	.word	0x000041d0


	//   ....[77]....
        /*0360*/ 	.word	0x00004280


	//   ....[78]....
        /*0364*/ 	.word	0x00004300


	//   ....[79]....
        /*0368*/ 	.word	0x00004380


	//   ....[80]....
        /*036c*/ 	.word	0x00004400


	//   ....[81]....
        /*0370*/ 	.word	0x00004470


	//   ....[82]....
        /*0374*/ 	.word	0x000044e0


	//   ....[83]....
        /*0378*/ 	.word	0x00004560


	//   ....[84]....
        /*037c*/ 	.word	0x00004600


	//   ....[85]....
        /*0380*/ 	.word	0x000046c0


	//   ....[86]....
        /*0384*/ 	.word	0x00004740


	//   ....[87]....
        /*0388*/ 	.word	0x000047d0


	//   ....[88]....
        /*038c*/ 	.word	0x00004860


	//   ....[89]....
        /*0390*/ 	.word	0x000048f0


	//   ....[90]....
        /*0394*/ 	.word	0x00004920


	//   ....[91]....
        /*0398*/ 	.word	0x000049f0


	//   ....[92]....
        /*039c*/ 	.word	0x00004a70


	//   ....[93]....
        /*03a0*/ 	.word	0x00004af0


	//   ....[94]....
        /*03a4*/ 	.word	0x00004bb0


	//   ....[95]....
        /*03a8*/ 	.word	0x00004c40


	//   ....[96]....
        /*03ac*/ 	.word	0x00004cc0


	//   ....[97]....
        /*03b0*/ 	.word	0x00004d40


	//   ....[98]....
        /*03b4*/ 	.word	0x00004db0


	//   ....[99]....
        /*03b8*/ 	.word	0x00004e40


	//----- nvinfo : EIATTR_VRC_CTA_INIT_COUNT
	.align		4
.L_182:
        /*03bc*/ 	.byte	0x02, 0x4a
	.zero		1
	.zero		1


	//----- nvinfo : EIATTR_EXIT_INSTR_OFFSETS
	.align		4
        /*03c0*/ 	.byte	0x04, 0x1c
        /*03c2*/ 	.short	(.L_184 - .L_183)


	//   ....[0]....
.L_183:
        /*03c4*/ 	.word	0x00001b90


	//   ....[1]....
        /*03c8*/ 	.word	0x00001bb0


	//   ....[2]....
        /*03cc*/ 	.word	0x00003a60


	//   ....[3]....
        /*03d0*/ 	.word	0x00003a80


	//----- nvinfo : EIATTR_MAX_THREADS
	.align		4
.L_184:
        /*03d4*/ 	.byte	0x04, 0x05
        /*03d6*/ 	.short	(.L_186 - .L_185)
.L_185:
        /*03d8*/ 	.word	0x00000080
        /*03dc*/ 	.word	0x00000001
        /*03e0*/ 	.word	0x00000001


	//----- nvinfo : EIATTR_CRS_STACK_SIZE
	.align		4
.L_186:
        /*03e4*/ 	.byte	0x04, 0x1e
        /*03e6*/ 	.short	(.L_188 - .L_187)
.L_187:
        /*03e8*/ 	.word	0x00000000


	//----- nvinfo : EIATTR_CBANK_PARAM_SIZE
	.align		4
.L_188:
        /*03ec*/ 	.byte	0x03, 0x19
        /*03ee*/ 	.short	0x0024


	//----- nvinfo : EIATTR_PARAM_CBANK
	.align		4
        /*03f0*/ 	.byte	0x04, 0x0a
        /*03f2*/ 	.short	(.L_190 - .L_189)
	.align		4
.L_189:
        /*03f4*/ 	.word	index@(.nv.constant0._ZN3cub18CUB_300001_SM_10006detail4scan16DeviceScanKernelINS2_10policy_hubIiiij12inline_scoreE10Policy1000EN6thrust24THRUST_300001_SM_1000_NS6detail15normal_iteratorINS9_10device_ptrIiEEEESE_NS0_13ScanTileStateIiLb1EEES5_NS0_8NullTypeEjiLb0ESH_EEvT0_T1_T2_iT3_T4_T5_)
        /*03f8*/ 	.short	0x0380
        /*03fa*/ 	.short	0x0024


	//----- nvinfo : EIATTR_SW_WAR
	.align		4
.L_190:
        /*03fc*/ 	.byte	0x04, 0x36
        /*03fe*/ 	.short	(.L_192 - .L_191)
.L_191:
        /*0400*/ 	.word	0x00000008
.L_192:


//--------------------- .nv.info._ZN3cub18CUB_300001_SM_10006detail4scan20DeviceScanInitKernelINS0_13ScanTileStateIiLb1EEEEEvT_i --------------------------
	.section	.nv.info._ZN3cub18CUB_300001_SM_10006detail4scan20DeviceScanInitKernelINS0_13ScanTileStateIiLb1EEEEEvT_i,"",@"SHT_CUDA_INFO"
	.sectionflags	@""
	.align	4


	//----- nvinfo : EIATTR_CUDA_API_VERSION
	.align		4
        /*0000*/ 	.byte	0x04, 0x37
        /*0002*/ 	.short	(.L_194 - .L_193)
.L_193:
        /*0004*/ 	.word	0x00000082


	//----- nvinfo : EIATTR_KPARAM_INFO
	.align		4
.L_194:
        /*0008*/ 	.byte	0x04, 0x17
        /*000a*/ 	.short	(.L_196 - .L_195)
.L_195:
        /*000c*/ 	.word	0x00000000
        /*0010*/ 	.short	0x0001
        /*0012*/ 	.short	0x0008
        /*0014*/ 	.byte	0x00, 0xf0, 0x11, 0x00


	//----- nvinfo : EIATTR_KPARAM_INFO
	.align		4
.L_196:
        /*0018*/ 	.byte	0x04, 0x17
        /*001a*/ 	.short	(.L_198 - .L_197)
.L_197:
        /*001c*/ 	.word	0x00000000
        /*0020*/ 	.short	0x0000
        /*0022*/ 	.short	0x0000
        /*0024*/ 	.byte	0x00, 0xf0, 0x21, 0x00


	//----- nvinfo : EIATTR_SPARSE_MMA_MASK
	.align		4
.L_198:
        /*0028*/ 	.byte	0x03, 0x50
        /*002a*/ 	.short	0x0000


	//----- nvinfo : EIATTR_MAXREG_COUNT
	.align		4
        /*002c*/ 	.byte	0x03, 0x1b
        /*002e*/ 	.short	0x00ff


	//----- nvinfo : EIATTR_MERCURY_ISA_VERSION
	.align		4
        /*0030*/ 	.byte	0x03, 0x5f
        /*0032*/ 	.short	0x0101


	//----- nvinfo : EIATTR_VRC_CTA_INIT_COUNT
	.align		4
        /*0034*/ 	.byte	0x02, 0x4a
	.zero		1
	.zero		1


	//----- nvinfo : EIATTR_EXIT_INSTR_OFFSETS
	.align		4
        /*0038*/ 	.byte	0x04, 0x1c
        /*003a*/ 	.short	(.L_200 - .L_199)


	//   ....[0]....
.L_199:
        /*003c*/ 	.word	0x000000f0


	//   ....[1]....
        /*0040*/ 	.word	0x00000130


	//----- nvinfo : EIATTR_CBANK_PARAM_SIZE
	.align		4
.L_200:
        /*0044*/ 	.byte	0x03, 0x19
        /*0046*/ 	.short	0x000c


	//----- nvinfo : EIATTR_PARAM_CBANK
	.align		4
        /*0048*/ 	.byte	0x04, 0x0a
        /*004a*/ 	.short	(.L_202 - .L_201)
	.align		4
.L_201:
        /*004c*/ 	.word	index@(.nv.constant0._ZN3cub18CUB_300001_SM_10006detail4scan20DeviceScanInitKernelINS0_13ScanTileStateIiLb1EEEEEvT_i)
        /*0050*/ 	.short	0x0380
        /*0052*/ 	.short	0x000c


	//----- nvinfo : EIATTR_SW_WAR
	.align		4
.L_202:
        /*0054*/ 	.byte	0x04, 0x36
        /*0056*/ 	.short	(.L_204 - .L_203)
.L_203:
        /*0058*/ 	.word	0x00000008
.L_204:


//--------------------- .nv.info._ZN3cub18CUB_300001_SM_10006detail6reduce28DeviceReduceSingleTileKernelINS2_10policy_hubIiyN4cuda3__47maximumIiEEE10Policy1000EPiSB_iS8_iiNS5_3std3__410__identityEEEvT0_T1_T2_T3_T4_T6_ --------------------------
	.section	.nv.info._ZN3cub18CUB_300001_SM_10006detail6reduce28DeviceReduceSingleTileKernelINS2_10policy_hubIiyN4cuda3__47maximumIiEEE10Policy1000EPiSB_iS8_iiNS5_3std3__410__identityEEEvT0_T1_T2_T3_T4_T6_,"",@"SHT_CUDA_INFO"
	.sectionflags	@""
	.align	4


	//----- nvinfo : EIATTR_CUDA_API_VERSION
	.align		4
        /*0000*/ 	.byte	0x04, 0x37
        /*0002*/ 	.short	(.L_206 - .L_205)
.L_205:
        /*0004*/ 	.word	0x00000082


	//----- nvinfo : EIATTR_KPARAM_INFO
	.align		4
.L_206:
        /*0008*/ 	.byte	0x04, 0x17
        /*000a*/ 	.short	(.L_208 - .L_207)
.L_207:
        /*000c*/ 	.word	0x00000000
        /*0010*/ 	.short	0x0005
        /*0012*/ 	.short	0x001c
        /*0014*/ 	.byte	0x00, 0xf0, 0x05, 0x00


	//----- nvinfo : EIATTR_KPARAM_INFO
	.align		4
.L_208:
        /*0018*/ 	.byte	0x04, 0x17
        /*001a*/ 	.short	(.L_210 - .L_209)
.L_209:
        /*001c*/ 	.word	0x00000000
        /*0020*/ 	.short	0x0004
        /*0022*/ 	.short	0x0018
        /*0024*/ 	.byte	0x00, 0xf0, 0x11, 0x00


	//----- nvinfo : EIATTR_KPARAM_INFO
	.align		4
.L_210:
        /*0028*/ 	.byte	0x04, 0x17
        /*002a*/ 	.short	(.L_212 - .L_211)
.L_211:
        /*002c*/ 	.word	0x00000000
        /*0030*/ 	.short	0x0003
        /*0032*/ 	.short	0x0014
        /*0034*/ 	.byte	0x00, 0xf0, 0x05, 0x00


	//----- nvinfo : EIATTR_KPARAM_INFO
	.align		4
.L_212:
        /*0038*/ 	.byte	0x04, 0x17
        /*003a*/ 	.short	(.L_214 - .L_213)
.L_213:
        /*003c*/ 	.word	0x00000000
        /*0040*/ 	.short	0x0002
        /*0042*/ 	.short	0x0010
        /*0044*/ 	.byte	0x00, 0xf0, 0x11, 0x00


	//----- nvinfo : EIATTR_KPARAM_INFO
	.align		4
.L_214:
        /*0048*/ 	.byte	0x04, 0x17
        /*004a*/ 	.short	(.L_216 - .L_215)
.L_215:
        /*004c*/ 	.word	0x00000000
        /*0050*/ 	.short	0x0001
        /*0052*/ 	.short	0x0008
        /*0054*/ 	.byte	0x00, 0xf5, 0x21, 0x00


	//----- nvinfo : EIATTR_KPARAM_INFO
	.align		4
.L_216:
        /*0058*/ 	.byte	0x04, 0x17
        /*005a*/ 	.short	(.L_218 - .L_217)
.L_217:
        /*005c*/ 	.word	0x00000000
        /*0060*/ 	.short	0x0000
        /*0062*/ 	.short	0x0000
        /*0064*/ 	.byte	0x00, 0xf5, 0x21, 0x00


	//----- nvinfo : EIATTR_SPARSE_MMA_MASK
	.align		4
.L_218:
        /*0068*/ 	.byte	0x03, 0x50
        /*006a*/ 	.short	0x0000


	//----- nvinfo : EIATTR_MAXREG_COUNT
	.align		4
        /*006c*/ 	.byte	0x03, 0x1b
        /*006e*/ 	.short	0x00ff


	//----- nvinfo : EIATTR_NUM_BARRIERS
	.align		4
        /*0070*/ 	.byte	0x02, 0x4c
        /*0072*/ 	.byte	0x01
	.zero		1


	//----- nvinfo : EIATTR_MERCURY_ISA_VERSION
	.align		4
        /*0074*/ 	.byte	0x03, 0x5f
        /*0076*/ 	.short	0x0101


	//----- nvinfo : EIATTR_COOP_GROUP_MASK_REGIDS
	.align		4
        /*0078*/ 	.byte	0x04, 0x29
        /*007a*/ 	.short	(.L_220 - .L_219)


	//   ....[0]....
.L_219:
        /*007c*/ 	.word	0xffffffff


	//   ....[1]....
        /*0080*/ 	.word	0xffffffff


	//   ....[2]....
        /*0084*/ 	.word	0xffffffff


	//   ....[3]....
        /*0088*/ 	.word	0xffffffff


	//   ....[4]....
        /*008c*/ 	.word	0xffffffff


	//   ....[5]....
        /*0090*/ 	.word	0xffffffff


	//   ....[6]....
        /*0094*/ 	.word	0xffffffff


	//   ....[7]....
        /*0098*/ 	.word	0xffffffff


	//   ....[8]....
        /*009c*/ 	.word	0xffffffff


	//   ....[9]....
        /*00a0*/ 	.word	0xffffffff


	//   ....[10]....
        /*00a4*/ 	.word	0xffffffff


	//   ....[11]....
        /*00a8*/ 	.word	0xffffffff


	//   ....[12]....
        /*00ac*/ 	.word	0xffffffff


	//   ....[13]....
        /*00b0*/ 	.word	0xffffffff


	//   ....[14]....
        /*00b4*/ 	.word	0xffffffff


	//   ....[15]....
        /*00b8*/ 	.word	0xffffffff


	//   ....[16]....
        /*00bc*/ 	.word	0xffffffff


	//   ....[17]....
        /*00c0*/ 	.word	0xffffffff


	//   ....[18]....
        /*00c4*/ 	.word	0xffffffff


	//   ....[19]....
        /*00c8*/ 	.word	0xffffffff


	//   ....[20]....
        /*00cc*/ 	.word	0xffffffff


	//   ....[21]....
        /*00d0*/ 	.word	0xffffffff


	//   ....[22]....
        /*00d4*/ 	.word	0xffffffff


	//   ....[23]....
        /*00d8*/ 	.word	0xffffffff


	//   ....[24]....
        /*00dc*/ 	.word	0xffffffff


	//   ....[25]....
        /*00e0*/ 	.word	0xffffffff


	//   ....[26]....
        /*00e4*/ 	.word	0xffffffff


	//   ....[27]....
        /*00e8*/ 	.word	0xffffffff


	//   ....[28]....
        /*00ec*/ 	.word	0xffffffff


	//   ....[29]....
        /*00f0*/ 	.word	0xffffffff


	//----- nvinfo : EIATTR_COOP_GROUP_INSTR_OFFSETS
	.align		4
.L_220:
        /*00f4*/ 	.byte	0x04, 0x28
        /*00f6*/ 	.short	(.L_222 - .L_221)


	//   ....[0]....
.L_221:
        /*00f8*/ 	.word	0x000008a0


	//   ....[1]....
        /*00fc*/ 	.word	0x00000900


	//   ....[2]....
        /*0100*/ 	.word	0x00000970


	//   ....[3]....
        /*0104*/ 	.word	0x000009c0


	//   ....[4]....
        /*0108*/ 	.word	0x000009f0


	//   ....[5]....
        /*010c*/ 	.word	0x00000b80


	//   ....[6]....
        /*0110*/ 	.word	0x00000c10


	//   ....[7]....
        /*0114*/ 	.word	0x00000c60


	//   ....[8]....
        /*0118*/ 	.word	0x00000ca0


	//   ....[9]....
        /*011c*/ 	.word	0x00000ce0


	//   ....[10]....
        /*0120*/ 	.word	0x00001940


	//   ....[11]....
        /*0124*/ 	.word	0x000019c0


	//   ....[12]....
        /*0128*/ 	.word	0x00001a10


	//   ....[13]....
        /*012c*/ 	.word	0x00001a50


	//   ....[14]....
        /*0130*/ 	.word	0x00001a80


	//   ....[15]....
        /*0134*/ 	.word	0x00002330


	//   ....[16]....
        /*0138*/ 	.word	0x00002390


	//   ....[17]....
        /*013c*/ 	.word	0x00002400


	//   ....[18]....
        /*0140*/ 	.word	0x00002450


	//   ....[19]....
        /*0144*/ 	.word	0x00002480


	//   ....[20]....
        /*0148*/ 	.word	0x00002610


	//   ....[21]....
        /*014c*/ 	.word	0x00002690


	//   ....[22]....
        /*0150*/ 	.word	0x000026d0


	//   ....[23]....
        /*0154*/ 	.word	0x00002720


	//   ....[24]....
        /*0158*/ 	.word	0x00002770


	//   ....[25]....
        /*015c*/ 	.word	0x00003550


	//   ....[26]....
        /*0160*/ 	.word	0x000035d0


	//   ....[27]....
        /*0164*/ 	.word	0x00003620


	//   ....[28]....
        /*0168*/ 	.word	0x00003660


	//   ....[29]....
        /*016c*/ 	.word	0x00003690


	//----- nvinfo : EIATTR_VRC_CTA_INIT_COUNT
	.align		4
.L_222:
        /*0170*/ 	.byte	0x02, 0x4a
	.zero		1
	.zero		1


	//----- nvinfo : EIATTR_EXIT_INSTR_OFFSETS
	.align		4
        /*0174*/ 	.byte	0x04, 0x1c
        /*0176*/ 	.short	(.L_224 - .L_223)


	//   ....[0]....
.L_223:
        /*0178*/ 	.word	0x00000080


	//   ....[1]....
        /*017c*/ 	.word	0x000000c0


	//   ....[2]....
        /*0180*/ 	.word	0x000037b0


	//   ....[3]....
        /*0184*/ 	.word	0x00003800


	//----- nvinfo : EIATTR_MAX_THREADS
	.align		4
.L_224:
        /*0188*/ 	.byte	0x04, 0x05
        /*018a*/ 	.short	(.L_226 - .L_225)
.L_225:
        /*018c*/ 	.word	0x00000100
        /*0190*/ 	.word	0x00000001
        /*0194*/ 	.word	0x00000001


	//----- nvinfo : EIATTR_CRS_STACK_SIZE
	.align		4
.L_226:
        /*0198*/ 	.byte	0x04, 0x1e
        /*019a*/ 	.short	(.L_228 - .L_227)
.L_227:
        /*019c*/ 	.word	0x00000000


	//----- nvinfo : EIATTR_CBANK_PARAM_SIZE
	.align		4
.L_228:
        /*01a0*/ 	.byte	0x03, 0x19
        /*01a2*/ 	.short	0x001d


	//----- nvinfo : EIATTR_PARAM_CBANK
	.align		4
        /*01a4*/ 	.byte	0x04, 0x0a
        /*01a6*/ 	.short	(.L_230 - .L_229)
	.align		4
.L_229:
        /*01a8*/ 	.word	index@(.nv.constant0._ZN3cub18CUB_300001_SM_10006detail6reduce28DeviceReduceSingleTileKernelINS2_10policy_hubIiyN4cuda3__47maximumIiEEE10Policy1000EPiSB_iS8_iiNS5_3std3__410__identityEEEvT0_T1_T2_T3_T4_T6_)
        /*01ac*/ 	.short	0x0380
        /*01ae*/ 	.short	0x001d


	//----- nvinfo : EIATTR_SW_WAR
	.align		4
.L_230:
        /*01b0*/ 	.byte	0x04, 0x36
        /*01b2*/ 	.short	(.L_232 - .L_231)
.L_231:
        /*01b4*/ 	.word	0x00000008
.L_232:


//--------------------- .nv.info._ZN3cub18CUB_300001_SM_10006detail6reduce18DeviceReduceKernelINS2_10policy_hubIiyN4cuda3__47maximumIiEEE10Policy1000EN6thrust24THRUST_300001_SM_1000_NS6detail15normal_iteratorINSC_10device_ptrIiEEEEyS8_iNS5_3std3__410__identityEEEvT0_PT3_T1_NS0_13GridEvenShareISO_EET2_T4_ --------------------------
	.section	.nv.info._ZN3cub18CUB_300001_SM_10006detail6reduce18DeviceReduceKernelINS2_10policy_hubIiyN4cuda3__47maximumIiEEE10Policy1000EN6thrust24THRUST_300001_SM_1000_NS6detail15normal_iteratorINSC_10device_ptrIiEEEEyS8_iNS5_3std3__410__identityEEEvT0_PT3_T1_NS0_13GridEvenShareISO_EET2_T4_,"",@"SHT_CUDA_INFO"
	.sectionflags	@""
	.align	4


	//----- nvinfo : EIATTR_CUDA_API_VERSION
	.align		4
        /*0000*/ 	.byte	0x04, 0x37
        /*0002*/ 	.short	(.L_234 - .L_233)
.L_233:
        /*0004*/ 	.word	0x00000082


	//----- nvinfo : EIATTR_KPARAM_INFO
	.align		4
.L_234:
        /*0008*/ 	.byte	0x04, 0x17
        /*000a*/ 	.short	(.L_236 - .L_235)
.L_235:
        /*000c*/ 	.word	0x00000000
        /*0010*/ 	.short	0x0005
        /*0012*/ 	.short	0x0061
        /*0014*/ 	.byte	0x00, 0xf0, 0x05, 0x00


	//----- nvinfo : EIATTR_KPARAM_INFO
	.align		4
.L_236:
        /*0018*/ 	.byte	0x04, 0x17
        /*001a*/ 	.short	(.L_238 - .L_237)
.L_237:
        /*001c*/ 	.word	0x00000000
        /*0020*/ 	.short	0x0004
        /*0022*/ 	.short	0x0060
        /*0024*/ 	.byte	0x00, 0xf0, 0x05, 0x00


	//----- nvinfo : EIATTR_KPARAM_INFO
	.align		4
.L_238:
        /*0028*/ 	.byte	0x04, 0x17
        /*002a*/ 	.short	(.L_240 - .L_239)
.L_239:
        /*002c*/ 	.word	0x00000000
        /*0030*/ 	.short	0x0003
        /*0032*/ 	.short	0x0018
        /*0034*/ 	.byte	0x00, 0xf0, 0x21, 0x01


	//----- nvinfo : EIATTR_KPARAM_INFO
	.align		4
.L_240:
        /*0038*/ 	.byte	0x04, 0x17
        /*003a*/ 	.short	(.L_242 - .L_241)
.L_241:
        /*003c*/ 	.word	0x00000000
        /*0040*/ 	.short	0x0002
        /*0042*/ 	.short	0x0010
        /*0044*/ 	.byte	0x00, 0xf0, 0x21, 0x00


	//----- nvinfo : EIATTR_KPARAM_INFO
	.align		4
.L_242:
        /*0048*/ 	.byte	0x04, 0x17
        /*004a*/ 	.short	(.L_244 - .L_243)
.L_243:
        /*004c*/ 	.word	0x00000000
        /*0050*/ 	.short	0x0001
        /*0052*/ 	.short	0x0008
        /*0054*/ 	.byte	0x00, 0xf5, 0x21, 0x00


	//----- nvinfo : EIATTR_KPARAM_INFO
	.align		4
.L_244:
        /*0058*/ 	.byte	0x04, 0x17
        /*005a*/ 	.short	(.L_246 - .L_245)
.L_245:
        /*005c*/ 	.word	0x00000000
        /*0060*/ 	.short	0x0000
        /*0062*/ 	.short	0x0000
        /*0064*/ 	.byte	0x00, 0xf0, 0x21, 0x00


	//----- nvinfo : EIATTR_SPARSE_MMA_MASK
	.align		4
.L_246:
        /*0068*/ 	.byte	0x03, 0x50
        /*006a*/ 	.short	0x0000


	//----- nvinfo : EIATTR_MAXREG_COUNT
	.align		4
        /*006c*/ 	.byte	0x03, 0x1b
        /*006e*/ 	.short	0x00ff


	//----- nvinfo : EIATTR_NUM_BARRIERS
	.align		4
        /*0070*/ 	.byte	0x02, 0x4c
        /*0072*/ 	.byte	0x01
	.zero		1


	//----- nvinfo : EIATTR_MERCURY_ISA_VERSION
	.align		4
        /*0074*/ 	.byte	0x03, 0x5f
        /*0076*/ 	.short	0x0101


	//----- nvinfo : EIATTR_COOP_GROUP_MASK_REGIDS
	.align		4
        /*0078*/ 	.byte	0x04, 0x29
        /*007a*/ 	.short	(.L_248 - .L_247)


	//   ....[0]....
.L_247:
        /*007c*/ 	.word	0xffffffff


	//   ....[1]....
        /*0080*/ 	.word	0xffffffff


	//   ....[2]....
        /*0084*/ 	.word	0xffffffff


	//   ....[3]....
        /*0088*/ 	.word	0xffffffff


	//   ....[4]....
        /*008c*/ 	.word	0xffffffff


	//   ....[5]....
        /*0090*/ 	.word	0xffffffff


	//   ....[6]....
        /*0094*/ 	.word	0xffffffff


	//   ....[7]....
        /*0098*/ 	.word	0xffffffff


	//   ....[8]....
        /*009c*/ 	.word	0xffffffff


	//   ....[9]....
        /*00a0*/ 	.word	0xffffffff


	//   ....[10]....
        /*00a4*/ 	.word	0xffffffff


	//   ....[11]....
        /*00a8*/ 	.word	0xffffffff


	//   ....[12]....
        /*00ac*/ 	.word	0xffffffff


	//   ....[13]....
        /*00b0*/ 	.word	0xffffffff


	//   ....[14]....
        /*00b4*/ 	.word	0xffffffff


	//----- nvinfo : EIATTR_COOP_GROUP_INSTR_OFFSETS
	.align		4
.L_248:
        /*00b8*/ 	.byte	0x04, 0x28
        /*00ba*/ 	.short	(.L_250 - .L_249)


	//   ....[0]....
.L_249:
        /*00bc*/ 	.word	0x000008f0


	//   ....[1]....
        /*00c0*/ 	.word	0x00000950


	//   ....[2]....
        /*00c4*/ 	.word	0x000009c0


	//   ....[3]....
        /*00c8*/ 	.word	0x00000a10


	//   ....[4]....
        /*00cc*/ 	.word	0x00000a40


	//   ....[5]....
        /*00d0*/ 	.word	0x00000bd0


	//   ....[6]....
        /*00d4*/ 	.word	0x00000c60


	//   ....[7]....
        /*00d8*/ 	.word	0x00000cb0


	//   ....[8]....
        /*00dc*/ 	.word	0x00000cf0


	//   ....[9]....
        /*00e0*/ 	.word	0x00000d30


	//   ....[10]....
        /*00e4*/ 	.word	0x00001d60


	//   ....[11]....
        /*00e8*/ 	.word	0x00001de0


	//   ....[12]....
        /*00ec*/ 	.word	0x00001e30


	//   ....[13]....
        /*00f0*/ 	.word	0x00001e70


	//   ....[14]....
        /*00f4*/ 	.word	0x00001ea0


	//----- nvinfo : EIATTR_VRC_CTA_INIT_COUNT
	.align		4
.L_250:
        /*00f8*/ 	.byte	0x02, 0x4a
	.zero		1
	.zero		1


	//----- nvinfo : EIATTR_EXIT_INSTR_OFFSETS
	.align		4
        /*00fc*/ 	.byte	0x04, 0x1c
        /*00fe*/ 	.short	(.L_252 - .L_251)


	//   ....[0]....
.L_251:
        /*0100*/ 	.word	0x00001fc0


	//   ....[1]....
        /*0104*/ 	.word	0x00002020


	//----- nvinfo : EIATTR_MAX_THREADS
	.align		4
.L_252:
        /*0108*/ 	.byte	0x04, 0x05
        /*010a*/ 	.short	(.L_254 - .L_253)
.L_253:
        /*010c*/ 	.word	0x00000100
        /*0110*/ 	.word	0x00000001
        /*0114*/ 	.word	0x00000001


	//----- nvinfo : EIATTR_CRS_STACK_SIZE
	.align		4
.L_254:
        /*0118*/ 	.byte	0x04, 0x1e
        /*011a*/ 	.short	(.L_256 - .L_255)
.L_255:
        /*011c*/ 	.word	0x00000000


	//----- nvinfo : EIATTR_CBANK_PARAM_SIZE
	.align		4
.L_256:
        /*0120*/ 	.byte	0x03, 0x19
        /*0122*/ 	.short	0x0062


	//----- nvinfo : EIATTR_PARAM_CBANK
	.align		4
        /*0124*/ 	.byte	0x04, 0x0a
        /*0126*/ 	.short	(.L_258 - .L_257)
	.align		4
.L_257:
        /*0128*/ 	.word	index@(.nv.constant0._ZN3cub18CUB_300001_SM_10006detail6reduce18DeviceReduceKernelINS2_10policy_hubIiyN4cuda3__47maximumIiEEE10Policy1000EN6thrust24THRUST_300001_SM_1000_NS6detail15normal_iteratorINSC_10device_ptrIiEEEEyS8_iNS5_3std3__410__identityEEEvT0_PT3_T1_NS0_13GridEvenShareISO_EET2_T4_)
        /*012c*/ 	.short	0x0380
        /*012e*/ 	.short	0x0062


	//----- nvinfo : EIATTR_SW_WAR
	.align		4
.L_258:
        /*0130*/ 	.byte	0x04, 0x36
        /*0132*/ 	.short	(.L_260 - .L_259)
.L_259:
        /*0134*/ 	.word	0x00000008
.L_260:


//--------------------- .nv.info._ZN3cub18CUB_300001_SM_10006detail6reduce28DeviceReduceSingleTileKernelINS2_10policy_hubIiyN4cuda3__47maximumIiEEE10Policy1000EN6thrust24THRUST_300001_SM_1000_NS6detail15normal_iteratorINSC_10device_ptrIiEEEEPiyS8_iiNS5_3std3__410__identityEEEvT0_T1_T2_T3_T4_T6_ --------------------------
	.section	.nv.info._ZN3cub18CUB_300001_SM_10006detail6reduce28DeviceReduceSingleTileKernelINS2_10policy_hubIiyN4cuda3__47maximumIiEEE10Policy1000EN6thrust24THRUST_300001_SM_1000_NS6detail15normal_iteratorINSC_10device_ptrIiEEEEPiyS8_iiNS5_3std3__410__identityEEEvT0_T1_T2_T3_T4_T6_,"",@"SHT_CUDA_INFO"
	.sectionflags	@""
	.align	4


	//----- nvinfo : EIATTR_CUDA_API_VERSION
	.align		4
        /*0000*/ 	.byte	0x04, 0x37
        /*0002*/ 	.short	(.L_262 - .L_261)
.L_261:
        /*0004*/ 	.word	0x00000082


	//----- nvinfo : EIATTR_KPARAM_INFO
	.align		4
.L_262:
        /*0008*/ 	.byte	0x04, 0x17
        /*000a*/ 	.short	(.L_264 - .L_263)
.L_263:
        /*000c*/ 	.word	0x00000000
        /*0010*/ 	.short	0x0005
        /*0012*/ 	.short	0x0020
        /*0014*/ 	.byte	0x00, 0xf0, 0x05, 0x00


	//----- nvinfo : EIATTR_KPARAM_INFO
	.align		4
.L_264:
        /*0018*/ 	.byte	0x04, 0x17
        /*001a*/ 	.short	(.L_266 - .L_265)
.L_265:
        /*001c*/ 	.word	0x00000000
        /*0020*/ 	.short	0x0004
        /*0022*/ 	.short	0x001c
        /*0024*/ 	.byte	0x00, 0xf0, 0x11, 0x00


	//----- nvinfo : EIATTR_KPARAM_INFO
	.align		4
.L_266:
        /*0028*/ 	.byte	0x04, 0x17
        /*002a*/ 	.short	(.L_268 - .L_267)
.L_267:
        /*002c*/ 	.word	0x00000000
        /*0030*/ 	.short	0x0003
        /*0032*/ 	.short	0x0018
        /*0034*/ 	.byte	0x00, 0xf0, 0x05, 0x00


	//----- nvinfo : EIATTR_KPARAM_INFO
	.align		4
.L_268:
        /*0038*/ 	.byte	0x04, 0x17
        /*003a*/ 	.short	(.L_270 - .L_269)
.L_269:
        /*003c*/ 	.word	0x00000000
        /*0040*/ 	.short	0x0002
        /*0042*/ 	.short	0x0010
        /*0044*/ 	.byte	0x00, 0xf0, 0x21, 0x00


	//----- nvinfo : EIATTR_KPARAM_INFO
	.align		4
.L_270:
        /*0048*/ 	.byte	0x04, 0x17
        /*004a*/ 	.short	(.L_272 - .L_271)
.L_271:
        /*004c*/ 	.word	0x00000000
        /*0050*/ 	.short	0x0001
        /*0052*/ 	.short	0x0008
        /*0054*/ 	.byte	0x00, 0xf5, 0x21, 0x00


	//----- nvinfo : EIATTR_KPARAM_INFO
	.align		4
.L_272:
        /*0058*/ 	.byte	0x04, 0x17
        /*005a*/ 	.short	(.L_274 - .L_273)
.L_273:
        /*005c*/ 	.word	0x00000000
        /*0060*/ 	.short	0x0000
        /*0062*/ 	.short	0x0000
        /*0064*/ 	.byte	0x00, 0xf0, 0x21, 0x00


	//----- nvinfo : EIATTR_SPARSE_MMA_MASK
	.align		4
.L_274:
        /*0068*/ 	.byte	0x03, 0x50
        /*006a*/ 	.short	0x0000


	//----- nvinfo : EIATTR_MAXREG_COUNT
	.align		4
        /*006c*/ 	.byte	0x03, 0x1b
        /*006e*/ 	.short	0x00ff


	//----- nvinfo : EIATTR_NUM_BARRIERS
	.align		4
        /*0070*/ 	.byte	0x02, 0x4c
        /*0072*/ 	.byte	0x01
	.zero		1


	//----- nvinfo : EIATTR_MERCURY_ISA_VERSION
	.align		4
        /*0074*/ 	.byte	0x03, 0x5f
        /*0076*/ 	.short	0x0101


	//----- nvinfo : EIATTR_COOP_GROUP_MASK_REGIDS
	.align		4
        /*0078*/ 	.byte	0x04, 0x29
        /*007a*/ 	.short	(.L_276 - .L_275)


	//   ....[0]....
.L_275:
        /*007c*/ 	.word	0xffffffff


	//   ....[1]....
        /*0080*/ 	.word	0xffffffff


	//   ....[2]....
        /*0084*/ 	.word	0xffffffff


	//   ....[3]....
        /*0088*/ 	.word	0xffffffff


	//   ....[4]....
        /*008c*/ 	.word	0xffffffff


	//   ....[5]....
        /*0090*/ 	.word	0xffffffff


	//   ....[6]....
        /*0094*/ 	.word	0xffffffff


	//   ....[7]....
        /*0098*/ 	.word	0xffffffff


	//   ....[8]....
        /*009c*/ 	.word	0xffffffff


	//   ....[9]....
        /*00a0*/ 	.word	0xffffffff


	//   ....[10]....
        /*00a4*/ 	.word	0xffffffff


	//   ....[11]....
        /*00a8*/ 	.word	0xffffffff


	//   ....[12]....
        /*00ac*/ 	.word	0xffffffff


	//   ....[13]....
        /*00b0*/ 	.word	0xffffffff


	//   ....[14]....
        /*00b4*/ 	.word	0xffffffff


	//----- nvinfo : EIATTR_COOP_GROUP_INSTR_OFFSETS
	.align		4
.L_276:
        /*00b8*/ 	.byte	0x04, 0x28
        /*00ba*/ 	.short	(.L_278 - .L_277)


	//   ....[0]....
.L_277:
        /*00bc*/ 	.word	0x00000860


	//   ....[1]....
        /*00c0*/ 	.word	0x000008c0


	//   ....[2]....
        /*00c4*/ 	.word	0x00000930


	//   ....[3]....
        /*00c8*/ 	.word	0x00000980


	//   ....[4]....
        /*00cc*/ 	.word	0x000009b0


	//   ....[5]....
        /*00d0*/ 	.word	0x00000b40


	//   ....[6]....
        /*00d4*/ 	.word	0x00000bd0


	//   ....[7]....
        /*00d8*/ 	.word	0x00000c20


	//   ....[8]....
        /*00dc*/ 	.word	0x00000c60


	//   ....[9]....
        /*00e0*/ 	.word	0x00000ca0


	//   ....[10]....
        /*00e4*/ 	.word	0x00001b00


	//   ....[11]....
        /*00e8*/ 	.word	0x00001b80


	//   ....[12]....
        /*00ec*/ 	.word	0x00001bd0


	//   ....[13]....
        /*00f0*/ 	.word	0x00001c10


	//   ....[14]....
        /*00f4*/ 	.word	0x00001c40


	//----- nvinfo : EIATTR_VRC_CTA_INIT_COUNT
	.align		4
.L_278:
        /*00f8*/ 	.byte	0x02, 0x4a
	.zero		1
	.zero		1


	//----- nvinfo : EIATTR_EXIT_INSTR_OFFSETS
	.align		4
        /*00fc*/ 	.byte	0x04, 0x1c
        /*00fe*/ 	.short	(.L_280 - .L_279)


	//   ....[0]....
.L_279:
        /*0100*/ 	.word	0x000000a0


	//   ....[1]....
        /*0104*/ 	.word	0x000000e0


	//   ....[2]....
        /*0108*/ 	.word	0x00001d50


	//   ....[3]....
        /*010c*/ 	.word	0x00001da0


	//----- nvinfo : EIATTR_MAX_THREADS
	.align		4
.L_280:
        /*0110*/ 	.byte	0x04, 0x05
        /*0112*/ 	.short	(.L_282 - .L_281)
.L_281:
        /*0114*/ 	.word	0x00000100
        /*0118*/ 	.word	0x00000001
        /*011c*/ 	.word	0x00000001


	//----- nvinfo : EIATTR_CRS_STACK_SIZE
	.align		4
.L_282:
        /*0120*/ 	.byte	0x04, 0x1e
        /*0122*/ 	.short	(.L_284 - .L_283)
.L_283:
        /*0124*/ 	.word	0x00000000


	//----- nvinfo : EIATTR_CBANK_PARAM_SIZE
	.align		4
.L_284:
        /*0128*/ 	.byte	0x03, 0x19
        /*012a*/ 	.short	0x0021


	//----- nvinfo : EIATTR_PARAM_CBANK
	.align		4
        /*012c*/ 	.byte	0x04, 0x0a
        /*012e*/ 	.short	(.L_286 - .L_285)
	.align		4
.L_285:
        /*0130*/ 	.word	index@(.nv.constant0._ZN3cub18CUB_300001_SM_10006detail6reduce28DeviceReduceSingleTileKernelINS2_10policy_hubIiyN4cuda3__47maximumIiEEE10Policy1000EN6thrust24THRUST_300001_SM_1000_NS6detail15normal_iteratorINSC_10device_ptrIiEEEEPiyS8_iiNS5_3std3__410__identityEEEvT0_T1_T2_T3_T4_T6_)
        /*0134*/ 	.short	0x0380
        /*0136*/ 	.short	0x0021


	//----- nvinfo : EIATTR_SW_WAR
	.align		4
.L_286:
        /*0138*/ 	.byte	0x04, 0x36
        /*013a*/ 	.short	(.L_288 - .L_287)
.L_287:
        /*013c*/ 	.word	0x00000008
.L_288:


//--------------------- .nv.info._ZN3cub18CUB_300001_SM_10006detail6reduce28DeviceReduceSingleTileKernelINS2_10policy_hubIijN4cuda3__47maximumIiEEE10Policy1000EPiSB_iS8_iiNS5_3std3__410__identityEEEvT0_T1_T2_T3_T4_T6_ --------------------------
	.section	.nv.info._ZN3cub18CUB_300001_SM_10006detail6reduce28DeviceReduceSingleTileKernelINS2_10policy_hubIijN4cuda3__47maximumIiEEE10Policy1000EPiSB_iS8_iiNS5_3std3__410__identityEEEvT0_T1_T2_T3_T4_T6_,"",@"SHT_CUDA_INFO"
	.sectionflags	@""
	.align	4


	//----- nvinfo : EIATTR_CUDA_API_VERSION
	.align		4
        /*0000*/ 	.byte	0x04, 0x37
        /*0002*/ 	.short	(.L_290 - .L_289)
.L_289:
        /*0004*/ 	.word	0x00000082


	//----- nvinfo : EIATTR_KPARAM_INFO
	.align		4
.L_290:
        /*0008*/ 	.byte	0x04, 0x17
        /*000a*/ 	.short	(.L_292 - .L_291)
.L_291:
        /*000c*/ 	.word	0x00000000
        /*0010*/ 	.short	0x0005
        /*0012*/ 	.short	0x001c
        /*0014*/ 	.byte	0x00, 0xf0, 0x05, 0x00


	//----- nvinfo : EIATTR_KPARAM_INFO
	.align		4
.L_292:
        /*0018*/ 	.byte	0x04, 0x17
        /*001a*/ 	.short	(.L_294 - .L_293)
.L_293:
        /*001c*/ 	.word	0x00000000
        /*0020*/ 	.short	0x0004
        /*0022*/ 	.short	0x0018
        /*0024*/ 	.byte	0x00, 0xf0, 0x11, 0x00


	//----- nvinfo : EIATTR_KPARAM_INFO
	.align		4
.L_294:
        /*0028*/ 	.byte	0x04, 0x17
        /*002a*/ 	.short	(.L_296 - .L_295)
.L_295:
        /*002c*/ 	.word	0x00000000
        /*0030*/ 	.short	0x0003
        /*0032*/ 	.short	0x0014
        /*0034*/ 	.byte	0x00, 0xf0, 0x05, 0x00


	//----- nvinfo : EIATTR_KPARAM_INFO
	.align		4
.L_296:
        /*0038*/ 	.byte	0x04, 0x17
        /*003a*/ 	.short	(.L_298 - .L_297)
.L_297:
        /*003c*/ 	.word	0x00000000
        /*0040*/ 	.short	0x0002
        /*0042*/ 	.short	0x0010
        /*0044*/ 	.byte	0x00, 0xf0, 0x11, 0x00


	//----- nvinfo : EIATTR_KPARAM_INFO
	.align		4
.L_298:
        /*0048*/ 	.byte	0x04, 0x17
        /*004a*/ 	.short	(.L_300 - .L_299)
.L_299:
        /*004c*/ 	.word	0x00000000
        /*0050*/ 	.short	0x0001
        /*0052*/ 	.short	0x0008
        /*0054*/ 	.byte	0x00, 0xf5, 0x21, 0x00


	//----- nvinfo : EIATTR_KPARAM_INFO
	.align		4
.L_300:
        /*0058*/ 	.byte	0x04, 0x17
        /*005a*/ 	.short	(.L_302 - .L_301)
.L_301:
        /*005c*/ 	.word	0x00000000
        /*0060*/ 	.short	0x0000
        /*0062*/ 	.short	0x0000
        /*0064*/ 	.byte	0x00, 0xf5, 0x21, 0x00


	//----- nvinfo : EIATTR_SPARSE_MMA_MASK
	.align		4
.L_302:
        /*0068*/ 	.byte	0x03, 0x50
        /*006a*/ 	.short	0x0000


	//----- nvinfo : EIATTR_MAXREG_COUNT
	.align		4
        /*006c*/ 	.byte	0x03, 0x1b
        /*006e*/ 	.short	0x00ff


	//----- nvinfo : EIATTR_NUM_BARRIERS
	.align		4
        /*0070*/ 	.byte	0x02, 0x4c
        /*0072*/ 	.byte	0x01
	.zero		1


	//----- nvinfo : EIATTR_MERCURY_ISA_VERSION
	.align		4
        /*0074*/ 	.byte	0x03, 0x5f
        /*0076*/ 	.short	0x0101


	//----- nvinfo : EIATTR_COOP_GROUP_MASK_REGIDS
	.align		4
        /*0078*/ 	.byte	0x04, 0x29
        /*007a*/ 	.short	(.L_304 - .L_303)


	//   ....[0]....
.L_303:
        /*007c*/ 	.word	0xffffffff


	//   ....[1]....
        /*0080*/ 	.word	0xffffffff


	//   ....[2]....
        /*0084*/ 	.word	0xffffffff


	//   ....[3]....
        /*0088*/ 	.word	0xffffffff


	//   ....[4]....
        /*008c*/ 	.word	0xffffffff


	//   ....[5]....
        /*0090*/ 	.word	0xffffffff


	//   ....[6]....
        /*0094*/ 	.word	0xffffffff


	//   ....[7]....
        /*0098*/ 	.word	0xffffffff


	//   ....[8]....
        /*009c*/ 	.word	0xffffffff


	//   ....[9]....
        /*00a0*/ 	.word	0xffffffff


	//   ....[10]....
        /*00a4*/ 	.word	0xffffffff


	//   ....[11]....
        /*00a8*/ 	.word	0xffffffff


	//   ....[12]....
        /*00ac*/ 	.word	0xffffffff


	//   ....[13]....
        /*00b0*/ 	.word	0xffffffff


	//   ....[14]....
        /*00b4*/ 	.word	0xffffffff


	//   ....[15]....
        /*00b8*/ 	.word	0xffffffff


	//   ....[16]....
        /*00bc*/ 	.word	0xffffffff


	//   ....[17]....
        /*00c0*/ 	.word	0xffffffff


	//   ....[18]....
        /*00c4*/ 	.word	0xffffffff


	//   ....[19]....
        /*00c8*/ 	.word	0xffffffff


	//   ....[20]....
        /*00cc*/ 	.word	0xffffffff


	//   ....[21]....
        /*00d0*/ 	.word	0xffffffff


	//   ....[22]....
        /*00d4*/ 	.word	0xffffffff


	//   ....[23]....
        /*00d8*/ 	.word	0xffffffff


	//   ....[24]....
        /*00dc*/ 	.word	0xffffffff


	//   ....[25]....
        /*00e0*/ 	.word	0xffffffff


	//   ....[26]....
        /*00e4*/ 	.word	0xffffffff


	//   ....[27]....
        /*00e8*/ 	.word	0xffffffff


	//   ....[28]....
        /*00ec*/ 	.word	0xffffffff


	//   ....[29]....
        /*00f0*/ 	.word	0xffffffff


	//----- nvinfo : EIATTR_COOP_GROUP_INSTR_OFFSETS
	.align		4
.L_304:
        /*00f4*/ 	.byte	0x04, 0x28
        /*00f6*/ 	.short	(.L_306 - .L_305)


	//   ....[0]....
.L_305:
        /*00f8*/ 	.word	0x000008a0


	//   ....[1]....
        /*00fc*/ 	.word	0x00000900


	//   ....[2]....
        /*0100*/ 	.word	0x00000970


	//   ....[3]....
        /*0104*/ 	.word	0x000009c0


	//   ....[4]....
        /*0108*/ 	.word	0x000009f0


	//   ....[5]....
        /*010c*/ 	.word	0x00000b80


	//   ....[6]....
        /*0110*/ 	.word	0x00000c10


	//   ....[7]....
        /*0114*/ 	.word	0x00000c60


	//   ....[8]....
        /*0118*/ 	.word	0x00000ca0


	//   ....[9]....
        /*011c*/ 	.word	0x00000ce0


	//   ....[10]....
        /*0120*/ 	.word	0x00001940


	//   ....[11]....
        /*0124*/ 	.word	0x000019c0


	//   ....[12]....
        /*0128*/ 	.word	0x00001a10


	//   ....[13]....
        /*012c*/ 	.word	0x00001a50


	//   ....[14]....
        /*0130*/ 	.word	0x00001a80


	//   ....[15]....
        /*0134*/ 	.word	0x00002330


	//   ....[16]....
        /*0138*/ 	.word	0x00002390


	//   ....[17]....
        /*013c*/ 	.word	0x00002400


	//   ....[18]....
        /*0140*/ 	.word	0x00002450


	//   ....[19]....
        /*0144*/ 	.word	0x00002480


	//   ....[20]....
        /*0148*/ 	.word	0x00002610


	//   ....[21]....
        /*014c*/ 	.word	0x00002690


	//   ....[22]....
        /*0150*/ 	.word	0x000026d0


	//   ....[23]....
        /*0154*/ 	.word	0x00002720


	//   ....[24]....
        /*0158*/ 	.word	0x00002770


	//   ....[25]....
        /*015c*/ 	.word	0x00003550


	//   ....[26]....
        /*0160*/ 	.word	0x000035d0


	//   ....[27]....
        /*0164*/ 	.word	0x00003620


	//   ....[28]....
        /*0168*/ 	.word	0x00003660


	//   ....[29]....
        /*016c*/ 	.word	0x00003690


	//----- nvinfo : EIATTR_VRC_CTA_INIT_COUNT
	.align		4
.L_306:
        /*0170*/ 	.byte	0x02, 0x4a
	.zero		1
	.zero		1


	//----- nvinfo : EIATTR_EXIT_INSTR_OFFSETS
	.align		4
        /*0174*/ 	.byte	0x04, 0x1c
        /*0176*/ 	.short	(.L_308 - .L_307)


	//   ....[0]....
.L_307:
        /*0178*/ 	.word	0x00000080


	//   ....[1]....
        /*017c*/ 	.word	0x000000c0


	//   ....[2]....
        /*0180*/ 	.word	0x000037b0


	//   ....[3]....
        /*0184*/ 	.word	0x00003800


	//----- nvinfo : EIATTR_MAX_THREADS
	.align		4
.L_308:
        /*0188*/ 	.byte	0x04, 0x05
        /*018a*/ 	.short	(.L_310 - .L_309)
.L_309:
        /*018c*/ 	.word	0x00000100
        /*0190*/ 	.word	0x00000001
        /*0194*/ 	.word	0x00000001


	//----- nvinfo : EIATTR_CRS_STACK_SIZE
	.align		4
.L_310:
        /*0198*/ 	.byte	0x04, 0x1e
        /*019a*/ 	.short	(.L_312 - .L_311)
.L_311:
        /*019c*/ 	.word	0x00000000


	//----- nvinfo : EIATTR_CBANK_PARAM_SIZE
	.align		4
.L_312:
        /*01a0*/ 	.byte	0x03, 0x19
        /*01a2*/ 	.short	0x001d


	//----- nvinfo : EIATTR_PARAM_CBANK
	.align		4
        /*01a4*/ 	.byte	0x04, 0x0a
        /*01a6*/ 	.short	(.L_314 - .L_313)
	.align		4
.L_313:
        /*01a8*/ 	.word	index@(.nv.constant0._ZN3cub18CUB_300001_SM_10006detail6reduce28DeviceReduceSingleTileKernelINS2_10policy_hubIijN4cuda3__47maximumIiEEE10Policy1000EPiSB_iS8_iiNS5_3std3__410__identityEEEvT0_T1_T2_T3_T4_T6_)
        /*01ac*/ 	.short	0x0380
        /*01ae*/ 	.short	0x001d


	//----- nvinfo : EIATTR_SW_WAR
	.align		4
.L_314:
        /*01b0*/ 	.byte	0x04, 0x36
        /*01b2*/ 	.short	(.L_316 - .L_315)
.L_315:
        /*01b4*/ 	.word	0x00000008
.L_316:


//--------------------- .nv.info._ZN3cub18CUB_300001_SM_10006detail6reduce18DeviceReduceKernelINS2_10policy_hubIijN4cuda3__47maximumIiEEE10Policy1000EN6thrust24THRUST_300001_SM_1000_NS6detail15normal_iteratorINSC_10device_ptrIiEEEEjS8_iNS5_3std3__410__identityEEEvT0_PT3_T1_NS0_13GridEvenShareISO_EET2_T4_ --------------------------
	.section	.nv.info._ZN3cub18CUB_300001_SM_10006detail6reduce18DeviceReduceKernelINS2_10policy_hubIijN4cuda3__47maximumIiEEE10Policy1000EN6thrust24THRUST_300001_SM_1000_NS6detail15normal_iteratorINSC_10device_ptrIiEEEEjS8_iNS5_3std3__410__identityEEEvT0_PT3_T1_NS0_13GridEvenShareISO_EET2_T4_,"",@"SHT_CUDA_INFO"
	.sectionflags	@""
	.align	4


	//----- nvinfo : EIATTR_CUDA_API_VERSION
	.align		4
        /*0000*/ 	.byte	0x04, 0x37
        /*0002*/ 	.short	(.L_318 - .L_317)
.L_317:
        /*0004*/ 	.word	0x00000082


	//----- nvinfo : EIATTR_KPARAM_INFO
	.align		4
.L_318:
        /*0008*/ 	.byte	0x04, 0x17
        /*000a*/ 	.short	(.L_320 - .L_319)
.L_319:
        /*000c*/ 	.word	0x00000000
        /*0010*/ 	.short	0x0005
        /*0012*/ 	.short	0x003d
        /*0014*/ 	.byte	0x00, 0xf0, 0x05, 0x00


	//----- nvinfo : EIATTR_KPARAM_INFO
	.align		4
.L_320:
        /*0018*/ 	.byte	0x04, 0x17
        /*001a*/ 	.short	(.L_322 - .L_321)
.L_321:
        /*001c*/ 	.word	0x00000000
        /*0020*/ 	.short	0x0004
        /*0022*/ 	.short	0x003c
        /*0024*/ 	.byte	0x00, 0xf0, 0x05, 0x00


	//----- nvinfo : EIATTR_KPARAM_INFO
	.align		4
.L_322:
        /*0028*/ 	.byte	0x04, 0x17
        /*002a*/ 	.short	(.L_324 - .L_323)
.L_323:
        /*002c*/ 	.word	0x00000000
        /*0030*/ 	.short	0x0003
        /*0032*/ 	.short	0x0014
        /*0034*/ 	.byte	0x00, 0xf0, 0xa1, 0x00


	//----- nvinfo : EIATTR_KPARAM_INFO
	.align		4
.L_324:
        /*0038*/ 	.byte	0x04, 0x17
        /*003a*/ 	.short	(.L_326 - .L_325)
.L_325:
        /*003c*/ 	.word	0x00000000
        /*0040*/ 	.short	0x0002
        /*0042*/ 	.short	0x0010
        /*0044*/ 	.byte	0x00, 0xf0, 0x11, 0x00


	//----- nvinfo : EIATTR_KPARAM_INFO
	.align		4
.L_326:
        /*0048*/ 	.byte	0x04, 0x17
        /*004a*/ 	.short	(.L_328 - .L_327)
.L_327:
        /*004c*/ 	.word	0x00000000
        /*0050*/ 	.short	0x0001
        /*0052*/ 	.short	0x0008
        /*0054*/ 	.byte	0x00, 0xf5, 0x21, 0x00


	//----- nvinfo : EIATTR_KPARAM_INFO
	.align		4
.L_328:
        /*0058*/ 	.byte	0x04, 0x17
        /*005a*/ 	.short	(.L_330 - .L_329)
.L_329:
        /*005c*/ 	.word	0x00000000
        /*0060*/ 	.short	0x0000
        /*0062*/ 	.short	0x0000
        /*0064*/ 	.byte	0x00, 0xf0, 0x21, 0x00


	//----- nvinfo : EIATTR_SPARSE_MMA_MASK
	.align		4
.L_330:
        /*0068*/ 	.byte	0x03, 0x50
        /*006a*/ 	.short	0x0000


	//----- nvinfo : EIATTR_MAXREG_COUNT
	.align		4
        /*006c*/ 	.byte	0x03, 0x1b
        /*006e*/ 	.short	0x00ff


	//----- nvinfo : EIATTR_NUM_BARRIERS
	.align		4
        /*0070*/ 	.byte	0x02, 0x4c
        /*0072*/ 	.byte	0x01
	.zero		1


	//----- nvinfo : EIATTR_MERCURY_ISA_VERSION
	.align		4
        /*0074*/ 	.byte	0x03, 0x5f
        /*0076*/ 	.short	0x0101


	//----- nvinfo : EIATTR_COOP_GROUP_MASK_REGIDS
	.align		4
        /*0078*/ 	.byte	0x04, 0x29
        /*007a*/ 	.short	(.L_332 - .L_331)


	//   ....[0]....
.L_331:
        /*007c*/ 	.word	0xffffffff


	//   ....[1]....
        /*0080*/ 	.word	0xffffffff


	//   ....[2]....
        /*0084*/ 	.word	0xffffffff


	//   ....[3]....
        /*0088*/ 	.word	0xffffffff


	//   ....[4]....
        /*008c*/ 	.word	0xffffffff


	//   ....[5]....
        /*0090*/ 	.word	0xffffffff


	//   ....[6]....
        /*0094*/ 	.word	0xffffffff


	//   ....[7]....
        /*0098*/ 	.word	0xffffffff


	//   ....[8]....
        /*009c*/ 	.word	0xffffffff


	//   ....[9]....
        /*00a0*/ 	.word	0xffffffff


	//   ....[10]....
        /*00a4*/ 	.word	0xffffffff


	//   ....[11]....
        /*00a8*/ 	.word	0xffffffff


	//   ....[12]....
        /*00ac*/ 	.word	0xffffffff


	//   ....[13]....
        /*00b0*/ 	.word	0xffffffff


	//   ....[14]....
        /*00b4*/ 	.word	0xffffffff


	//----- nvinfo : EIATTR_COOP_GROUP_INSTR_OFFSETS
	.align		4
.L_332:
        /*00b8*/ 	.byte	0x04, 0x28
        /*00ba*/ 	.short	(.L_334 - .L_333)


	//   ....[0]....
.L_333:
        /*00bc*/ 	.word	0x00000b10


	//   ....[1]....
        /*00c0*/ 	.word	0x00000b70


	//   ....[2]....
        /*00c4*/ 	.word	0x00000be0


	//   ....[3]....
        /*00c8*/ 	.word	0x00000c30


	//   ....[4]....
        /*00cc*/ 	.word	0x00000c60


	//   ....[5]....
        /*00d0*/ 	.word	0x00000df0


	//   ....[6]....
        /*00d4*/ 	.word	0x00000e80


	//   ....[7]....
        /*00d8*/ 	.word	0x00000ed0


	//   ....[8]....
        /*00dc*/ 	.word	0x00000f10


	//   ....[9]....
        /*00e0*/ 	.word	0x00000f50


	//   ....[10]....
        /*00e4*/ 	.word	0x00002060


	//   ....[11]....
        /*00e8*/ 	.word	0x000020f0


	//   ....[12]....
        /*00ec*/ 	.word	0x00002140


	//   ....[13]....
        /*00f0*/ 	.word	0x00002180


	//   ....[14]....
        /*00f4*/ 	.word	0x000021b0


	//----- nvinfo : EIATTR_VRC_CTA_INIT_COUNT
	.align		4
.L_334:
        /*00f8*/ 	.byte	0x02, 0x4a
	.zero		1
	.zero		1


	//----- nvinfo : EIATTR_EXIT_INSTR_OFFSETS
	.align		4
        /*00fc*/ 	.byte	0x04, 0x1c
        /*00fe*/ 	.short	(.L_336 - .L_335)


	//   ....[0]....
.L_335:
        /*0100*/ 	.word	0x000022d0


	//   ....[1]....
        /*0104*/ 	.word	0x00002310


	//----- nvinfo : EIATTR_MAX_THREADS
	.align		4
.L_336:
        /*0108*/ 	.byte	0x04, 0x05
        /*010a*/ 	.short	(.L_338 - .L_337)
.L_337:
        /*010c*/ 	.word	0x00000100
        /*0110*/ 	.word	0x00000001
        /*0114*/ 	.word	0x00000001


	//----- nvinfo : EIATTR_CRS_STACK_SIZE
	.align		4
.L_338:
        /*0118*/ 	.byte	0x04, 0x1e
        /*011a*/ 	.short	(.L_340 - .L_339)
.L_339:
        /*011c*/ 	.word	0x00000000


	//----- nvinfo : EIATTR_CBANK_PARAM_SIZE
	.align		4
.L_340:
        /*0120*/ 	.byte	0x03, 0x19
        /*0122*/ 	.short	0x003e


	//----- nvinfo : EIATTR_PARAM_CBANK
	.align		4
        /*0124*/ 	.byte	0x04, 0x0a
        /*0126*/ 	.short	(.L_342 - .L_341)
	.align		4
.L_341:
        /*0128*/ 	.word	index@(.nv.constant0._ZN3cub18CUB_300001_SM_10006detail6reduce18DeviceReduceKernelINS2_10policy_hubIijN4cuda3__47maximumIiEEE10Policy1000EN6thrust24THRUST_300001_SM_1000_NS6detail15normal_iteratorINSC_10device_ptrIiEEEEjS8_iNS5_3std3__410__identityEEEvT0_PT3_T1_NS0_13GridEvenShareISO_EET2_T4_)
        /*012c*/ 	.short	0x0380
        /*012e*/ 	.short	0x003e


	//----- nvinfo : EIATTR_SW_WAR
	.align		4
.L_342:
        /*0130*/ 	.byte	0x04, 0x36
        /*0132*/ 	.short	(.L_344 - .L_343)
.L_343:
        /*0134*/ 	.word	0x00000008
.L_344:


//--------------------- .nv.info._ZN3cub18CUB_300001_SM_10006detail6reduce28DeviceReduceSingleTileKernelINS2_10policy_hubIijN4cuda3__47maximumIiEEE10Policy1000EN6thrust24THRUST_300001_SM_1000_NS6detail15normal_iteratorINSC_10device_ptrIiEEEEPijS8_iiNS5_3std3__410__identityEEEvT0_T1_T2_T3_T4_T6_ --------------------------
	.section	.nv.info._ZN3cub18CUB_300001_SM_10006detail6reduce28DeviceReduceSingleTileKernelINS2_10policy_hubIijN4cuda3__47maximumIiEEE10Policy1000EN6thrust24THRUST_300001_SM_1000_NS6detail15normal_iteratorINSC_10device_ptrIiEEEEPijS8_iiNS5_3std3__410__identityEEEvT0_T1_T2_T3_T4_T6_,"",@"SHT_CUDA_INFO"
	.sectionflags	@""
	.align	4


	//----- nvinfo : EIATTR_CUDA_API_VERSION
	.align		4
        /*0000*/ 	.byte	0x04, 0x37
        /*0002*/ 	.short	(.L_346 - .L_345)
.L_345:
        /*0004*/ 	.word	0x00000082


	//----- nvinfo : EIATTR_KPARAM_INFO
	.align		4
.L_346:
        /*0008*/ 	.byte	0x04, 0x17
        /*000a*/ 	.short	(.L_348 - .L_347)
.L_347:
        /*000c*/ 	.word	0x00000000
        /*0010*/ 	.short	0x0005
        /*0012*/ 	.short	0x001c
        /*0014*/ 	.byte	0x00, 0xf0, 0x05, 0x00


	//----- nvinfo : EIATTR_KPARAM_INFO
	.align		4
.L_348:
        /*0018*/ 	.byte	0x04, 0x17
        /*001a*/ 	.short	(.L_350 - .L_349)
.L_349:
        /*001c*/ 	.word	0x00000000
        /*0020*/ 	.short	0x0004
        /*0022*/ 	.short	0x0018
        /*0024*/ 	.byte	0x00, 0xf0, 0x11, 0x00


	//----- nvinfo : EIATTR_KPARAM_INFO
	.align		4
.L_350:
        /*0028*/ 	.byte	0x04, 0x17
        /*002a*/ 	.short	(.L_352 - .L_351)
.L_351:
        /*002c*/ 	.word	0x00000000
        /*0030*/ 	.short	0x0003
        /*0032*/ 	.short	0x0014
        /*0034*/ 	.byte	0x00, 0xf0, 0x05, 0x00


	//----- nvinfo : EIATTR_KPARAM_INFO
	.align		4
.L_352:
        /*0038*/ 	.byte	0x04, 0x17
        /*003a*/ 	.short	(.L_354 - .L_353)
.L_353:
        /*003c*/ 	.word	0x00000000
        /*0040*/ 	.short	0x0002
        /*0042*/ 	.short	0x0010
        /*0044*/ 	.byte	0x00, 0xf0, 0x11, 0x00


	//----- nvinfo : EIATTR_KPARAM_INFO
	.align		4
.L_354:
        /*0048*/ 	.byte	0x04, 0x17
        /*004a*/ 	.short	(.L_356 - .L_355)
.L_355:
        /*004c*/ 	.word	0x00000000
        /*0050*/ 	.short	0x0001
        /*0052*/ 	.short	0x0008
        /*0054*/ 	.byte	0x00, 0xf5, 0x21, 0x00


	//----- nvinfo : EIATTR_KPARAM_INFO
	.align		4
.L_356:
        /*0058*/ 	.byte	0x04, 0x17
        /*005a*/ 	.short	(.L_358 - .L_357)
.L_357:
        /*005c*/ 	.word	0x00000000
        /*0060*/ 	.short	0x0000
        /*0062*/ 	.short	0x0000
        /*0064*/ 	.byte	0x00, 0xf0, 0x21, 0x00


	//----- nvinfo : EIATTR_SPARSE_MMA_MASK
	.align		4
.L_358:
        /*0068*/ 	.byte	0x03, 0x50
        /*006a*/ 	.short	0x0000


	//----- nvinfo : EIATTR_MAXREG_COUNT
	.align		4
        /*006c*/ 	.byte	0x03, 0x1b
        /*006e*/ 	.short	0x00ff


	//----- nvinfo : EIATTR_NUM_BARRIERS
	.align		4
        /*0070*/ 	.byte	0x02, 0x4c
        /*0072*/ 	.byte	0x01
	.zero		1


	//----- nvinfo : EIATTR_MERCURY_ISA_VERSION
	.align		4
        /*0074*/ 	.byte	0x03, 0x5f
        /*0076*/ 	.short	0x0101


	//----- nvinfo : EIATTR_COOP_GROUP_MASK_REGIDS
	.align		4
        /*0078*/ 	.byte	0x04, 0x29
        /*007a*/ 	.short	(.L_360 - .L_359)


	//   ....[0]....
.L_359:
        /*007c*/ 	.word	0xffffffff


	//   ....[1]....
        /*0080*/ 	.word	0xffffffff


	//   ....[2]....
        /*0084*/ 	.word	0xffffffff


	//   ....[3]....
        /*0088*/ 	.word	0xffffffff


	//   ....[4]....
        /*008c*/ 	.word	0xffffffff


	//   ....[5]....
        /*0090*/ 	.word	0xffffffff


	//   ....[6]....
        /*0094*/ 	.word	0xffffffff


	//   ....[7]....
        /*0098*/ 	.word	0xffffffff


	//   ....[8]....
        /*009c*/ 	.word	0xffffffff


	//   ....[9]....
        /*00a0*/ 	.word	0xffffffff


	//   ....[10]....
        /*00a4*/ 	.word	0xffffffff


	//   ....[11]....
        /*00a8*/ 	.word	0xffffffff


	//   ....[12]....
        /*00ac*/ 	.word	0xffffffff


	//   ....[13]....
        /*00b0*/ 	.word	0xffffffff


	//   ....[14]....
        /*00b4*/ 	.word	0xffffffff


	//----- nvinfo : EIATTR_COOP_GROUP_INSTR_OFFSETS
	.align		4
.L_360:
        /*00b8*/ 	.byte	0x04, 0x28
        /*00ba*/ 	.short	(.L_362 - .L_361)


	//   ....[0]....
.L_361:
        /*00bc*/ 	.word	0x00000840


	//   ....[1]....
        /*00c0*/ 	.word	0x000008a0


	//   ....[2]....
        /*00c4*/ 	.word	0x00000910


	//   ....[3]....
        /*00c8*/ 	.word	0x00000960


	//   ....[4]....
        /*00cc*/ 	.word	0x00000990


	//   ....[5]....
        /*00d0*/ 	.word	0x00000b20


	//   ....[6]....
        /*00d4*/ 	.word	0x00000bb0


	//   ....[7]....
        /*00d8*/ 	.word	0x00000c00


	//   ....[8]....
        /*00dc*/ 	.word	0x00000c40


	//   ....[9]....
        /*00e0*/ 	.word	0x00000c80


	//   ....[10]....
        /*00e4*/ 	.word	0x00001c30


	//   ....[11]....
        /*00e8*/ 	.word	0x00001cb0


	//   ....[12]....
        /*00ec*/ 	.word	0x00001d00


	//   ....[13]....
        /*00f0*/ 	.word	0x00001d40


	//   ....[14]....
        /*00f4*/ 	.word	0x00001d70


	//----- nvinfo : EIATTR_VRC_CTA_INIT_COUNT
	.align		4
.L_362:
        /*00f8*/ 	.byte	0x02, 0x4a
	.zero		1
	.zero		1


	//----- nvinfo : EIATTR_EXIT_INSTR_OFFSETS
	.align		4
        /*00fc*/ 	.byte	0x04, 0x1c
        /*00fe*/ 	.short	(.L_364 - .L_363)


	//   ....[0]....
.L_363:
        /*0100*/ 	.word	0x00000080


	//   ....[1]....
        /*0104*/ 	.word	0x000000c0


	//   ....[2]....
        /*0108*/ 	.word	0x00001e90


	//   ....[3]....
        /*010c*/ 	.word	0x00001ee0


	//----- nvinfo : EIATTR_MAX_THREADS
	.align		4
.L_364:
        /*0110*/ 	.byte	0x04, 0x05
        /*0112*/ 	.short	(.L_366 - .L_365)
.L_365:
        /*0114*/ 	.word	0x00000100
        /*0118*/ 	.word	0x00000001
        /*011c*/ 	.word	0x00000001


	//----- nvinfo : EIATTR_CRS_STACK_SIZE
	.align		4
.L_366:
        /*0120*/ 	.byte	0x04, 0x1e
        /*0122*/ 	.short	(.L_368 - .L_367)
.L_367:
        /*0124*/ 	.word	0x00000000


	//----- nvinfo : EIATTR_CBANK_PARAM_SIZE
	.align		4
.L_368:
        /*0128*/ 	.byte	0x03, 0x19
        /*012a*/ 	.short	0x001d


	//----- nvinfo : EIATTR_PARAM_CBANK
	.align		4
        /*012c*/ 	.byte	0x04, 0x0a
        /*012e*/ 	.short	(.L_370 - .L_369)
	.align		4
.L_369:
        /*0130*/ 	.word	index@(.nv.constant0._ZN3cub18CUB_300001_SM_10006detail6reduce28DeviceReduceSingleTileKernelINS2_10policy_hubIijN4cuda3__47maximumIiEEE10Policy1000EN6thrust24THRUST_300001_SM_1000_NS6detail15normal_iteratorINSC_10device_ptrIiEEEEPijS8_iiNS5_3std3__410__identityEEEvT0_T1_T2_T3_T4_T6_)
        /*0134*/ 	.short	0x0380
        /*0136*/ 	.short	0x001d


	//----- nvinfo : EIATTR_SW_WAR
	.align		4
.L_370:
        /*0138*/ 	.byte	0x04, 0x36
        /*013a*/ 	.short	(.L_372 - .L_371)
.L_371:
        /*013c*/ 	.word	0x00000008
.L_372:


//--------------------- .nv.info._ZN3cub18CUB_300001_SM_10006detail9transform16transform_kernelINS2_10policy_hubILb1EN4cuda3std3__45tupleIJN6thrust24THRUST_300001_SM_1000_NS17counting_iteratorIiNSA_11use_defaultESC_SC_EEEEEE10policy1000El7calculoNSA_6detail15normal_iteratorINSA_10device_ptrIiEEEEJSD_EEEvT0_iT1_T2_DpNS2_10kernel_argIT3_EE --------------------------
	.section	.nv.info._ZN3cub18CUB_300001_SM_10006detail9transform16transform_kernelINS2_10policy_hubILb1EN4cuda3std3__45tupleIJN6thrust24THRUST_300001_SM_1000_NS17counting_iteratorIiNSA_11use_defaultESC_SC_EEEEEE10policy1000El7calculoNSA_6detail15normal_iteratorINSA_10device_ptrIiEEEEJSD_EEEvT0_iT1_T2_DpNS2_10kernel_argIT3_EE,"",@"SHT_CUDA_INFO"
	.sectionflags	@""
	.align	4


	//----- nvinfo : EIATTR_CUDA_API_VERSION
	.align		4
        /*0000*/ 	.byte	0x04, 0x37
        /*0002*/ 	.short	(.L_374 - .L_373)
.L_373:
        /*0004*/ 	.word	0x00000082


	//----- nvinfo : EIATTR_KPARAM_INFO
	.align		4
.L_374:
        /*0008*/ 	.byte	0x04, 0x17
        /*000a*/ 	.short	(.L_376 - .L_375)
.L_375:
        /*000c*/ 	.word	0x00000000
        /*0010*/ 	.short	0x0004
        /*0012*/ 	.short	0x0030
        /*0014*/ 	.byte	0x00, 0xf0, 0x41, 0x00


	//----- nvinfo : EIATTR_KPARAM_INFO
	.align		4
.L_376:
        /*0018*/ 	.byte	0x04, 0x17
        /*001a*/ 	.short	(.L_378 - .L_377)
.L_377:
        /*001c*/ 	.word	0x00000000
        /*0020*/ 	.short	0x0003
        /*0022*/ 	.short	0x0028
        /*0024*/ 	.byte	0x00, 0xf0, 0x21, 0x00


	//----- nvinfo : EIATTR_KPARAM_INFO
	.align		4
.L_378:
        /*0028*/ 	.byte	0x04, 0x17
        /*002a*/ 	.short	(.L_380 - .L_379)
.L_379:
        /*002c*/ 	.word	0x00000000
        /*0030*/ 	.short	0x0002
        /*0032*/ 	.short	0x0010
        /*0034*/ 	.byte	0x00, 0xf0, 0x61, 0x00


	//----- nvinfo : EIATTR_KPARAM_INFO
	.align		4
.L_380:
        /*0038*/ 	.byte	0x04, 0x17
        /*003a*/ 	.short	(.L_382 - .L_381)
.L_381:
        /*003c*/ 	.word	0x00000000
        /*0040*/ 	.short	0x0001
        /*0042*/ 	.short	0x0008
        /*0044*/ 	.byte	0x00, 0xf0, 0x11, 0x00


	//----- nvinfo : EIATTR_KPARAM_INFO
	.align		4
.L_382:
        /*0048*/ 	.byte	0x04, 0x17
        /*004a*/ 	.short	(.L_384 - .L_383)
.L_383:
        /*004c*/ 	.word	0x00000000
        /*0050*/ 	.short	0x0000
        /*0052*/ 	.short	0x0000
        /*0054*/ 	.byte	0x00, 0xf0, 0x21, 0x00


	//----- nvinfo : EIATTR_SPARSE_MMA_MASK
	.align		4
.L_384:
        /*0058*/ 	.byte	0x03, 0x50
        /*005a*/ 	.short	0x0000


	//----- nvinfo : EIATTR_MAXREG_COUNT
	.align		4
        /*005c*/ 	.byte	0x03, 0x1b
        /*005e*/ 	.short	0x00ff


	//----- nvinfo : EIATTR_MERCURY_ISA_VERSION
	.align		4
        /*0060*/ 	.byte	0x03, 0x5f
        /*0062*/ 	.short	0x0101


	//----- nvinfo : EIATTR_VRC_CTA_INIT_COUNT
	.align		4
        /*0064*/ 	.byte	0x02, 0x4a
	.zero		1
	.zero		1


	//----- nvinfo : EIATTR_EXIT_INSTR_OFFSETS
	.align		4
        /*0068*/ 	.byte	0x04, 0x1c
        /*006a*/ 	.short	(.L_386 - .L_385)


	//   ....[0]....
.L_385:
        /*006c*/ 	.word	0x00000190


	//   ....[1]....
        /*0070*/ 	.word	0x00000ea0


	//   ....[2]....
        /*0074*/ 	.word	0x00001360


	//   ....[3]....
        /*0078*/ 	.word	0x000015f0


	//   ....[4]....
        /*007c*/ 	.word	0x00001620


	//   ....[5]....
        /*0080*/ 	.word	0x00001730


	//   ....[6]....
        /*0084*/ 	.word	0x00001750


	//   ....[7]....
        /*0088*/ 	.word	0x00001d10


	//   ....[8]....
        /*008c*/ 	.word	0x00002000


	//   ....[9]....
        /*0090*/ 	.word	0x000021f0


	//   ....[10]....
        /*0094*/ 	.word	0x00002310


	//----- nvinfo : EIATTR_MAX_THREADS
	.align		4
.L_386:
        /*0098*/ 	.byte	0x04, 0x05
        /*009a*/ 	.short	(.L_388 - .L_387)
.L_387:
        /*009c*/ 	.word	0x00000080
        /*00a0*/ 	.word	0x00000001
        /*00a4*/ 	.word	0x00000001


	//----- nvinfo : EIATTR_CRS_STACK_SIZE
	.align		4
.L_388:
        /*00a8*/ 	.byte	0x04, 0x1e
        /*00aa*/ 	.short	(.L_390 - .L_389)
.L_389:
        /*00ac*/ 	.word	0x00000000


	//----- nvinfo : EIATTR_CBANK_PARAM_SIZE
	.align		4
.L_390:
        /*00b0*/ 	.byte	0x03, 0x19
        /*00b2*/ 	.short	0x0040


	//----- nvinfo : EIATTR_PARAM_CBANK
	.align		4
        /*00b4*/ 	.byte	0x04, 0x0a
        /*00b6*/ 	.short	(.L_392 - .L_391)
	.align		4
.L_391:
        /*00b8*/ 	.word	index@(.nv.constant0._ZN3cub18CUB_300001_SM_10006detail9transform16transform_kernelINS2_10policy_hubILb1EN4cuda3std3__45tupleIJN6thrust24THRUST_300001_SM_1000_NS17counting_iteratorIiNSA_11use_defaultESC_SC_EEEEEE10policy1000El7calculoNSA_6detail15normal_iteratorINSA_10device_ptrIiEEEEJSD_EEEvT0_iT1_T2_DpNS2_10kernel_argIT3_EE)
        /*00bc*/ 	.short	0x0380
        /*00be*/ 	.short	0x0040


	//----- nvinfo : EIATTR_SW_WAR
	.align		4
.L_392:
        /*00c0*/ 	.byte	0x04, 0x36
        /*00c2*/ 	.short	(.L_394 - .L_393)
.L_393:
        /*00c4*/ 	.word	0x00000008
.L_394:


//--------------------- .nv.info._ZN3cub18CUB_300001_SM_10006detail9transform16transform_kernelINS2_10policy_hubILb1EN4cuda3std3__45tupleIJN6thrust24THRUST_300001_SM_1000_NS17counting_iteratorIiNSA_11use_defaultESC_SC_EEEEEE10policy1000Ei7calculoNSA_6detail15normal_iteratorINSA_10device_ptrIiEEEEJSD_EEEvT0_iT1_T2_DpNS2_10kernel_argIT3_EE --------------------------
	.section	.nv.info._ZN3cub18CUB_300001_SM_10006detail9transform16transform_kernelINS2_10policy_hubILb1EN4cuda3std3__45tupleIJN6thrust24THRUST_300001_SM_1000_NS17counting_iteratorIiNSA_11use_defaultESC_SC_EEEEEE10policy1000Ei7calculoNSA_6detail15normal_iteratorINSA_10device_ptrIiEEEEJSD_EEEvT0_iT1_T2_DpNS2_10kernel_argIT3_EE,"",@"SHT_CUDA_INFO"
	.sectionflags	@""
	.align	4


	//----- nvinfo : EIATTR_CUDA_API_VERSION
	.align		4
        /*0000*/ 	.byte	0x04, 0x37
        /*0002*/ 	.short	(.L_396 - .L_395)
.L_395:
        /*0004*/ 	.word	0x00000082


	//----- nvinfo : EIATTR_KPARAM_INFO
	.align		4
.L_396:
        /*0008*/ 	.byte	0x04, 0x17
        /*000a*/ 	.short	(.L_398 - .L_397)
.L_397:
        /*000c*/ 	.word	0x00000000
        /*0010*/ 	.short	0x0004
        /*0012*/ 	.short	0x0028
        /*0014*/ 	.byte	0x00, 0xf0, 0x41, 0x00


	//----- nvinfo : EIATTR_KPARAM_INFO
	.align		4
.L_398:
        /*0018*/ 	.byte	0x04, 0x17
        /*001a*/ 	.short	(.L_400 - .L_399)
.L_399:
        /*001c*/ 	.word	0x00000000
        /*0020*/ 	.short	0x0003
        /*0022*/ 	.short	0x0020
        /*0024*/ 	.byte	0x00, 0xf0, 0x21, 0x00


	//----- nvinfo : EIATTR_KPARAM_INFO
	.align		4
.L_400:
        /*0028*/ 	.byte	0x04, 0x17
        /*002a*/ 	.short	(.L_402 - .L_401)
.L_401:
        /*002c*/ 	.word	0x00000000
        /*0030*/ 	.short	0x0002
        /*0032*/ 	.short	0x0008
        /*0034*/ 	.byte	0x00, 0xf0, 0x61, 0x00


	//----- nvinfo : EIATTR_KPARAM_INFO
	.align		4
.L_402:
        /*0038*/ 	.byte	0x04, 0x17
        /*003a*/ 	.short	(.L_404 - .L_403)
.L_403:
        /*003c*/ 	.word	0x00000000
        /*0040*/ 	.short	0x0001
        /*0042*/ 	.short	0x0004
        /*0044*/ 	.byte	0x00, 0xf0, 0x11, 0x00


	//----- nvinfo : EIATTR_KPARAM_INFO
	.align		4
.L_404:
        /*0048*/ 	.byte	0x04, 0x17
        /*004a*/ 	.short	(.L_406 - .L_405)
.L_405:
        /*004c*/ 	.word	0x00000000
        /*0050*/ 	.short	0x0000
        /*0052*/ 	.short	0x0000
        /*0054*/ 	.byte	0x00, 0xf0, 0x11, 0x00


	//----- nvinfo : EIATTR_SPARSE_MMA_MASK
	.align		4
.L_406:
        /*0058*/ 	.byte	0x03, 0x50
        /*005a*/ 	.short	0x0000


	//----- nvinfo : EIATTR_MAXREG_COUNT
	.align		4
        /*005c*/ 	.byte	0x03, 0x1b
        /*005e*/ 	.short	0x00ff


	//----- nvinfo : EIATTR_MERCURY_ISA_VERSION
	.align		4
        /*0060*/ 	.byte	0x03, 0x5f
        /*0062*/ 	.short	0x0101


	//----- nvinfo : EIATTR_VRC_CTA_INIT_COUNT
	.align		4
        /*0064*/ 	.byte	0x02, 0x4a
	.zero		1
	.zero		1


	//----- nvinfo : EIATTR_EXIT_INSTR_OFFSETS
	.align		4
        /*0068*/ 	.byte	0x04, 0x1c
        /*006a*/ 	.short	(.L_408 - .L_407)


	//   ....[0]....
.L_407:
        /*006c*/ 	.word	0x00000100


	//   ....[1]....
        /*0070*/ 	.word	0x000006c0


	//   ....[2]....
        /*0074*/ 	.word	0x000009b0


	//   ....[3]....
        /*0078*/ 	.word	0x00000ba0


	//   ....[4]....
        /*007c*/ 	.word	0x00000cc0


	//   ....[5]....
        /*0080*/ 	.word	0x00000ce0


	//   ....[6]....
        /*0084*/ 	.word	0x000013e0


	//   ....[7]....
        /*0088*/ 	.word	0x000018a0


	//   ....[8]....
        /*008c*/ 	.word	0x00001b30


	//   ....[9]....
        /*0090*/ 	.word	0x00001b60


	//   ....[10]....
        /*0094*/ 	.word	0x00001c70


	//----- nvinfo : EIATTR_MAX_THREADS
	.align		4
.L_408:
        /*0098*/ 	.byte	0x04, 0x05
        /*009a*/ 	.short	(.L_410 - .L_409)
.L_409:
        /*009c*/ 	.word	0x00000080
        /*00a0*/ 	.word	0x00000001
        /*00a4*/ 	.word	0x00000001


	//----- nvinfo : EIATTR_CRS_STACK_SIZE
	.align		4
.L_410:
        /*00a8*/ 	.byte	0x04, 0x1e
        /*00aa*/ 	.short	(.L_412 - .L_411)
.L_411:
        /*00ac*/ 	.word	0x00000000


	//----- nvinfo : EIATTR_CBANK_PARAM_SIZE
	.align		4
.L_412:
        /*00b0*/ 	.byte	0x03, 0x19
        /*00b2*/ 	.short	0x0038


	//----- nvinfo : EIATTR_PARAM_CBANK
	.align		4
        /*00b4*/ 	.byte	0x04, 0x0a
        /*00b6*/ 	.short	(.L_414 - .L_413)
	.align		4
.L_413:
        /*00b8*/ 	.word	index@(.nv.constant0._ZN3cub18CUB_300001_SM_10006detail9transform16transform_kernelINS2_10policy_hubILb1EN4cuda3std3__45tupleIJN6thrust24THRUST_300001_SM_1000_NS17counting_iteratorIiNSA_11use_defaultESC_SC_EEEEEE10policy1000Ei7calculoNSA_6detail15normal_iteratorINSA_10device_ptrIiEEEEJSD_EEEvT0_iT1_T2_DpNS2_10kernel_argIT3_EE)
        /*00bc*/ 	.short	0x0380
        /*00be*/ 	.short	0x0038


	//----- nvinfo : EIATTR_SW_WAR
	.align		4
.L_414:
        /*00c0*/ 	.byte	0x04, 0x36
        /*00c2*/ 	.short	(.L_416 - .L_415)
.L_415:
        /*00c4*/ 	.word	0x00000008
.L_416:


//--------------------- .nv.info._ZN3cub18CUB_300001_SM_10006detail8for_each13static_kernelINS2_12policy_hub_t12policy_500_tElN6thrust24THRUST_300001_SM_1000_NS8cuda_cub6__fill7functorINS7_6detail15normal_iteratorINS7_10device_ptrIiEEEEiEEEEvT0_T1_ --------------------------
	.section	.nv.info._ZN3cub18CUB_300001_SM_10006detail8for_each13static_kernelINS2_12policy_hub_t12policy_500_tElN6thrust24THRUST_300001_SM_1000_NS8cuda_cub6__fill7functorINS7_6detail15normal_iteratorINS7_10device_ptrIiEEEEiEEEEvT0_T1_,"",@"SHT_CUDA_INFO"
	.sectionflags	@""
	.align	4


	//----- nvinfo : EIATTR_CUDA_API_VERSION
	.align		4
        /*0000*/ 	.byte	0x04, 0x37
        /*0002*/ 	.short	(.L_418 - .L_417)
.L_417:
        /*0004*/ 	.word	0x00000082


	//----- nvinfo : EIATTR_KPARAM_INFO
	.align		4
.L_418:
        /*0008*/ 	.byte	0x04, 0x17
        /*000a*/ 	.short	(.L_420 - .L_419)
.L_419:
        /*000c*/ 	.word	0x00000000
        /*0010*/ 	.short	0x0001
        /*0012*/ 	.short	0x0008
        /*0014*/ 	.byte	0x00, 0xf0, 0x41, 0x00


	//----- nvinfo : EIATTR_KPARAM_INFO
	.align		4
.L_420:
        /*0018*/ 	.byte	0x04, 0x17
        /*001a*/ 	.short	(.L_422 - .L_421)
.L_421:
        /*001c*/ 	.word	0x00000000
        /*0020*/ 	.short	0x0000
        /*0022*/ 	.short	0x0000
        /*0024*/ 	.byte	0x00, 0xf0, 0x21, 0x00


	//----- nvinfo : EIATTR_SPARSE_MMA_MASK
	.align		4
.L_422:
        /*0028*/ 	.byte	0x03, 0x50
        /*002a*/ 	.short	0x0000


	//----- nvinfo : EIATTR_MAXREG_COUNT
	.align		4
        /*002c*/ 	.byte	0x03, 0x1b
        /*002e*/ 	.short	0x00ff


	//----- nvinfo : EIATTR_MERCURY_ISA_VERSION
	.align		4
        /*0030*/ 	.byte	0x03, 0x5f
        /*0032*/ 	.short	0x0101


	//----- nvinfo : EIATTR_VRC_CTA_INIT_COUNT
	.align		4
        /*0034*/ 	.byte	0x02, 0x4a
	.zero		1
	.zero		1


	//----- nvinfo : EIATTR_EXIT_INSTR_OFFSETS
	.align		4
        /*0038*/ 	.byte	0x04, 0x1c
        /*003a*/ 	.short	(.L_424 - .L_423)


	//   ....[0]....
.L_423:
        /*003c*/ 	.word	0x00000130


	//   ....[1]....
        /*0040*/ 	.word	0x00000240


	//   ....[2]....
        /*0044*/ 	.word	0x00000270


	//----- nvinfo : EIATTR_MAX_THREADS
	.align		4
.L_424:
        /*0048*/ 	.byte	0x04, 0x05
        /*004a*/ 	.short	(.L_426 - .L_425)
.L_425:
        /*004c*/ 	.word	0x00000100
        /*0050*/ 	.word	0x00000001
        /*0054*/ 	.word	0x00000001


	//----- nvinfo : EIATTR_CBANK_PARAM_SIZE
	.align		4
.L_426:
        /*0058*/ 	.byte	0x03, 0x19
        /*005a*/ 	.short	0x0018


	//----- nvinfo : EIATTR_PARAM_CBANK
	.align		4
        /*005c*/ 	.byte	0x04, 0x0a
        /*005e*/ 	.short	(.L_428 - .L_427)
	.align		4
.L_427:
        /*0060*/ 	.word	index@(.nv.constant0._ZN3cub18CUB_300001_SM_10006detail8for_each13static_kernelINS2_12policy_hub_t12policy_500_tElN6thrust24THRUST_300001_SM_1000_NS8cuda_cub6__fill7functorINS7_6detail15normal_iteratorINS7_10device_ptrIiEEEEiEEEEvT0_T1_)
        /*0064*/ 	.short	0x0380
        /*0066*/ 	.short	0x0018


	//----- nvinfo : EIATTR_SW_WAR
	.align		4
.L_428:
        /*0068*/ 	.byte	0x04, 0x36
        /*006a*/ 	.short	(.L_430 - .L_429)
.L_429:
        /*006c*/ 	.word	0x00000008
.L_430:


//--------------------- .nv.info._ZN3cub18CUB_300001_SM_10006detail8for_each13static_kernelINS2_12policy_hub_t12policy_500_tEmN6thrust24THRUST_300001_SM_1000_NS8cuda_cub20__uninitialized_fill7functorINS7_10device_ptrIiEEiEEEEvT0_T1_ --------------------------
	.section	.nv.info._ZN3cub18CUB_300001_SM_10006detail8for_each13static_kernelINS2_12policy_hub_t12policy_500_tEmN6thrust24THRUST_300001_SM_1000_NS8cuda_cub20__uninitialized_fill7functorINS7_10device_ptrIiEEiEEEEvT0_T1_,"",@"SHT_CUDA_INFO"
	.sectionflags	@""
	.align	4


	//----- nvinfo : EIATTR_CUDA_API_VERSION
	.align		4
        /*0000*/ 	.byte	0x04, 0x37
        /*0002*/ 	.short	(.L_432 - .L_431)
.L_431:
        /*0004*/ 	.word	0x00000082


	//----- nvinfo : EIATTR_KPARAM_INFO
	.align		4
.L_432:
        /*0008*/ 	.byte	0x04, 0x17
        /*000a*/ 	.short	(.L_434 - .L_433)
.L_433:
        /*000c*/ 	.word	0x00000000
        /*0010*/ 	.short	0x0001
        /*0012*/ 	.short	0x0008
        /*0014*/ 	.byte	0x00, 0xf0, 0x41, 0x00


	//----- nvinfo : EIATTR_KPARAM_INFO
	.align		4
.L_434:
        /*0018*/ 	.byte	0x04, 0x17
        /*001a*/ 	.short	(.L_436 - .L_435)
.L_435:
        /*001c*/ 	.word	0x00000000
        /*0020*/ 	.short	0x0000
        /*0022*/ 	.short	0x0000
        /*0024*/ 	.byte	0x00, 0xf0, 0x21, 0x00


	//----- nvinfo : EIATTR_SPARSE_MMA_MASK
	.align		4
.L_436:
        /*0028*/ 	.byte	0x03, 0x50
        /*002a*/ 	.short	0x0000


	//----- nvinfo : EIATTR_MAXREG_COUNT
	.align		4
        /*002c*/ 	.byte	0x03, 0x1b
        /*002e*/ 	.short	0x00ff


	//----- nvinfo : EIATTR_MERCURY_ISA_VERSION
	.align		4
        /*0030*/ 	.byte	0x03, 0x5f
        /*0032*/ 	.short	0x0101


	//----- nvinfo : EIATTR_VRC_CTA_INIT_COUNT
	.align		4
        /*0034*/ 	.byte	0x02, 0x4a
	.zero		1
	.zero		1


	//----- nvinfo : EIATTR_EXIT_INSTR_OFFSETS
	.align		4
        /*0038*/ 	.byte	0x04, 0x1c
        /*003a*/ 	.short	(.L_438 - .L_437)


	//   ....[0]....
.L_437:
        /*003c*/ 	.word	0x00000130


	//   ....[1]....
        /*0040*/ 	.word	0x00000230


	//   ....[2]....
        /*0044*/ 	.word	0x00000260


	//----- nvinfo : EIATTR_MAX_THREADS
	.align		4
.L_438:
        /*0048*/ 	.byte	0x04, 0x05
        /*004a*/ 	.short	(.L_440 - .L_439)
.L_439:
        /*004c*/ 	.word	0x00000100
        /*0050*/ 	.word	0x00000001
        /*0054*/ 	.word	0x00000001


	//----- nvinfo : EIATTR_CBANK_PARAM_SIZE
	.align		4
.L_440:
        /*0058*/ 	.byte	0x03, 0x19
        /*005a*/ 	.short	0x0018


	//----- nvinfo : EIATTR_PARAM_CBANK
	.align		4
        /*005c*/ 	.byte	0x04, 0x0a
        /*005e*/ 	.short	(.L_442 - .L_441)
	.align		4
.L_441:
        /*0060*/ 	.word	index@(.nv.constant0._ZN3cub18CUB_300001_SM_10006detail8for_each13static_kernelINS2_12policy_hub_t12policy_500_tEmN6thrust24THRUST_300001_SM_1000_NS8cuda_cub20__uninitialized_fill7functorINS7_10device_ptrIiEEiEEEEvT0_T1_)
        /*0064*/ 	.short	0x0380
        /*0066*/ 	.short	0x0018


	//----- nvinfo : EIATTR_SW_WAR
	.align		4
.L_442:
        /*0068*/ 	.byte	0x04, 0x36
        /*006a*/ 	.short	(.L_444 - .L_443)
.L_443:
        /*006c*/ 	.word	0x00000008
.L_444:


//--------------------- .nv.info._ZN3cub18CUB_300001_SM_10006detail11EmptyKernelIvEEvv --------------------------
	.section	.nv.info._ZN3cub18CUB_300001_SM_10006detail11EmptyKernelIvEEvv,"",@"SHT_CUDA_INFO"
	.sectionflags	@""
	.align	4


	//----- nvinfo : EIATTR_CUDA_API_VERSION
	.align		4
        /*0000*/ 	.byte	0x04, 0x37
        /*0002*/ 	.short	(.L_446 - .L_445)
.L_445:
        /*0004*/ 	.word	0x00000082


	//----- nvinfo : EIATTR_SPARSE_MMA_MASK
	.align		4
.L_446:
        /*0008*/ 	.byte	0x03, 0x50
        /*000a*/ 	.short	0x0000


	//----- nvinfo : EIATTR_MAXREG_COUNT
	.align		4
        /*000c*/ 	.byte	0x03, 0x1b
        /*000e*/ 	.short	0x00ff


	//----- nvinfo : EIATTR_MERCURY_ISA_VERSION
	.align		4
        /*0010*/ 	.byte	0x03, 0x5f
        /*0012*/ 	.short	0x0101


	//----- nvinfo : EIATTR_VRC_CTA_INIT_COUNT
	.align		4
        /*0014*/ 	.byte	0x02, 0x4a
	.zero		1
	.zero		1


	//----- nvinfo : EIATTR_EXIT_INSTR_OFFSETS
	.align		4
        /*0018*/ 	.byte	0x04, 0x1c
        /*001a*/ 	.short	(.L_448 - .L_447)


	//   ....[0]....
.L_447:
        /*001c*/ 	.word	0x00000010


	//----- nvinfo : EIATTR_SW_WAR
	.align		4
.L_448:
        /*0020*/ 	.byte	0x04, 0x36
        /*0022*/ 	.short	(.L_450 - .L_449)
.L_449:
        /*0024*/ 	.word	0x00000008
.L_450:


//--------------------- .nv.callgraph             --------------------------
	.section	.nv.callgraph,"",@"SHT_CUDA_CALLGRAPH"
	.align	4
	.sectionentsize	8
	.align		4
        /*0000*/ 	.word	0x00000000
	.align		4
        /*0004*/ 	.word	0xffffffff
	.align		4
        /*0008*/ 	.word	0x00000000
	.align		4
        /*000c*/ 	.word	0xfffffffe
	.align		4
        /*0010*/ 	.word	0x00000000
	.align		4
        /*0014*/ 	.word	0xfffffffd
	.align		4
        /*0018*/ 	.word	0x00000000
	.align		4
        /*001c*/ 	.word	0xfffffffc


//--------------------- .nv.constant4             --------------------------
	.section	.nv.constant4,"a",@progbits
	.align	8
	.align		8
.nv.constant4:
        /*0000*/ 	.dword	_ZN34_INTERNAL_99a91ee6_4_k_cu_44c8ab7a4cuda3std3__45__cpo5beginE
	.align		8
        /*0008*/ 	.dword	_ZN34_INTERNAL_99a91ee6_4_k_cu_44c8ab7a4cuda3std3__45__cpo3endE
	.align		8
        /*0010*/ 	.dword	_ZN34_INTERNAL_99a91ee6_4_k_cu_44c8ab7a4cuda3std3__45__cpo6cbeginE
	.align		8
        /*0018*/ 	.dword	_ZN34_INTERNAL_99a91ee6_4_k_cu_44c8ab7a4cuda3std3__45__cpo4cendE
	.align		8
        /*0020*/ 	.dword	_ZN34_INTERNAL_99a91ee6_4_k_cu_44c8ab7a4cuda3std3__45__cpo6rbeginE
	.align		8
        /*0028*/ 	.dword	_ZN34_INTERNAL_99a91ee6_4_k_cu_44c8ab7a4cuda3std3__45__cpo4rendE
	.align		8
        /*0030*/ 	.dword	_ZN34_INTERNAL_99a91ee6_4_k_cu_44c8ab7a4cuda3std3__45__cpo7crbeginE
	.align		8
        /*0038*/ 	.dword	_ZN34_INTERNAL_99a91ee6_4_k_cu_44c8ab7a4cuda3std3__45__cpo5crendE
	.align		8
        /*0040*/ 	.dword	_ZN34_INTERNAL_99a91ee6_4_k_cu_44c8ab7a4cuda3std3__436_GLOBAL__N__99a91ee6_4_k_cu_44c8ab7a6ignoreE
	.align		8
        /*0048*/ 	.dword	_ZN34_INTERNAL_99a91ee6_4_k_cu_44c8ab7a4cuda3std3__419piecewise_constructE
	.align		8
        /*0050*/ 	.dword	_ZN34_INTERNAL_99a91ee6_4_k_cu_44c8ab7a4cuda3std3__48in_placeE
	.align		8
        /*0058*/ 	.dword	_ZN34_INTERNAL_99a91ee6_4_k_cu_44c8ab7a4cuda3std3__420unreachable_sentinelE
	.align		8
        /*0060*/ 	.dword	_ZN34_INTERNAL_99a91ee6_4_k_cu_44c8ab7a4cuda3std3__47nulloptE
	.align		8
        /*0068*/ 	.dword	_ZN34_INTERNAL_99a91ee6_4_k_cu_44c8ab7a4cuda3std3__48unexpectE
	.align		8
        /*0070*/ 	.dword	_ZN34_INTERNAL_99a91ee6_4_k_cu_44c8ab7a4cuda3std6ranges3__45__cpo4swapE
	.align		8
        /*0078*/ 	.dword	_ZN34_INTERNAL_99a91ee6_4_k_cu_44c8ab7a4cuda3std6ranges3__45__cpo9iter_moveE
	.align		8
        /*0080*/ 	.dword	_ZN34_INTERNAL_99a91ee6_4_k_cu_44c8ab7a4cuda3std6ranges3__45__cpo5beginE
	.align		8
        /*0088*/ 	.dword	_ZN34_INTERNAL_99a91ee6_4_k_cu_44c8ab7a4cuda3std6ranges3__45__cpo3endE
	.align		8
        /*0090*/ 	.dword	_ZN34_INTERNAL_99a91ee6_4_k_cu_44c8ab7a4cuda3std6ranges3__45__cpo6cbeginE
	.align		8
        /*0098*/ 	.dword	_ZN34_INTERNAL_99a91ee6_4_k_cu_44c8ab7a4cuda3std6ranges3__45__cpo4cendE
	.align		8
        /*00a0*/ 	.dword	_ZN34_INTERNAL_99a91ee6_4_k_cu_44c8ab7a4cuda3std6ranges3__45__cpo7advanceE
	.align		8
        /*00a8*/ 	.dword	_ZN34_INTERNAL_99a91ee6_4_k_cu_44c8ab7a4cuda3std6ranges3__45__cpo9iter_swapE
	.align		8
        /*00b0*/ 	.dword	_ZN34_INTERNAL_99a91ee6_4_k_cu_44c8ab7a4cuda3std6ranges3__45__cpo4nextE
	.align		8
        /*00b8*/ 	.dword	_ZN34_INTERNAL_99a91ee6_4_k_cu_44c8ab7a4cuda3std6ranges3__45__cpo4prevE
	.align		8
        /*00c0*/ 	.dword	_ZN34_INTERNAL_99a91ee6_4_k_cu_44c8ab7a4cuda3std6ranges3__45__cpo4dataE
	.align		8
        /*00c8*/ 	.dword	_ZN34_INTERNAL_99a91ee6_4_k_cu_44c8ab7a4cuda3std6ranges3__45__cpo5cdataE
	.align		8
        /*00d0*/ 	.dword	_ZN34_INTERNAL_99a91ee6_4_k_cu_44c8ab7a4cuda3std6ranges3__45__cpo4sizeE
	.align		8
        /*00d8*/ 	.dword	_ZN34_INTERNAL_99a91ee6_4_k_cu_44c8ab7a4cuda3std6ranges3__45__cpo5ssizeE
	.align		8
        /*00e0*/ 	.dword	_ZN34_INTERNAL_99a91ee6_4_k_cu_44c8ab7a4cuda3std6ranges3__45__cpo8distanceE
	.align		8
        /*00e8*/ 	.dword	_ZN34_INTERNAL_99a91ee6_4_k_cu_44c8ab7a6thrust24THRUST_300001_SM_1000_NS8cuda_cub3parE
	.align		8
        /*00f0*/ 	.dword	_ZN34_INTERNAL_99a91ee6_4_k_cu_44c8ab7a6thrust24THRUST_300001_SM_1000_NS8cuda_cub10par_nosyncE
	.align		8
        /*00f8*/ 	.dword	_ZN34_INTERNAL_99a91ee6_4_k_cu_44c8ab7a6thrust24THRUST_300001_SM_1000_NS6system6detail10sequential3seqE
	.align		8
        /*0100*/ 	.dword	_ZN34_INTERNAL_99a91ee6_4_k_cu_44c8ab7a6thrust24THRUST_300001_SM_1000_NS6system3cpp3parE
	.align		8
        /*0108*/ 	.dword	_ZN34_INTERNAL_99a91ee6_4_k_cu_44c8ab7a6thrust24THRUST_300001_SM_1000_NS12placeholders2_1E
	.align		8
        /*0110*/ 	.dword	_ZN34_INTERNAL_99a91ee6_4_k_cu_44c8ab7a6thrust24THRUST_300001_SM_1000_NS12placeholders2_2E
	.align		8
        /*0118*/ 	.dword	_ZN34_INTERNAL_99a91ee6_4_k_cu_44c8ab7a6thrust24THRUST_300001_SM_1000_NS12placeholders2_3E
	.align		8
        /*0120*/ 	.dword	_ZN34_INTERNAL_99a91ee6_4_k_cu_44c8ab7a6thrust24THRUST_300001_SM_1000_NS12placeholders2_4E
	.align		8
        /*0128*/ 	.dword	_ZN34_INTERNAL_99a91ee6_4_k_cu_44c8ab7a6thrust24THRUST_300001_SM_1000_NS12placeholders2_5E
	.align		8
        /*0130*/ 	.dword	_ZN34_INTERNAL_99a91ee6_4_k_cu_44c8ab7a6thrust24THRUST_300001_SM_1000_NS12placeholders2_6E
	.align		8
        /*0138*/ 	.dword	_ZN34_INTERNAL_99a91ee6_4_k_cu_44c8ab7a6thrust24THRUST_300001_SM_1000_NS12placeholders2_7E
	.align		8
        /*0140*/ 	.dword	_ZN34_INTERNAL_99a91ee6_4_k_cu_44c8ab7a6thrust24THRUST_300001_SM_1000_NS12placeholders2_8E
	.align		8
        /*0148*/ 	.dword	_ZN34_INTERNAL_99a91ee6_4_k_cu_44c8ab7a6thrust24THRUST_300001_SM_1000_NS12placeholders2_9E
	.align		8
        /*0150*/ 	.dword	_ZN34_INTERNAL_99a91ee6_4_k_cu_44c8ab7a6thrust24THRUST_300001_SM_1000_NS12placeholders3_10E
	.align		8
        /*0158*/ 	.dword	_ZN34_INTERNAL_99a91ee6_4_k_cu_44c8ab7a6thrust24THRUST_300001_SM_1000_NS3seqE
	.align		8
        /*0160*/ 	.dword	_ZN34_INTERNAL_99a91ee6_4_k_cu_44c8ab7a6thrust24THRUST_300001_SM_1000_NS6deviceE


//--------------------- .text._ZN3cub18CUB_300001_SM_10006detail4scan16DeviceScanKernelINS2_10policy_hubIiiim12inline_scoreE10Policy1000EN6thrust24THRUST_300001_SM_1000_NS6detail15normal_iteratorINS9_10device_ptrIiEEEESE_NS0_13ScanTileStateIiLb1EEES5_NS0_8NullTypeEmiLb0ESH_EEvT0_T1_T2_iT3_T4_T5_ --------------------------
	.section	.text._ZN3cub18CUB_300001_SM_10006detail4scan16DeviceScanKernelINS2_10policy_hubIiiim12inline_scoreE10Policy1000EN6thrust24THRUST_300001_SM_1000_NS6detail15normal_iteratorINS9_10device_ptrIiEEEESE_NS0_13ScanTileStateIiLb1EEES5_NS0_8NullTypeEmiLb0ESH_EEvT0_T1_T2_iT3_T4_T5_,"ax",@progbits
	.align	128
        .global         _ZN3cub18CUB_300001_SM_10006detail4scan16DeviceScanKernelINS2_10policy_hubIiiim12inline_scoreE10Policy1000EN6thrust24THRUST_300001_SM_1000_NS6detail15normal_iteratorINS9_10device_ptrIiEEEESE_NS0_13ScanTileStateIiLb1EEES5_NS0_8NullTypeEmiLb0ESH_EEvT0_T1_T2_iT3_T4_T5_
        .type           _ZN3cub18CUB_300001_SM_10006detail4scan16DeviceScanKernelINS2_10policy_hubIiiim12inline_scoreE10Policy1000EN6thrust24THRUST_300001_SM_1000_NS6detail15normal_iteratorINS9_10device_ptrIiEEEESE_NS0_13ScanTileStateIiLb1EEES5_NS0_8NullTypeEmiLb0ESH_EEvT0_T1_T2_iT3_T4_T5_,@function
        .size           _ZN3cub18CUB_300001_SM_10006detail4scan16DeviceScanKernelINS2_10policy_hubIiiim12inline_scoreE10Policy1000EN6thrust24THRUST_300001_SM_1000_NS6detail15normal_iteratorINS9_10device_ptrIiEEEESE_NS0_13ScanTileStateIiLb1EEES5_NS0_8NullTypeEmiLb0ESH_EEvT0_T1_T2_iT3_T4_T5_,(.L_x_479 - _ZN3cub18CUB_300001_SM_10006detail4scan16DeviceScanKernelINS2_10policy_hubIiiim12inline_scoreE10Policy1000EN6thrust24THRUST_300001_SM_1000_NS6detail15normal_iteratorINS9_10device_ptrIiEEEESE_NS0_13ScanTileStateIiLb1EEES5_NS0_8NullTypeEmiLb0ESH_EEvT0_T1_T2_iT3_T4_T5_)
        .other          _ZN3cub18CUB_300001_SM_10006detail4scan16DeviceScanKernelINS2_10policy_hubIiiim12inline_scoreE10Policy1000EN6thrust24THRUST_300001_SM_1000_NS6detail15normal_iteratorINS9_10device_ptrIiEEEESE_NS0_13ScanTileStateIiLb1EEES5_NS0_8NullTypeEmiLb0ESH_EEvT0_T1_T2_iT3_T4_T5_,@"STO_CUDA_ENTRY STV_DEFAULT"
_ZN3cub18CUB_300001_SM_10006detail4scan16DeviceScanKernelINS2_10policy_hubIiiim12inline_scoreE10Policy1000EN6thrust24THRUST_300001_SM_1000_NS6detail15normal_iteratorINS9_10device_ptrIiEEEESE_NS0_13ScanTileStateIiLb1EEES5_NS0_8NullTypeEmiLb0ESH_EEvT0_T1_T2_iT3_T4_T5_:
.text._ZN3cub18CUB_300001_SM_10006detail4scan16DeviceScanKernelINS2_10policy_hubIiiim12inline_scoreE10Policy1000EN6thrust24THRUST_300001_SM_1000_NS6detail15normal_iteratorINS9_10device_ptrIiEEEESE_NS0_13ScanTileStateIiLb1EEES5_NS0_8NullTypeEmiLb0ESH_EEvT0_T1_T2_iT3_T4_T5_:
[----:B------:R-:W-:Y:S08]  /*0000*/  LDC R1, c[0x0][0x37c] ;  /* 0x0000df00ff017b82 */ /* 0x000ff00000000800 */
[----:B------:R-:W0:Y:S01]  /*0010*/  S2UR UR7, SR_CTAID.X ;  /* 0x00000000000779c3 */ /* 0x000e220000002500 */
[----:B------:R-:W1:Y:S01]  /*0020*/  LDCU.64 UR4, c[0x0][0x3a0] ;  /* 0x00007400ff0477ac */ /* 0x000e620008000a00 */
[----:B------:R-:W2:Y:S06]  /*0030*/  LDCU.64 UR8, c[0x0][0x358] ;  /* 0x00006b00ff0877ac */ /* 0x000eac0008000a00 */
[----:B------:R-:W0:Y:S02]  /*0040*/  LDC R20, c[0x0][0x398] ;  /* 0x0000e600ff147b82 */ /* 0x000e240000000800 */
[----:B0-----:R-:W-:-:S04]  /*0050*/  VIADD R20, R20, UR7 ;  /* 0x0000000714147c36 */ /* 0x001fc80008000000 */
[----:B------:R-:W-:-:S03]  /*0060*/  IMAD.WIDE R2, R20, 0x780, RZ ;  /* 0x0000078014027825 */ /* 0x000fc600078e02ff */
[----:B-1----:R-:W-:-:S04]  /*0070*/  IADD3 R7, P0, PT, -R2, UR4, RZ ;  /* 0x0000000402077c10 */ /* 0x002fc8000ff1e1ff */
[----:B------:R-:W-:Y:S02]  /*0080*/  IADD3.X R0, PT, PT, ~R3, UR5, RZ, P0, !PT ;  /* 0x0000000503007c10 */ /* 0x000fe400087fe5ff */
[----:B------:R-:W-:-:S04]  /*0090*/  ISETP.GE.U32.AND P0, PT, R7, 0x781, PT ;  /* 0x000007810700780c */ /* 0x000fc80003f06070 */
[----:B------:R-:W-:-:S13]  /*00a0*/  ISETP.GE.U32.AND.EX P0, PT, R0, RZ, PT, P0 ;  /* 0x000000ff0000720c */ /* 0x000fda0003f06100 */
[----:B--2---:R-:W-:Y:S05]  /*00b0*/  @!P0 BRA `(.L_x_0) ;  /* 0x0000001800c08947 */ /* 0x004fea0003800000 */
[----:B------:R-:W0:Y:S01]  /*00c0*/  S2R R21, SR_TID.X ;  /* 0x0000000000157919 */ /* 0x000e220000002100 */
[----:B------:R-:W1:Y:S01]  /*00d0*/  LDCU.64 UR4, c[0x0][0x380] ;  /* 0x00007000ff0477ac */ /* 0x000e620008000a00 */
[C---:B0-----:R-:W-:Y:S02]  /*00e0*/  LOP3.LUT R0, R21.reuse, 0x1f, RZ, 0xc0, !PT ;  /* 0x0000001f15007812 */ /* 0x041fe400078ec0ff */
[----:B------:R-:W-:-:S05]  /*00f0*/  LOP3.LUT R5, R21, 0x3e0, RZ, 0xc0, !PT ;  /* 0x000003e015057812 */ /* 0x000fca00078ec0ff */
[----:B------:R-:W-:-:S05]  /*0100*/  IMAD R5, R5, 0xf, R0 ;  /* 0x0000000f05057824 */ /* 0x000fca00078e0200 */
[----:B------:R-:W-:-:S05]  /*0110*/  IADD3 R5, P0, PT, R2, R5, RZ ;  /* 0x0000000502057210 */ /* 0x000fca0007f1e0ff */
[----:B------:R-:W-:Y:S02]  /*0120*/  IMAD.X R34, RZ, RZ, R3, P0 ;  /* 0x000000ffff227224 */ /* 0x000fe400000e0603 */
[----:B------:R-:W-:-:S03]  /*0130*/  IMAD.SHL.U32 R35, R5, 0x4, RZ ;  /* 0x0000000405237824 */ /* 0x000fc600078e00ff */
[----:B------:R-:W-:Y:S02]  /*0140*/  SHF.L.U64.HI R34, R5, 0x2, R34 ;  /* 0x0000000205227819 */ /* 0x000fe40000010222 */
[----:B-1----:R-:W-:-:S04]  /*0150*/  IADD3 R2, P0, PT, R35, UR4, RZ ;  /* 0x0000000423027c10 */ /* 0x002fc8000ff1e0ff */
[----:B------:R-:W-:-:S05]  /*0160*/  IADD3.X R3, PT, PT, R34, UR5, RZ, P0, !PT ;  /* 0x0000000522037c10 */ /* 0x000fca00087fe4ff */
[----:B------:R-:W2:Y:S04]  /*0170*/  LDG.E R0, desc[UR8][R2.64] ;  /* 0x0000000802007981 */ /* 0x000ea8000c1e1900 */
[----:B------:R-:W3:Y:S04]  /*0180*/  LDG.E R4, desc[UR8][R2.64+0x80] ;  /* 0x0000800802047981 */ /* 0x000ee8000c1e1900 */
[----:B------:R-:W4:Y:S04]  /*0190*/  LDG.E R5, desc[UR8][R2.64+0x100] ;  /* 0x0001000802057981 */ /* 0x000f28000c1e1900 */
[----:B------:R-:W5:Y:S04]  /*01a0*/  LDG.E R6, desc[UR8][R2.64+0x180] ;  /* 0x0001800802067981 */ /* 0x000f68000c1e1900 */
        /* <DEDUP_REMOVED lines=10> */
[----:B------:R-:W5:Y:S01]  /*0250*/  LDG.E R22, desc[UR8][R2.64+0x700] ;  /* 0x0007000802167981 */ /* 0x000f62000c1e1900 */
[----:B------:R-:W0:Y:S01]  /*0260*/  S2UR UR5, SR_CgaCtaId ;  /* 0x00000000000579c3 */ /* 0x000e220000008800 */
[----:B------:R-:W-:Y:S01]  /*0270*/  SHF.R.U32.HI R16, RZ, 0x5, R21 ;  /* 0x00000005ff107819 */ /* 0x000fe20000011615 */
[----:B------:R-:W-:Y:S01]  /*0280*/  UMOV UR4, 0x400 ;  /* 0x0000040000047882 */ /* 0x000fe20000000000 */
[----:B------:R-:W1:Y:S01]  /*0290*/  S2R R25, SR_LANEID ;  /* 0x0000000000197919 */ /* 0x000e620000000000 */
[----:B------:R-:W-:Y:S01]  /*02a0*/  ISETP.NE.AND P0, PT, R20, RZ, PT ;  /* 0x000000ff1400720c */ /* 0x000fe20003f05270 */
[----:B------:R-:W-:Y:S01]  /*02b0*/  BSSY.RECONVERGENT B0, `(.L_x_1) ;  /* 0x0000154000007945 */ /* 0x000fe20003800200 */
[----:B0-----:R-:W-:Y:S01]  /*02c0*/  ULEA UR4, UR5, UR4, 0x18 ;  /* 0x0000000405047291 */ /* 0x001fe2000f8ec0ff */
[----:B-1----:R-:W-:-:S05]  /*02d0*/  IMAD R14, R16, 0x1e0, R25 ;  /* 0x000001e0100e7824 */ /* 0x002fca00078e0219 */
[----:B------:R-:W-:-:S05]  /*02e0*/  LEA R23, R14, UR4, 0x2 ;  /* 0x000000040e177c11 */ /* 0x000fca000f8e10ff */
[----:B------:R-:W-:Y:S01]  /*02f0*/  IMAD R24, R25, 0x38, R23 ;  /* 0x0000003819187824 */ /* 0x000fe200078e0217 */
[----:B--2---:R0:W-:Y:S04]  /*0300*/  STS [R23], R0 ;  /* 0x0000000017007388 */ /* 0x0041e80000000800 */
[----:B---3--:R0:W-:Y:S04]  /*0310*/  STS [R23+0x80], R4 ;  /* 0x0000800417007388 */ /* 0x0081e80000000800 */
[----:B----4-:R0:W-:Y:S04]  /*0320*/  STS [R23+0x100], R5 ;  /* 0x0001000517007388 */ /* 0x0101e80000000800 */
[----:B-----5:R0:W-:Y:S04]  /*0330*/  STS [R23+0x180], R6 ;  /* 0x0001800617007388 */ /* 0x0201e80000000800 */
[----:B------:R0:W-:Y:S04]  /*0340*/  STS [R23+0x200], R7 ;  /* 0x0002000717007388 */ /* 0x0001e80000000800 */
        /* <DEDUP_REMOVED lines=9> */
[----:B------:R0:W-:Y:S01]  /*03e0*/  STS [R23+0x700], R22 ;  /* 0x0007001617007388 */ /* 0x0001e20000000800 */
[----:B------:R-:W-:-:S03]  /*03f0*/  NOP ;  /* 0x0000000000007918 */ /* 0x000fc60000000000 */
[----:B------:R0:W1:Y:S04]  /*0400*/  LDS R15, [R24] ;  /* 0x00000000180f7984 */ /* 0x0000680000000800 */
[----:B------:R0:W2:Y:S04]  /*0410*/  LDS R14, [R24+0x4] ;  /* 0x00000400180e7984 */ /* 0x0000a80000000800 */
[----:B------:R0:W3:Y:S04]  /*0420*/  LDS R33, [R24+0x8] ;  /* 0x0000080018217984 */ /* 0x0000e80000000800 */
[----:B------:R0:W4:Y:S04]  /*0430*/  LDS R32, [R24+0xc] ;  /* 0x00000c0018207984 */ /* 0x0001280000000800 */
[----:B------:R0:W0:Y:S04]  /*0440*/  LDS R31, [R24+0x10] ;  /* 0x00001000181f7984 */ /* 0x0000280000000800 */
        /* <DEDUP_REMOVED lines=9> */
[----:B------:R0:W0:Y:S01]  /*04e0*/  LDS R0, [R24+0x38] ;  /* 0x0000380018007984 */ /* 0x0000220000000800 */
[----:B------:R-:W-:Y:S06]  /*04f0*/  BAR.SYNC.DEFER_BLOCKING 0x0 ;  /* 0x0000000000007b1d */ /* 0x000fec0000010000 */
[----:B-1234-:R-:W-:Y:S05]  /*0500*/  @P0 BRA `(.L_x_2) ;  /* 0x0000000400300947 */ /* 0x01efea0003800000 */
[----:B0-----:R-:W-:Y:S02]  /*0510*/  VIADDMNMX.RELU R8, R15, 0xffffffff, R14, !PT ;  /* 0xffffffff0f087846 */ /* 0x001fe4000780110e */
[----:B------:R-:W-:Y:S02]  /*0520*/  ISETP.GE.AND P0, PT, R25, 0x1, PT ;  /* 0x000000011900780c */ /* 0x000fe40003f06270 */
[----:B------:R-:W-:Y:S02]  /*0530*/  VIADDMNMX.RELU R9, R8, 0xffffffff, R33, !PT ;  /* 0xffffffff08097846 */ /* 0x000fe40007801121 */
[----:B------:R-:W-:Y:S02]  /*0540*/  ISETP.GE.U32.AND P2, PT, R21, 0x20, PT ;  /* 0x000000201500780c */ /* 0x000fe40003f46070 */
[----:B------:R-:W-:Y:S02]  /*0550*/  VIADDMNMX.RELU R8, R9, 0xffffffff, R32, !PT ;  /* 0xffffffff09087846 */ /* 0x000fe40007801120 */
[----:B------:R-:W-:-:S02]  /*0560*/  ISETP.NE.AND P1, PT, R16, 0x3, PT ;  /* 0x000000031000780c */ /* 0x000fc40003f25270 */
[----:B------:R-:W-:-:S04]  /*0570*/  VIADDMNMX.RELU R8, R8, 0xffffffff, R31, !PT ;  /* 0xffffffff08087846 */ /* 0x000fc8000780111f */
        /* <DEDUP_REMOVED lines=9> */
[----:B------:R-:W-:-:S05]  /*0610*/  VIADDMNMX.RELU R9, R9, 0xffffffff, R0, !PT ;  /* 0xffffffff09097846 */ /* 0x000fca0007801100 */
[----:B------:R-:W0:Y:S02]  /*0620*/  SHFL.UP PT, R8, R9, 0x1, RZ ;  /* 0x0420000009087989 */ /* 0x000e2400000e00ff */
[----:B0-----:R-:W-:-:S04]  /*0630*/  VIADDMNMX R8, R8, 0xffffffff, R9, !PT ;  /* 0xffffffff08087846 */ /* 0x001fc80007800109 */
[----:B------:R-:W-:Y:S02]  /*0640*/  SEL R8, R9, R8, !P0 ;  /* 0x0000000809087207 */ /* 0x000fe40004000000 */
[----:B------:R-:W-:-:S03]  /*0650*/  ISETP.GE.AND P0, PT, R25, 0x2, PT ;  /* 0x000000021900780c */ /* 0x000fc60003f06270 */
        /* <DEDUP_REMOVED lines=11> */
[----:B------:R-:W-:-:S03]  /*0710*/  ISETP.NE.AND P0, PT, R25, 0x1f, PT ;  /* 0x0000001f1900780c */ /* 0x000fc60003f05270 */
[----:B------:R-:W0:Y:S10]  /*0720*/  SHFL.UP PT, R9, R18, 0x10, RZ ;  /* 0x0600000012097989 */ /* 0x000e3400000e00ff */
[----:B------:R-:W-:-:S02]  /*0730*/  @!P0 LEA R22, R16, UR4, 0x2 ;  /* 0x0000000410168c11 */ /* 0x000fc4000f8e10ff */
[----:B0-----:R-:W-:-:S05]  /*0740*/  VIADDMNMX R19, R9, 0xffffffff, R18, !PT ;  /* 0xffffffff09137846 */ /* 0x001fca0007800112 */
[----:B------:R-:W-:Y:S01]  /*0750*/  @!P0 STS [R22+0x10], R19 ;  /* 0x0000101316008388 */ /* 0x000fe20000000800 */
[----:B------:R-:W-:Y:S01]  /*0760*/  BAR.SYNC.DEFER_BLOCKING 0x0 ;  /* 0x0000000000007b1d */ /* 0x000fe20000010000 */
[----:B------:R-:W-:-:S04]  /*0770*/  ISETP.GE.AND P0, PT, R25, 0x10, PT ;  /* 0x000000101900780c */ /* 0x000fc80003f06270 */
[----:B------:R-:W-:Y:S02]  /*0780*/  SEL R17, R18, R19, !P0 ;  /* 0x0000001312117207 */ /* 0x000fe40004000000 */
[----:B------:R-:W-:-:S03]  /*0790*/  ISETP.NE.AND P0, PT, R16, 0x2, PT ;  /* 0x000000021000780c */ /* 0x000fc60003f05270 */
[----:B------:R-:W-:Y:S04]  /*07a0*/  SHFL.UP PT, R20, R17, 0x1, RZ ;  /* 0x0420000011147989 */ /* 0x000fe800000e00ff */
[----:B------:R-:W0:Y:S02]  /*07b0*/  LDS.128 R8, [UR4+0x10] ;  /* 0x00001004ff087984 */ /* 0x000e240008000c00 */
[----:B0-----:R-:W-:-:S04]  /*07c0*/  VIADDMNMX.RELU R9, R8, 0xffffffff, R9, !PT ;  /* 0xffffffff08097846 */ /* 0x001fc80007801109 */
[C---:B------:R-:W-:Y:S02]  /*07d0*/  SEL R23, R9.reuse, R8, !P0 ;  /* 0x0000000809177207 */ /* 0x040fe40004000000 */
[----:B------:R-:W-:Y:S02]  /*07e0*/  VIADDMNMX.RELU R10, R9, 0xffffffff, R10, !PT ;  /* 0xffffffff090a7846 */ /* 0x000fe4000780110a */
[----:B------:R-:W-:Y:S02]  /*07f0*/  @P2 ISETP.NE.AND P0, PT, R25, RZ, PT ;  /* 0x000000ff1900220c */ /* 0x000fe40003f05270 */
[----:B------:R-:W-:-:S04]  /*0800*/  SEL R23, R10, R23, !P1 ;  /* 0x000000170a177207 */ /* 0x000fc80004800000 */
[----:B------:R-:W-:-:S04]  /*0810*/  @P2 VIADDMNMX.RELU R8, R23, 0xffffffff, R20, !PT ;  /* 0xffffffff17082846 */ /* 0x000fc80007801114 */
[----:B------:R-:W-:Y:S02]  /*0820*/  @P2 SEL R20, R23, R8, !P0 ;  /* 0x0000000817142207 */ /* 0x000fe40004000000 */
[----:B------:R-:W-:Y:S02]  /*0830*/  ISETP.NE.AND P0, PT, R21, RZ, PT ;  /* 0x000000ff1500720c */ /* 0x000fe40003f05270 */
[----:B------:R-:W-:-:S04]  /*0840*/  VIADDMNMX.RELU R8, R20, 0xffffffff, R15, !PT ;  /* 0xffffffff14087846 */ /* 0x000fc8000780110f */
[----:B------:R-:W-:Y:S02]  /*0850*/  SEL R9, R15, R8, !P0 ;  /* 0x000000080f097207 */ /* 0x000fe40004000000 */
[----:B------:R-:W-:Y:S02]  /*0860*/  ISETP.NE.AND P0, PT, R21, RZ, PT ;  /* 0x000000ff1500720c */ /* 0x000fe40003f05270 */
        /* <DEDUP_REMOVED lines=13> */
[----:B------:R-:W-:Y:S01]  /*0940*/  VIADDMNMX.RELU R19, R17, 0xffffffff, R0, !PT ;  /* 0xffffffff11137846 */ /* 0x000fe20007801100 */
[----:B------:R-:W-:Y:S06]  /*0950*/  @P0 BRA `(.L_x_3) ;  /* 0x0000000c00a40947 */ /* 0x000fec0003800000 */
[----:B------:R-:W0:Y:S01]  /*0960*/  LDC.64 R2, c[0x0][0x390] ;  /* 0x0000e400ff027b82 */ /* 0x000e220000000a00 */
[----:B------:R-:W-:Y:S02]  /*0970*/  VIADD R0, R10, 0xffffffff ;  /* 0xffffffff0a007836 */ /* 0x000fe40000000000 */
[----:B------:R-:W-:Y:S02]  /*0980*/  IMAD.MOV.U32 R10, RZ, RZ, 0x65 ;  /* 0x00000065ff0a7424 */ /* 0x000fe400078e00ff */
[----:B------:R-:W-:Y:S01]  /*0990*/  IMAD.MOV.U32 R8, RZ, RZ, R15 ;  /* 0x000000ffff087224 */ /* 0x000fe200078e000f */
[----:B------:R-:W-:-:S05]  /*09a0*/  VIMNMX.RELU R11, PT, PT, R0, R11, !PT ;  /* 0x0000000b000b7248 */ /* 0x000fca0007fe1100 */
[----:B0-----:R0:W-:Y:S01]  /*09b0*/  ST.E.64.STRONG.GPU desc[UR8][R2.64+0x100], R10 ;  /* 0x0001000a02007985 */ /* 0x0011e2000c10fb08 */
[----:B------:R-:W-:Y:S05]  /*09c0*/  BRA `(.L_x_3) ;  /* 0x0000000c00887947 */ /* 0x000fea0003800000 */
.L_x_2:
        /* <DEDUP_REMOVED lines=40> */
[----:B------:R-:W-:-:S04]  /*0c50*/  ISETP.NE.AND P0, PT, R16, 0x2, PT ;  /* 0x000000021000780c */ /* 0x000fc80003f05270 */
[----:B------:R-:W-:Y:S04]  /*0c60*/  SHFL.UP PT, R18, R18, 0x1, RZ ;  /* 0x0420000012127989 */ /* 0x000fe800000e00ff */
[----:B------:R-:W0:Y:S02]  /*0c70*/  LDS.128 R8, [UR4+0x10] ;  /* 0x00001004ff087984 */ /* 0x000e240008000c00 */
[----:B0-----:R-:W-:-:S04]  /*0c80*/  VIADDMNMX.RELU R9, R8, 0xffffffff, R9, !PT ;  /* 0xffffffff08097846 */ /* 0x001fc80007801109 */
[C---:B------:R-:W-:Y:S02]  /*0c90*/  SEL R8, R9.reuse, R8, !P0 ;  /* 0x0000000809087207 */ /* 0x040fe40004000000 */
[----:B------:R-:W-:Y:S02]  /*0ca0*/  VIADDMNMX.RELU R10, R9, 0xffffffff, R10, !PT ;  /* 0xffffffff090a7846 */ /* 0x000fe4000780110a */
[----:B------:R-:W-:Y:S02]  /*0cb0*/  @P2 ISETP.NE.AND P0, PT, R25, RZ, PT ;  /* 0x000000ff1900220c */ /* 0x000fe40003f05270 */
[C---:B------:R-:W-:Y:S02]  /*0cc0*/  SEL R9, R10.reuse, R8, !P1 ;  /* 0x000000080a097207 */ /* 0x040fe40004800000 */
[----:B------:R-:W-:Y:S02]  /*0cd0*/  VIADDMNMX.RELU R17, R10, 0xffffffff, R11, !PT ;  /* 0xffffffff0a117846 */ /* 0x000fe4000780110b */
[----:B------:R-:W-:-:S04]  /*0ce0*/  @P2 VIADDMNMX.RELU R8, R9, 0xffffffff, R18, !PT ;  /* 0xffffffff09082846 */ /* 0x000fc80007801112 */
[----:B------:R-:W-:Y:S01]  /*0cf0*/  @P2 SEL R18, R9, R8, !P0 ;  /* 0x0000000809122207 */ /* 0x000fe20004000000 */
[----:B------:R-:W-:Y:S06]  /*0d00*/  @P2 BRA `(.L_x_4) ;  /* 0x0000000800542947 */ /* 0x000fec0003800000 */
[----:B------:R-:W0:Y:S01]  /*0d10*/  LDC R19, c[0x0][0x370] ;  /* 0x0000dc00ff137b82 */ /* 0x000e220000000800 */
[----:B------:R-:W-:Y:S02]  /*0d20*/  ISETP.NE.AND P0, PT, R21, RZ, PT ;  /* 0x000000ff1500720c */ /* 0x000fe40003f05270 */
[----:B------:R-:W-:-:S05]  /*0d30*/  LOP3.LUT R21, RZ, R21, RZ, 0x33, !PT ;  /* 0x00000015ff157212 */ /* 0x000fca00078e33ff */
[----:B------:R-:W1:Y:S06]  /*0d40*/  LDC.64 R8, c[0x0][0x390] ;  /* 0x0000e400ff087b82 */ /* 0x000e6c0000000a00 */
[----:B------:R-:W-:Y:S01]  /*0d50*/  @!P0 IMAD.MOV.U32 R16, RZ, RZ, 0x64 ;  /* 0x00000064ff108424 */ /* 0x000fe200078e00ff */
[----:B------:R-:W-:Y:S01]  /*0d60*/  @!P0 STS [UR4+0xc], R17 ;  /* 0x00000c11ff008988 */ /* 0x000fe20008000804 */
[----:B0-----:R-:W-:Y:S01]  /*0d70*/  ISETP.GT.U32.AND P1, PT, R19, 0x1f3, PT ;  /* 0x000001f31300780c */ /* 0x001fe20003f24070 */
[----:B-1----:R-:W-:-:S05]  /*0d80*/  IMAD.WIDE R36, R20, 0x8, R8 ;  /* 0x0000000814247825 */ /* 0x002fca00078e0208 */
[----:B------:R0:W-:Y:S02]  /*0d90*/  @!P0 ST.E.64.STRONG.GPU desc[UR8][R36.64+0x100], R16 ;  /* 0x0001001024008985 */ /* 0x0001e4000c10fb08 */
[----:B0-----:R-:W-:-:S05]  /*0da0*/  IMAD.IADD R16, R20, 0x1, R21 ;  /* 0x0000000114107824 */ /* 0x001fca00078e0215 */
[----:B------:R-:W-:Y:S05]  /*0db0*/  @P1 BRA `(.L_x_5) ;  /* 0x0000000000081947 */ /* 0x000fea0003800000 */
[----:B------:R0:W-:Y:S06]  /*0dc0*/  MEMBAR.SC.CTA ;  /* 0x0000000000007992 */ /* 0x0001ec0000000000 */
[----:B0-----:R-:W-:Y:S05]  /*0dd0*/  BRA `(.L_x_6) ;  /* 0x0000000000087947 */ /* 0x001fea0003800000 */
.L_x_5:
[----:B------:R-:W-:Y:S05]  /*0de0*/  NANOSLEEP 0x1c2 ;  /* 0x000001c20000795d */ /* 0x000fea0003800000 */
[----:B------:R-:W-:Y:S01]  /*0df0*/  NOP ;  /* 0x0000000000007918 */ /* 0x000fe20000000000 */
.L_x_6:
[----:B------:R-:W-:-:S05]  /*0e00*/  IMAD.WIDE R8, R16, 0x8, R8 ;  /* 0x0000000810087825 */ /* 0x000fca00078e0208 */
[----:B------:R-:W2:Y:S01]  /*0e10*/  LD.E.64.STRONG.GPU R10, desc[UR8][R8.64+0x100] ;  /* 0x00010008080a7980 */ /* 0x000ea2000c10fb00 */
[----:B------:R-:W-:Y:S01]  /*0e20*/  UMOV UR5, 0xffffffff ;  /* 0xffffffff00057882 */ /* 0x000fe20000000000 */
[----:B--2---:R-:W-:Y:S02]  /*0e30*/  ISETP.NE.AND P0, PT, R10, 0x63, PT ;  /* 0x000000630a00780c */ /* 0x004fe40003f05270 */
[----:B------:R-:W-:Y:S11]  /*0e40*/  BRA.DIV UR5, `(.L_x_7) ;  /* 0x0000002e05247947 */ /* 0x000ff6000b800000 */
[----:B------:R-:W-:-:S13]  /*0e50*/  VOTE.ANY P0, !P0 ;  /* 0x0000000000ff7806 */ /* 0x000fda0004000100 */
.L_x_48:
[----:B------:R-:W-:Y:S05]  /*0e60*/  @!P0 BRA `(.L_x_8) ;  /* 0x0000000000308947 */ /* 0x000fea0003800000 */
.L_x_12:
[----:B------:R-:W-:Y:S05]  /*0e70*/  YIELD ;  /* 0x0000000000007946 */ /* 0x000fea0003800000 */
[----:B------:R-:W-:Y:S05]  /*0e80*/  @P1 BRA `(.L_x_9) ;  /* 0x0000000000081947 */ /* 0x000fea0003800000 */
[----:B------:R0:W-:Y:S06]  /*0e90*/  MEMBAR.SC.CTA ;  /* 0x0000000000007992 */ /* 0x0001ec0000000000 */
[----:B0-----:R-:W-:Y:S05]  /*0ea0*/  BRA `(.L_x_10) ;  /* 0x0000000000087947 */ /* 0x001fea0003800000 */
.L_x_9:
[----:B------:R-:W-:Y:S05]  /*0eb0*/  NANOSLEEP 0x15e ;  /* 0x0000015e0000795d */ /* 0x000fea0003800000 */
[----:B------:R-:W-:Y:S01]  /*0ec0*/  NOP ;  /* 0x0000000000007918 */ /* 0x000fe20000000000 */
.L_x_10:
[----:B------:R-:W2:Y:S01]  /*0ed0*/  LD.E.64.STRONG.GPU R10, desc[UR8][R8.64+0x100] ;  /* 0x00010008080a7980 */ /* 0x000ea2000c10fb00 */
[----:B------:R-:W-:Y:S01]  /*0ee0*/  UMOV UR5, 0xffffffff ;  /* 0xffffffff00057882 */ /* 0x000fe20000000000 */
[----:B--2---:R-:W-:Y:S02]  /*0ef0*/  ISETP.NE.AND P0, PT, R10, 0x63, PT ;  /* 0x000000630a00780c */ /* 0x004fe40003f05270 */
[----:B------:R-:W-:Y:S11]  /*0f00*/  BRA.DIV UR5, `(.L_x_11) ;  /* 0x0000002e05147947 */ /* 0x000ff6000b800000 */
[----:B------:R-:W-:-:S13]  /*0f10*/  VOTE.ANY P0, !P0 ;  /* 0x0000000000ff7806 */ /* 0x000fda0004000100 */
.L_x_51:
[----:B------:R-:W-:Y:S05]  /*0f20*/  @P0 BRA `(.L_x_12) ;  /* 0xfffffffc00d00947 */ /* 0x000fea000383ffff */
.L_x_8:
[----:B------:R-:W-:Y:S01]  /*0f30*/  UMOV UR5, 0xffffffff ;  /* 0xffffffff00057882 */ /* 0x000fe20000000000 */
[----:B------:R-:W-:Y:S02]  /*0f40*/  ISETP.NE.AND P1, PT, R10, 0x65, PT ;  /* 0x000000650a00780c */ /* 0x000fe40003f25270 */
[----:B------:R-:W-:Y:S11]  /*0f50*/  BRA.DIV UR5, `(.L_x_13) ;  /* 0x0000002e05207947 */ /* 0x000ff6000b800000 */
[----:B------:R-:W0:Y:S01]  /*0f60*/  S2R R8, SR_GEMASK ;  /* 0x0000000000087919 */ /* 0x000e220000003c00 */
[----:B------:R-:W-:Y:S01]  /*0f70*/  VOTE.ANY R24, PT, !P1 ;  /* 0x0000000000187806 */ /* 0x000fe200048e0100 */
[----:B------:R-:W1:Y:S03]  /*0f80*/  S2R R21, SR_LANEID ;  /* 0x0000000000157919 */ /* 0x000e660000000000 */
[----:B0-----:R-:W-:Y:S01]  /*0f90*/  LOP3.LUT R24, R24, 0x80000000, R8, 0xec, !PT ;  /* 0x8000000018187812 */ /* 0x001fe200078eec08 */
[----:B-1----:R-:W-:-:S04]  /*0fa0*/  VIADD R23, R21, 0x2 ;  /* 0x0000000215177836 */ /* 0x002fc80000000000 */
[----:B------:R-:W-:Y:S02]  /*0fb0*/  VIADD R9, R24, 0xffffffff ;  /* 0xffffffff18097836 */ /* 0x000fe40000000000 */
[----:B------:R-:W-:-:S03]  /*0fc0*/  VIADD R22, R21, 0x4 ;  /* 0x0000000415167836 */ /* 0x000fc60000000000 */
[----:B------:R-:W-:-:S04]  /*0fd0*/  LOP3.LUT R9, R24, R9, RZ, 0xc, !PT ;  /* 0x0000000918097212 */ /* 0x000fc800078e0cff */
[----:B------:R-:W0:Y:S02]  /*0fe0*/  POPC R27, R9 ;  /* 0x00000009001b7309 */ /* 0x000e240000000000 */
[----:B0-----:R-:W0:Y:S01]  /*0ff0*/  SHFL.DOWN PT, R25, R11, 0x1, R27 ;  /* 0x082000000b197989 */ /* 0x001e2200000e001b */
[----:B------:R-:W-:Y:S02]  /*1000*/  ISETP.GE.AND P0, PT, R21, R27, PT ;  /* 0x0000001b1500720c */ /* 0x000fe40003f06270 */
[----:B0-----:R-:W-:-:S04]  /*1010*/  VIADDMNMX.RELU R8, R25, 0xffffffff, R11, !PT ;  /* 0xffffffff19087846 */ /* 0x001fc8000780110b */
[----:B------:R-:W-:Y:S02]  /*1020*/  SEL R20, R8, R11, !P0 ;  /* 0x0000000b08147207 */ /* 0x000fe40004000000 */
[----:B------:R-:W-:Y:S01]  /*1030*/  ISETP.GT.AND P0, PT, R23, R27, PT ;  /* 0x0000001b1700720c */ /* 0x000fe20003f04270 */
[----:B------:R-:W0:Y:S02]  /*1040*/  LDC.64 R8, c[0x0][0x390] ;  /* 0x0000e400ff087b82 */ /* 0x000e240000000a00 */
[----:B------:R-:W1:Y:S02]  /*1050*/  SHFL.DOWN PT, R25, R20, 0x2, R27 ;  /* 0x0840000014197989 */ /* 0x000e6400000e001b */
[----:B-1----:R-:W-:-:S04]  /*1060*/  VIADDMNMX.RELU R25, R25, 0xffffffff, R20, !PT ;  /* 0xffffffff19197846 */ /* 0x002fc80007801114 */
[----:B------:R-:W-:Y:S01]  /*1070*/  SEL R26, R20, R25, P0 ;  /* 0x00000019141a7207 */ /* 0x000fe20000000000 */
[----:B------:R-:W-:Y:S01]  /*1080*/  VIADD R20, R21, 0x8 ;  /* 0x0000000815147836 */ /* 0x000fe20000000000 */
[----:B------:R-:W-:-:S03]  /*1090*/  ISETP.GT.AND P0, PT, R22, R27, PT ;  /* 0x0000001b1600720c */ /* 0x000fc60003f04270 */
[----:B------:R-:W1:Y:S02]  /*10a0*/  SHFL.DOWN PT, R25, R26, 0x4, R27 ;  /* 0x088000001a197989 */ /* 0x000e6400000e001b */
[----:B-1----:R-:W-:-:S04]  /*10b0*/  VIADDMNMX.RELU R25, R25, 0xffffffff, R26, !PT ;  /* 0xffffffff19197846 */ /* 0x002fc8000780111a */
[----:B------:R-:W-:Y:S01]  /*10c0*/  SEL R28, R26, R25, P0 ;  /* 0x000000191a1c7207 */ /* 0x000fe20000000000 */
[----:B------:R-:W-:Y:S01]  /*10d0*/  VIADD R26, R21, 0x10 ;  /* 0x00000010151a7836 */ /* 0x000fe20000000000 */
[----:B------:R-:W-:-:S03]  /*10e0*/  ISETP.GT.AND P0, PT, R20, R27, PT ;  /* 0x0000001b1400720c */ /* 0x000fc60003f04270 */
[----:B------:R-:W1:Y:S01]  /*10f0*/  SHFL.DOWN PT, R25, R28, 0x8, R27 ;  /* 0x090000001c197989 */ /* 0x000e6200000e001b */
[----:B------:R-:W-:Y:S02]  /*1100*/  ISETP.GT.AND P1, PT, R26, R27, PT ;  /* 0x0000001b1a00720c */ /* 0x000fe40003f24270 */
[----:B-1----:R-:W-:-:S04]  /*1110*/  VIADDMNMX.RELU R11, R25, 0xffffffff, R28, !PT ;  /* 0xffffffff190b7846 */ /* 0x002fc8000780111c */
[----:B------:R-:W-:Y:S02]  /*1120*/  SEL R11, R28, R11, P0 ;  /* 0x0000000b1c0b7207 */ /* 0x000fe40000000000 */
[----:B------:R-:W-:Y:S02]  /*1130*/  ISETP.NE.AND P0, PT, R10, 0x65, PT ;  /* 0x000000650a00780c */ /* 0x000fe40003f05270 */
[----:B0-----:R-:W-:Y:S01]  /*1140*/  IADD3 R28, P2, PT, R8, 0x100, RZ ;  /* 0x00000100081c7810 */ /* 0x001fe20007f5e0ff */
[----:B------:R-:W0:Y:S04]  /*1150*/  SHFL.DOWN PT, R25, R11, 0x10, R27 ;  /* 0x0a0000000b197989 */ /* 0x000e2800000e001b */
[----:B------:R-:W-:-:S06]  /*1160*/  IMAD.X R30, RZ, RZ, R9, P2 ;  /* 0x000000ffff1e7224 */ /* 0x000fcc00010e0609 */
[----:B------:R-:W-:Y:S02]  /*1170*/  VOTE.ALL P0, P0 ;  /* 0x0000000000ff7806 */ /* 0x000fe40000000000 */
[----:B0-----:R-:W-:-:S04]  /*1180*/  VIADDMNMX.RELU R8, R25, 0xffffffff, R11, !PT ;  /* 0xffffffff19087846 */ /* 0x001fc8000780110b */
[----:B------:R-:W-:-:S07]  /*1190*/  SEL R27, R11, R8, P1 ;  /* 0x000000080b1b7207 */ /* 0x000fce0000800000 */
.L_x_60:
[----:B------:R-:W-:Y:S05]  /*11a0*/  @!P0 BRA `(.L_x_14) ;  /* 0x0000000000e88947 */ /* 0x000fea0003800000 */
.L_x_22:
[----:B------:R-:W-:Y:S02]  /*11b0*/  IMAD.MOV.U32 R8, RZ, RZ, R28 ;  /* 0x000000ffff087224 */ /* 0x000fe400078e001c */
[----:B------:R-:W-:Y:S02]  /*11c0*/  IMAD.MOV.U32 R9, RZ, RZ, R30 ;  /* 0x000000ffff097224 */ /* 0x000fe400078e001e */
[----:B------:R-:W-:-:S05]  /*11d0*/  IMAD.WIDE R8, R16, 0x8, R8 ;  /* 0x0000000810087825 */ /* 0x000fca00078e0208 */
[----:B------:R-:W2:Y:S01]  /*11e0*/  LD.E.64.STRONG.GPU R10, desc[UR8][R8.64+-0x100] ;  /* 0xffff0008080a7980 */ /* 0x000ea2000c10fb00 */
[----:B------:R-:W-:Y:S05]  /*11f0*/  YIELD ;  /* 0x0000000000007946 */ /* 0x000fea0003800000 */
[----:B------:R-:W-:Y:S01]  /*1200*/  UMOV UR5, 0xffffffff ;  /* 0xffffffff00057882 */ /* 0x000fe20000000000 */
[----:B--2---:R-:W-:Y:S02]  /*1210*/  ISETP.NE.AND P0, PT, R10, 0x63, PT ;  /* 0x000000630a00780c */ /* 0x004fe40003f05270 */
[----:B------:R-:W-:Y:S11]  /*1220*/  BRA.DIV UR5, `(.L_x_15) ;  /* 0x0000002e05787947 */ /* 0x000ff6000b800000 */
[----:B------:R-:W-:-:S13]  /*1230*/  VOTE.ANY P0, !P0 ;  /* 0x0000000000ff7806 */ /* 0x000fda0004000100 */
.L_x_63:
[----:B------:R-:W-:Y:S05]  /*1240*/  @!P0 BRA `(.L_x_16) ;  /* 0x0000000000348947 */ /* 0x000fea0003800000 */
[----:B------:R-:W-:-:S13]  /*1250*/  ISETP.GT.U32.AND P1, PT, R19, 0x1f3, PT ;  /* 0x000001f31300780c */ /* 0x000fda0003f24070 */
.L_x_20:
[----:B------:R-:W-:Y:S05]  /*1260*/  YIELD ;  /* 0x0000000000007946 */ /* 0x000fea0003800000 */
[----:B------:R-:W-:Y:S05]  /*1270*/  @P1 BRA `(.L_x_17) ;  /* 0x0000000000081947 */ /* 0x000fea0003800000 */
[----:B------:R0:W-:Y:S06]  /*1280*/  MEMBAR.SC.CTA ;  /* 0x0000000000007992 */ /* 0x0001ec0000000000 */
[----:B0-----:R-:W-:Y:S05]  /*1290*/  BRA `(.L_x_18) ;  /* 0x0000000000087947 */ /* 0x001fea0003800000 */
.L_x_17:
[----:B------:R-:W-:Y:S05]  /*12a0*/  NANOSLEEP 0x15e ;  /* 0x0000015e0000795d */ /* 0x000fea0003800000 */
[----:B------:R-:W-:Y:S01]  /*12b0*/  NOP ;  /* 0x0000000000007918 */ /* 0x000fe20000000000 */
.L_x_18:
[----:B------:R-:W2:Y:S01]  /*12c0*/  LD.E.64.STRONG.GPU R10, desc[UR8][R8.64+-0x100] ;  /* 0xffff0008080a7980 */ /* 0x000ea2000c10fb00 */
[----:B------:R-:W-:Y:S01]  /*12d0*/  UMOV UR5, 0xffffffff ;  /* 0xffffffff00057882 */ /* 0x000fe20000000000 */
[----:B--2---:R-:W-:Y:S02]  /*12e0*/  ISETP.NE.AND P0, PT, R10, 0x63, PT ;  /* 0x000000630a00780c */ /* 0x004fe40003f05270 */
[----:B------:R-:W-:Y:S11]  /*12f0*/  BRA.DIV UR5, `(.L_x_19) ;  /* 0x0000002e05647947 */ /* 0x000ff6000b800000 */
[----:B------:R-:W-:-:S13]  /*1300*/  VOTE.ANY P0, !P0 ;  /* 0x0000000000ff7806 */ /* 0x000fda0004000100 */
.L_x_66:
[----:B------:R-:W-:Y:S05]  /*1310*/  @P0 BRA `(.L_x_20) ;  /* 0xfffffffc00d00947 */ /* 0x000fea000383ffff */
.L_x_16:
[----:B------:R-:W-:Y:S01]  /*1320*/  UMOV UR5, 0xffffffff ;  /* 0xffffffff00057882 */ /* 0x000fe20000000000 */
[----:B------:R-:W-:Y:S02]  /*1330*/  ISETP.NE.AND P0, PT, R10, 0x65, PT ;  /* 0x000000650a00780c */ /* 0x000fe40003f05270 */
[----:B------:R-:W-:Y:S11]  /*1340*/  BRA.DIV UR5, `(.L_x_21) ;  /* 0x0000002e05707947 */ /* 0x000ff6000b800000 */
[----:B------:R-:W0:Y:S01]  /*1350*/  S2R R8, SR_GEMASK ;  /* 0x0000000000087919 */ /* 0x000e220000003c00 */
[----:B------:R-:W-:Y:S01]  /*1360*/  VOTE.ANY R24, PT, !P0 ;  /* 0x0000000000187806 */ /* 0x000fe200040e0100 */
[----:B------:R-:W-:Y:S01]  /*1370*/  VIADD R16, R16, 0xffffffe0 ;  /* 0xffffffe010107836 */ /* 0x000fe20000000000 */
[----:B------:R-:W1:Y:S02]  /*1380*/  S2R R21, SR_LANEID ;  /* 0x0000000000157919 */ /* 0x000e640000000000 */
[----:B0-----:R-:W-:-:S05]  /*1390*/  LOP3.LUT R24, R24, 0x80000000, R8, 0xec, !PT ;  /* 0x8000000018187812 */ /* 0x001fca00078eec08 */
[----:B------:R-:W-:-:S05]  /*13a0*/  VIADD R9, R24, 0xffffffff ;  /* 0xffffffff18097836 */ /* 0x000fca0000000000 */
[----:B------:R-:W-:-:S04]  /*13b0*/  LOP3.LUT R9, R24, R9, RZ, 0xc, !PT ;  /* 0x0000000918097212 */ /* 0x000fc800078e0cff */
[----:B------:R-:W0:Y:S02]  /*13c0*/  POPC R8, R9 ;  /* 0x0000000900087309 */ /* 0x000e240000000000 */
[----:B0-----:R-:W0:Y:S01]  /*13d0*/  SHFL.DOWN PT, R25, R11, 0x1, R8 ;  /* 0x082000000b197989 */ /* 0x001e2200000e0008 */
[-C--:B-1----:R-:W-:Y:S02]  /*13e0*/  ISETP.GE.AND P0, PT, R21, R8.reuse, PT ;  /* 0x000000081500720c */ /* 0x082fe40003f06270 */
[----:B------:R-:W-:Y:S02]  /*13f0*/  ISETP.GT.AND P1, PT, R26, R8, PT ;  /* 0x000000081a00720c */ /* 0x000fe40003f24270 */
[----:B0-----:R-:W-:-:S04]  /*1400*/  VIADDMNMX.RELU R24, R25, 0xffffffff, R11, !PT ;  /* 0xffffffff19187846 */ /* 0x001fc8000780110b */
[----:B------:R-:W-:Y:S02]  /*1410*/  SEL R11, R24, R11, !P0 ;  /* 0x0000000b180b7207 */ /* 0x000fe40004000000 */
[----:B------:R-:W-:-:S03]  /*1420*/  ISETP.GT.AND P0, PT, R23, R8, PT ;  /* 0x000000081700720c */ /* 0x000fc60003f04270 */
[----:B------:R-:W0:Y:S02]  /*1430*/  SHFL.DOWN PT, R25, R11, 0x2, R8 ;  /* 0x084000000b197989 */ /* 0x000e2400000e0008 */
[----:B0-----:R-:W-:-:S04]  /*1440*/  VIADDMNMX.RELU R24, R25, 0xffffffff, R11, !PT ;  /* 0xffffffff19187846 */ /* 0x001fc8000780110b */
[----:B------:R-:W-:Y:S02]  /*1450*/  SEL R11, R11, R24, P0 ;  /* 0x000000180b0b7207 */ /* 0x000fe40000000000 */
        /* <DEDUP_REMOVED lines=8> */
[----:B------:R-:W-:-:S03]  /*14e0*/  ISETP.NE.AND P0, PT, R10, 0x65, PT ;  /* 0x000000650a00780c */ /* 0x000fc60003f05270 */
[----:B------:R-:W0:Y:S10]  /*14f0*/  SHFL.DOWN PT, R25, R11, 0x10, R8 ;  /* 0x0a0000000b197989 */ /* 0x000e3400000e0008 */
[----:B------:R-:W-:-:S02]  /*1500*/  VOTE.ALL P0, P0 ;  /* 0x0000000000ff7806 */ /* 0x000fc40000000000 */
[----:B0-----:R-:W-:-:S04]  /*1510*/  VIADDMNMX.RELU R10, R25, 0xffffffff, R11, !PT ;  /* 0xffffffff190a7846 */ /* 0x001fc8000780110b */
[----:B------:R-:W-:-:S04]  /*1520*/  SEL R10, R11, R10, P1 ;  /* 0x0000000a0b0a7207 */ /* 0x000fc80000800000 */
[----:B------:R-:W-:-:S07]  /*1530*/  VIADDMNMX.RELU R27, R10, 0xffffffff, R27, !PT ;  /* 0xffffffff0a1b7846 */ /* 0x000fce000780111b */
.L_x_75:
[----:B------:R-:W-:Y:S05]  /*1540*/  @P0 BRA `(.L_x_22) ;  /* 0xfffffffc00180947 */ /* 0x000fea000383ffff */
.L_x_14:
[----:B------:R-:W0:Y:S01]  /*1550*/  S2R R8, SR_TID.X ;  /* 0x0000000000087919 */ /* 0x000e220000002100 */
[----:B------:R-:W1:Y:S01]  /*1560*/  S2R R9, SR_LANEID ;  /* 0x0000000000097919 */ /* 0x000e620000000000 */
[----:B0-----:R-:W-:Y:S02]  /*1570*/  ISETP.NE.AND P1, PT, R8, RZ, PT ;  /* 0x000000ff0800720c */ /* 0x001fe40003f25270 */
[----:B-1----:R-:W-:-:S11]  /*1580*/  ISETP.NE.AND P0, PT, R9, RZ, PT ;  /* 0x000000ff0900720c */ /* 0x002fd60003f05270 */
[----:B------:R-:W0:Y:S01]  /*1590*/  @!P1 S2R R9, SR_CgaCtaId ;  /* 0x0000000000099919 */ /* 0x000e220000008800 */
[----:B------:R-:W-:Y:S01]  /*15a0*/  @!P1 MOV R8, 0x400 ;  /* 0x0000040000089802 */ /* 0x000fe20000000f00 */
[----:B------:R-:W-:Y:S01]  /*15b0*/  @!P1 IMAD.MOV.U32 R16, RZ, RZ, 0x65 ;  /* 0x00000065ff109424 */ /* 0x000fe200078e00ff */
[----:B------:R-:W-:Y:S01]  /*15c0*/  @!P1 VIADDMNMX R17, R27, 0xffffffff, R17, !PT ;  /* 0xffffffff1b119846 */ /* 0x000fe20007800111 */
[----:B------:R-:W1:Y:S01]  /*15d0*/  @!P0 S2R R11, SR_CgaCtaId ;  /* 0x00000000000b8919 */ /* 0x000e620000008800 */
[----:B------:R-:W-:Y:S01]  /*15e0*/  @!P0 MOV R10, 0x400 ;  /* 0x00000400000a8802 */ /* 0x000fe20000000f00 */
[----:B------:R-:W-:Y:S02]  /*15f0*/  @!P0 IMAD.MOV.U32 R18, RZ, RZ, R27 ;  /* 0x000000ffff128224 */ /* 0x000fe400078e001b */
[----:B------:R2:W-:Y:S01]  /*1600*/  @!P1 ST.E.64.STRONG.GPU desc[UR8][R36.64+0x100], R16 ;  /* 0x0001001024009985 */ /* 0x0005e2000c10fb08 */
[----:B0-----:R-:W-:Y:S02]  /*1610*/  @!P1 LEA R8, R9, R8, 0x18 ;  /* 0x0000000809089211 */ /* 0x001fe400078ec0ff */
[----:B-1----:R-:W-:-:S03]  /*1620*/  @!P0 LEA R10, R11, R10, 0x18 ;  /* 0x0000000a0b0a8211 */ /* 0x002fc600078ec0ff */
[----:B------:R2:W-:Y:S04]  /*1630*/  @!P1 STS [R8+0x8], R17 ;  /* 0x0000081108009388 */ /* 0x0005e80000000800 */
[----:B------:R2:W-:Y:S04]  /*1640*/  @!P1 STS [R8+0x4], R27 ;  /* 0x0000041b08009388 */ /* 0x0005e80000000800 */
[----:B------:R2:W-:Y:S02]  /*1650*/  @!P0 STS [R10+0x24], R27 ;  /* 0x0000241b0a008388 */ /* 0x0005e40000000800 */
.L_x_4:
[----:B------:R-:W-:Y:S05]  /*1660*/  WARPSYNC.ALL ;  /* 0x0000000000007948 */ /* 0x000fea0003800000 */
[----:B------:R-:W0:Y:S08]  /*1670*/  S2UR UR6, SR_CgaCtaId ;  /* 0x00000000000679c3 */ /* 0x000e300000008800 */
[----:B------:R-:W-:Y:S06]  /*1680*/  BAR.SYNC.DEFER_BLOCKING 0x0 ;  /* 0x0000000000007b1d */ /* 0x000fec0000010000 */
[----:B------:R-:W-:Y:S01]  /*1690*/  UMOV UR5, 0x400 ;  /* 0x0000040000057882 */ /* 0x000fe20000000000 */
[----:B--2---:R-:W1:Y:S01]  /*16a0*/  S2R R8, SR_TID.X ;  /* 0x0000000000087919 */ /* 0x004e620000002100 */
[----:B0-----:R-:W-:-:S09]  /*16b0*/  ULEA UR5, UR6, UR5, 0x18 ;  /* 0x0000000506057291 */ /* 0x001fd2000f8ec0ff */
[----:B------:R-:W0:Y:S01]  /*16c0*/  LDS R9, [UR5+0x24] ;  /* 0x00002405ff097984 */ /* 0x000e220008000800 */
[----:B-1----:R-:W-:Y:S02]  /*16d0*/  ISETP.NE.AND P0, PT, R8, RZ, PT ;  /* 0x000000ff0800720c */ /* 0x002fe40003f05270 */
[----:B0-----:R-:W-:-:S04]  /*16e0*/  VIADDMNMX.RELU R9, R9, 0xffffffff, R18, !PT ;  /* 0xffffffff09097846 */ /* 0x001fc80007801112 */
[----:B------:R-:W-:-:S04]  /*16f0*/  SEL R8, R18, R9, !P0 ;  /* 0x0000000912087207 */ /* 0x000fc80004000000 */
        /* <DEDUP_REMOVED lines=14> */
[----:B------:R-:W-:-:S07]  /*17e0*/  VIADDMNMX.RELU R19, R17, 0xffffffff, R0, !PT ;  /* 0xffffffff11137846 */ /* 0x000fce0007801100 */
.L_x_3:
[----:B------:R-:W-:Y:S05]  /*17f0*/  BSYNC.RECONVERGENT B0 ;  /* 0x0000000000007941 */ /* 0x000fea0003800200 */
.L_x_1:
[----:B------:R-:W1:Y:S01]  /*1800*/  S2R R0, SR_TID.X ;  /* 0x0000000000007919 */ /* 0x000e620000002100 */
[----:B------:R-:W2:Y:S01]  /*1810*/  S2UR UR6, SR_CgaCtaId ;  /* 0x00000000000679c3 */ /* 0x000ea20000008800 */
[----:B------:R-:W-:Y:S01]  /*1820*/  UMOV UR5, 0x400 ;  /* 0x0000040000057882 */ /* 0x000fe20000000000 */
[----:B0-----:R-:W0:Y:S06]  /*1830*/  S2R R2, SR_LANEID ;  /* 0x0000000000027919 */ /* 0x001e2c0000000000 */
[----:B------:R-:W-:Y:S01]  /*1840*/  BAR.SYNC.DEFER_BLOCKING 0x0 ;  /* 0x0000000000007b1d */ /* 0x000fe20000010000 */
[----:B--2---:R-:W-:-:S05]  /*1850*/  ULEA UR5, UR6, UR5, 0x18 ;  /* 0x0000000506057291 */ /* 0x004fca000f8ec0ff */
[----:B------:R-:W2:Y:S01]  /*1860*/  LDCU.64 UR6, c[0x0][0x388] ;  /* 0x00007100ff0677ac */ /* 0x000ea20008000a00 */
[----:B-1----:R-:W-:-:S05]  /*1870*/  SHF.R.U32.HI R3, RZ, 0x5, R0 ;  /* 0x00000005ff037819 */ /* 0x002fca0000011600 */
[----:B0-----:R-:W-:-:S05]  /*1880*/  IMAD R3, R3, 0x1e0, R2 ;  /* 0x000001e003037824 */ /* 0x001fca00078e0202 */
[----:B------:R-:W-:-:S05]  /*1890*/  LEA R37, R3, UR5, 0x2 ;  /* 0x0000000503257c11 */ /* 0x000fca000f8e10ff */
[----:B------:R-:W-:Y:S01]  /*18a0*/  IMAD R3, R2, 0x38, R37 ;  /* 0x0000003802037824 */ /* 0x000fe200078e0225 */
[----:B--2---:R-:W-:-:S04]  /*18b0*/  IADD3 R2, P0, PT, R35, UR6, RZ ;  /* 0x0000000623027c10 */ /* 0x004fc8000ff1e0ff */
[----:B------:R-:W-:Y:S04]  /*18c0*/  STS [R3], R8 ;  /* 0x0000000803007388 */ /* 0x000fe80000000800 */
[----:B------:R-:W-:Y:S04]  /*18d0*/  STS [R3+0x4], R14 ;  /* 0x0000040e03007388 */ /* 0x000fe80000000800 */
        /* <DEDUP_REMOVED lines=12> */
[----:B------:R0:W-:Y:S01]  /*19a0*/  STS [R3+0x38], R19 ;  /* 0x0000381303007388 */ /* 0x0001e20000000800 */
[----:B------:R-:W-:-:S03]  /*19b0*/  NOP ;  /* 0x0000000000007918 */ /* 0x000fc60000000000 */
[----:B------:R-:W1:Y:S01]  /*19c0*/  LDS R11, [R37] ;  /* 0x00000000250b7984 */ /* 0x000e620000000800 */
[----:B0-----:R-:W-:-:S03]  /*19d0*/  IADD3.X R3, PT, PT, R34, UR7, RZ, P0, !PT ;  /* 0x0000000722037c10 */ /* 0x001fc600087fe4ff */
[----:B------:R-:W0:Y:S04]  /*19e0*/  LDS R13, [R37+0x80] ;  /* 0x00008000250d7984 */ /* 0x000e280000000800 */
[----:B------:R-:W2:Y:S04]  /*19f0*/  LDS R7, [R37+0x100] ;  /* 0x0001000025077984 */ /* 0x000ea80000000800 */
[----:B------:R-:W3:Y:S04]  /*1a00*/  LDS R15, [R37+0x180] ;  /* 0x00018000250f7984 */ /* 0x000ee80000000800 */
[----:B------:R-:W4:Y:S04]  /*1a10*/  LDS R5, [R37+0x200] ;  /* 0x0002000025057984 */ /* 0x000f280000000800 */
[----:B------:R-:W5:Y:S04]  /*1a20*/  LDS R21, [R37+0x280] ;  /* 0x0002800025157984 */ /* 0x000f680000000800 */
        /* <DEDUP_REMOVED lines=9> */
[----:B-1----:R-:W-:Y:S04]  /*1ac0*/  STG.E desc[UR8][R2.64], R11 ;  /* 0x0000000b02007986 */ /* 0x002fe8000c101908 */
[----:B0-----:R-:W-:Y:S04]  /*1ad0*/  STG.E desc[UR8][R2.64+0x80], R13 ;  /* 0x0000800d02007986 */ /* 0x001fe8000c101908 */
[----:B--2---:R-:W-:Y:S04]  /*1ae0*/  STG.E desc[UR8][R2.64+0x100], R7 ;  /* 0x0001000702007986 */ /* 0x004fe8000c101908 */
[----:B---3--:R-:W-:Y:S04]  /*1af0*/  STG.E desc[UR8][R2.64+0x180], R15 ;  /* 0x0001800f02007986 */ /* 0x008fe8000c101908 */
[----:B----4-:R-:W-:Y:S04]  /*1b00*/  STG.E desc[UR8][R2.64+0x200], R5 ;  /* 0x0002000502007986 */ /* 0x010fe8000c101908 */
[----:B-----5:R-:W-:Y:S04]  /*1b10*/  STG.E desc[UR8][R2.64+0x280], R21 ;  /* 0x0002801502007986 */ /* 0x020fe8000c101908 */
[----:B------:R-:W-:Y:S04]  /*1b20*/  STG.E desc[UR8][R2.64+0x300], R9 ;  /* 0x0003000902007986 */ /* 0x000fe8000c101908 */
[----:B------:R-:W-:Y:S04]  /*1b30*/  STG.E desc[UR8][R2.64+0x380], R17 ;  /* 0x0003801102007986 */ /* 0x000fe8000c101908 */
[----:B------:R-:W-:Y:S04]  /*1b40*/  STG.E desc[UR8][R2.64+0x400], R19 ;  /* 0x0004001302007986 */ /* 0x000fe8000c101908 */
[----:B------:R-:W-:Y:S04]  /*1b50*/  STG.E desc[UR8][R2.64+0x480], R23 ;  /* 0x0004801702007986 */ /* 0x000fe8000c101908 */
[----:B------:R-:W-:Y:S04]  /*1b60*/  STG.E desc[UR8][R2.64+0x500], R25 ;  /* 0x0005001902007986 */ /* 0x000fe8000c101908 */
[----:B------:R-:W-:Y:S04]  /*1b70*/  STG.E desc[UR8][R2.64+0x580], R27 ;  /* 0x0005801b02007986 */ /* 0x000fe8000c101908 */
[----:B------:R-:W-:Y:S04]  /*1b80*/  STG.E desc[UR8][R2.64+0x600], R29 ;  /* 0x0006001d02007986 */ /* 0x000fe8000c101908 */
[----:B------:R-:W-:Y:S04]  /*1b90*/  STG.E desc[UR8][R2.64+0x680], R31 ;  /* 0x0006801f02007986 */ /* 0x000fe8000c101908 */
[----:B------:R-:W-:Y:S01]  /*1ba0*/  STG.E desc[UR8][R2.64+0x700], R33 ;  /* 0x0007002102007986 */ /* 0x000fe2000c101908 */
[----:B------:R-:W-:Y:S05]  /*1bb0*/  EXIT ;  /* 0x000000000000794d */ /* 0x000fea0003800000 */
.L_x_0:
[----:B------:R-:W-:-:S04]  /*1bc0*/  ISETP.NE.U32.AND P0, PT, R7, RZ, PT ;  /* 0x000000ff0700720c */ /* 0x000fc80003f05070 */
[----:B------:R-:W-:-:S13]  /*1bd0*/  ISETP.NE.AND.EX P0, PT, R0, RZ, PT, P0 ;  /* 0x000000ff0000720c */ /* 0x000fda0003f05300 */
[----:B------:R-:W-:Y:S05]  /*1be0*/  @!P0 EXIT ;  /* 0x000000000000894d */ /* 0x000fea0003800000 */
[----:B------:R-:W0:Y:S02]  /*1bf0*/  LDC.64 R2, c[0x0][0x380] ;  /* 0x0000e000ff027b82 */ /* 0x000e240000000a00 */
[----:B0-----:R-:W-:-:S05]  /*1c00*/  IMAD.WIDE R2, R20, 0x1e00, R2 ;  /* 0x00001e0014027825 */ /* 0x001fca00078e0202 */
[----:B------:R0:W2:Y:S01]  /*1c10*/  LDG.E R5, desc[UR8][R2.64] ;  /* 0x0000000802057981 */ /* 0x0000a2000c1e1900 */
[----:B------:R-:W1:Y:S02]  /*1c20*/  S2R R36, SR_TID.X ;  /* 0x0000000000247919 */ /* 0x000e640000002100 */
[C---:B-1----:R-:W-:Y:S02]  /*1c30*/  LOP3.LUT R0, R36.reuse, 0x1f, RZ, 0xc0, !PT ;  /* 0x0000001f24007812 */ /* 0x042fe400078ec0ff */
[----:B------:R-:W-:-:S05]  /*1c40*/  LOP3.LUT R9, R36, 0x3e0, RZ, 0xc0, !PT ;  /* 0x000003e024097812 */ /* 0x000fca00078ec0ff */
[----:B------:R-:W-:-:S04]  /*1c50*/  IMAD R34, R9, 0xf, R0 ;  /* 0x0000000f09227824 */ /* 0x000fc800078e0200 */
[C---:B------:R-:W-:Y:S01]  /*1c60*/  VIADD R0, R34.reuse, 0x20 ;  /* 0x0000002022007836 */ /* 0x040fe20000000000 */
[CC--:B------:R-:W-:Y:S01]  /*1c70*/  ISETP.GE.U32.AND P3, PT, R34.reuse, R7.reuse, PT ;  /* 0x000000072200720c */ /* 0x0c0fe20003f66070 */
[C---:B------:R-:W-:Y:S01]  /*1c80*/  VIADD R4, R34.reuse, 0x40 ;  /* 0x0000004022047836 */ /* 0x040fe20000000000 */
[C---:B0-----:R-:W-:Y:S01]  /*1c90*/  LEA R2, P2, R34.reuse, R2, 0x2 ;  /* 0x0000000222027211 */ /* 0x041fe200078410ff */
[----:B------:R-:W-:Y:S01]  /*1ca0*/  VIADD R6, R34, 0x60 ;  /* 0x0000006022067836 */ /* 0x000fe20000000000 */
[-C--:B------:R-:W-:Y:S01]  /*1cb0*/  ISETP.GE.U32.AND P4, PT, R0, R7.reuse, PT ;  /* 0x000000070000720c */ /* 0x080fe20003f86070 */
[----:B------:R-:W-:Y:S01]  /*1cc0*/  VIADD R0, R34, 0x80 ;  /* 0x0000008022007836 */ /* 0x000fe20000000000 */
[-C--:B------:R-:W-:Y:S01]  /*1cd0*/  ISETP.GE.U32.AND P5, PT, R4, R7.reuse, PT ;  /* 0x000000070400720c */ /* 0x080fe20003fa6070 */
[----:B------:R-:W-:Y:S01]  /*1ce0*/  IMAD.X R3, RZ, RZ, R3, P2 ;  /* 0x000000ffff037224 */ /* 0x000fe200010e0603 */
[-C--:B------:R-:W-:Y:S01]  /*1cf0*/  ISETP.GE.U32.AND P6, PT, R6, R7.reuse, PT ;  /* 0x000000070600720c */ /* 0x080fe20003fc6070 */
[----:B------:R-:W-:Y:S01]  /*1d00*/  VIADD R4, R34, 0xa0 ;  /* 0x000000a022047836 */ /* 0x000fe20000000000 */
[----:B------:R-:W-:Y:S01]  /*1d10*/  ISETP.GE.U32.AND P0, PT, R0, R7, PT ;  /* 0x000000070000720c */ /* 0x000fe20003f06070 */
[----:B------:R-:W-:-:S03]  /*1d20*/  VIADD R0, R34, 0xc0 ;  /* 0x000000c022007836 */ /* 0x000fc60000000000 */
[-C--:B------:R-:W-:Y:S01]  /*1d30*/  ISETP.GE.U32.AND P1, PT, R4, R7.reuse, PT ;  /* 0x000000070400720c */ /* 0x080fe20003f26070 */
[----:B------:R-:W-:Y:S01]  /*1d40*/  VIADD R4, R34, 0x100 ;  /* 0x0000010022047836 */ /* 0x000fe20000000000 */
[-C--:B------:R-:W-:Y:S01]  /*1d50*/  ISETP.GE.U32.AND P2, PT, R0, R7.reuse, PT ;  /* 0x000000070000720c */ /* 0x080fe20003f46070 */
[----:B------:R-:W-:Y:S02]  /*1d60*/  VIADD R0, R34, 0xe0 ;  /* 0x000000e022007836 */ /* 0x000fe40000000000 */
[----:B--2---:R-:W-:Y:S02]  /*1d70*/  IMAD.MOV.U32 R9, RZ, RZ, R5 ;  /* 0x000000ffff097224 */ /* 0x004fe400078e0005 */
[----:B------:R-:W2:Y:S01]  /*1d80*/  @!P3 LDG.E R5, desc[UR8][R2.64] ;  /* 0x000000080205b981 */ /* 0x000ea2000c1e1900 */
[----:B------:R-:W-:Y:S01]  /*1d90*/  ISETP.GE.U32.AND P3, PT, R0, R7, PT ;  /* 0x000000070000720c */ /* 0x000fe20003f66070 */
[--C-:B------:R-:W-:Y:S02]  /*1da0*/  IMAD.MOV.U32 R11, RZ, RZ, R9.reuse ;  /* 0x000000ffff0b7224 */ /* 0x100fe400078e0009 */
[----:B------:R-:W-:-:S02]  /*1db0*/  IMAD.MOV.U32 R13, RZ, RZ, R9 ;  /* 0x000000ffff0d7224 */ /* 0x000fc400078e0009 */
[----:B------:R-:W-:Y:S02]  /*1dc0*/  VIADD R0, R34, 0x120 ;  /* 0x0000012022007836 */ /* 0x000fe40000000000 */
[----:B------:R-:W3:Y:S01]  /*1dd0*/  @!P4 LDG.E R11, desc[UR8][R2.64+0x80] ;  /* 0x00008008020bc981 */ /* 0x000ee2000c1e1900 */
[--C-:B------:R-:W-:Y:S01]  /*1de0*/  IMAD.MOV.U32 R15, RZ, RZ, R9.reuse ;  /* 0x000000ffff0f7224 */ /* 0x100fe200078e0009 */
[-C--:B------:R-:W-:Y:S01]  /*1df0*/  ISETP.GE.U32.AND P4, PT, R4, R7.reuse, PT ;  /* 0x000000070400720c */ /* 0x080fe20003f86070 */
[--C-:B------:R-:W-:Y:S01]  /*1e00*/  IMAD.MOV.U32 R17, RZ, RZ, R9.reuse ;  /* 0x000000ffff117224 */ /* 0x100fe200078e0009 */
[----:B------:R-:W4:Y:S01]  /*1e10*/  @!P5 LDG.E R13, desc[UR8][R2.64+0x100] ;  /* 0x00010008020dd981 */ /* 0x000f22000c1e1900 */
[-C--:B------:R-:W-:Y:S01]  /*1e20*/  ISETP.GE.U32.AND P5, PT, R0, R7.reuse, PT ;  /* 0x000000070000720c */ /* 0x080fe20003fa6070 */
[C---:B------:R-:W-:Y:S02]  /*1e30*/  VIADD R4, R34.reuse, 0x140 ;  /* 0x0000014022047836 */ /* 0x040fe40000000000 */
[----:B------:R-:W-:Y:S01]  /*1e40*/  VIADD R0, R34, 0x160 ;  /* 0x0000016022007836 */ /* 0x000fe20000000000 */
[----:B------:R-:W5:Y:S01]  /*1e50*/  @!P6 LDG.E R15, desc[UR8][R2.64+0x180] ;  /* 0x00018008020fe981 */ /* 0x000f62000c1e1900 */
[--C-:B------:R-:W-:Y:S01]  /*1e60*/  IMAD.MOV.U32 R19, RZ, RZ, R9.reuse ;  /* 0x000000ffff137224 */ /* 0x100fe200078e0009 */
[-C--:B------:R-:W-:Y:S01]  /*1e70*/  ISETP.GE.U32.AND P6, PT, R4, R7.reuse, PT ;  /* 0x000000070400720c */ /* 0x080fe20003fc6070 */
[--C-:B------:R-:W-:Y:S01]  /*1e80*/  IMAD.MOV.U32 R21, RZ, RZ, R9.reuse ;  /* 0x000000ffff157224 */ /* 0x100fe200078e0009 */
[----:B------:R-:W5:Y:S01]  /*1e90*/  @!P0 LDG.E R17, desc[UR8][R2.64+0x200] ;  /* 0x0002000802118981 */ /* 0x000f62000c1e1900 */
[----:B------:R-:W-:Y:S01]  /*1ea0*/  ISETP.GE.U32.AND P0, PT, R0, R7, PT ;  /* 0x000000070000720c */ /* 0x000fe20003f06070 */
[----:B------:R-:W-:-:S02]  /*1eb0*/  IMAD.MOV.U32 R23, RZ, RZ, R9 ;  /* 0x000000ffff177224 */ /* 0x000fc400078e0009 */
[C---:B------:R-:W-:Y:S01]  /*1ec0*/  VIADD R0, R34.reuse, 0x180 ;  /* 0x0000018022007836 */ /* 0x040fe20000000000 */
[----:B------:R-:W5:Y:S01]  /*1ed0*/  @!P1 LDG.E R19, desc[UR8][R2.64+0x280] ;  /* 0x0002800802139981 */ /* 0x000f62000c1e1900 */
[C---:B------:R-:W-:Y:S02]  /*1ee0*/  VIADD R4, R34.reuse, 0x1a0 ;  /* 0x000001a022047836 */ /* 0x040fe40000000000 */
[----:B------:R-:W-:Y:S01]  /*1ef0*/  VIADD R34, R34, 0x1c0 ;  /* 0x000001c022227836 */ /* 0x000fe20000000000 */
[----:B------:R-:W5:Y:S01]  /*1f00*/  @!P2 LDG.E R21, desc[UR8][R2.64+0x300] ;  /* 0x000300080215a981 */ /* 0x000f62000c1e1900 */
[-C--:B------:R-:W-:Y:S02]  /*1f10*/  ISETP.GE.U32.AND P1, PT, R0, R7.reuse, PT ;  /* 0x000000070000720c */ /* 0x080fe40003f26070 */
[-C--:B------:R-:W-:Y:S01]  /*1f20*/  ISETP.GE.U32.AND P2, PT, R4, R7.reuse, PT ;  /* 0x000000070400720c */ /* 0x080fe20003f46070 */
[----:B------:R-:W5:Y:S01]  /*1f30*/  @!P3 LDG.E R23, desc[UR8][R2.64+0x380] ;  /* 0x000380080217b981 */ /* 0x000f62000c1e1900 */
[----:B------:R-:W-:Y:S01]  /*1f40*/  ISETP.GE.U32.AND P3, PT, R34, R7, PT ;  /* 0x000000072200720c */ /* 0x000fe20003f66070 */
[----:B------:R-:W-:-:S02]  /*1f50*/  IMAD.MOV.U32 R7, RZ, RZ, R9 ;  /* 0x000000ffff077224 */ /* 0x000fc400078e0009 */
[--C-:B------:R-:W-:Y:S02]  /*1f60*/  IMAD.MOV.U32 R25, RZ, RZ, R9.reuse ;  /* 0x000000ffff197224 */ /* 0x100fe400078e0009 */
[--C-:B------:R-:W-:Y:S02]  /*1f70*/  IMAD.MOV.U32 R27, RZ, RZ, R9.reuse ;  /* 0x000000ffff1b7224 */ /* 0x100fe400078e0009 */
[--C-:B------:R-:W-:Y:S01]  /*1f80*/  IMAD.MOV.U32 R29, RZ, RZ, R9.reuse ;  /* 0x000000ffff1d7224 */ /* 0x100fe200078e0009 */
[----:B------:R-:W5:Y:S01]  /*1f90*/  @!P4 LDG.E R7, desc[UR8][R2.64+0x400] ;  /* 0x000400080207c981 */ /* 0x000f62000c1e1900 */
[--C-:B------:R-:W-:Y:S02]  /*1fa0*/  IMAD.MOV.U32 R33, RZ, RZ, R9.reuse ;  /* 0x000000ffff217224 */ /* 0x100fe400078e0009 */
[----:B------:R-:W-:Y:S01]  /*1fb0*/  IMAD.MOV.U32 R35, RZ, RZ, R9 ;  /* 0x000000ffff237224 */ /* 0x000fe200078e0009 */
[----:B------:R-:W5:Y:S04]  /*1fc0*/  @!P5 LDG.E R25, desc[UR8][R2.64+0x480] ;  /* 0x000480080219d981 */ /* 0x000f68000c1e1900 */
[----:B------:R-:W5:Y:S04]  /*1fd0*/  @!P6 LDG.E R27, desc[UR8][R2.64+0x500] ;  /* 0x00050008021be981 */ /* 0x000f68000c1e1900 */
[----:B------:R-:W5:Y:S04]  /*1fe0*/  @!P0 LDG.E R29, desc[UR8][R2.64+0x580] ;  /* 0x00058008021d8981 */ /* 0x000f68000c1e1900 */
[----:B------:R-:W5:Y:S04]  /*1ff0*/  @!P1 LDG.E R33, desc[UR8][R2.64+0x600] ;  /* 0x0006000802219981 */ /* 0x000f68000c1e1900 */
[----:B------:R-:W5:Y:S04]  /*2000*/  @!P2 LDG.E R35, desc[UR8][R2.64+0x680] ;  /* 0x000680080223a981 */ /* 0x000f68000c1e1900 */
[----:B------:R0:W5:Y:S01]  /*2010*/  @!P3 LDG.E R9, desc[UR8][R2.64+0x700] ;  /* 0x000700080209b981 */ /* 0x000162000c1e1900 */
[----:B------:R-:W1:Y:S01]  /*2020*/  S2R R31, SR_LANEID ;  /* 0x00000000001f7919 */ /* 0x000e620000000000 */
[----:B------:R-:W0:Y:S01]  /*2030*/  S2UR UR5, SR_CgaCtaId ;  /* 0x00000000000579c3 */ /* 0x000e220000008800 */
[----:B------:R-:W-:Y:S01]  /*2040*/  SHF.R.U32.HI R24, RZ, 0x5, R36 ;  /* 0x00000005ff187819 */ /* 0x000fe20000011624 */
[----:B------:R-:W-:Y:S01]  /*2050*/  UMOV UR4, 0x400 ;  /* 0x0000040000047882 */ /* 0x000fe20000000000 */
[----:B------:R-:W-:Y:S01]  /*2060*/  ISETP.NE.AND P0, PT, R20, RZ, PT ;  /* 0x000000ff1400720c */ /* 0x000fe20003f05270 */
[----:B0-----:R-:W-:-:S02]  /*2070*/  ULEA UR6, UR5, UR4, 0x18 ;  /* 0x0000000405067291 */ /* 0x001fc4000f8ec0ff */
        /* <DEDUP_REMOVED lines=36> */
[----:B0-----:R-:W-:Y:S01]  /*22c0*/  VIADDMNMX.RELU R9, R3, 0xffffffff, R4, !PT ;  /* 0xffffffff03097846 */ /* 0x001fe20007801104 */
[----:B------:R-:W-:Y:S01]  /*22d0*/  BSSY.RECONVERGENT B0, `(.L_x_24) ;  /* 0x0000033000007945 */ /* 0x000fe20003800200 */
[----:B------:R-:W-:Y:S02]  /*22e0*/  ISETP.GE.AND P0, PT, R31, 0x1, PT ;  /* 0x000000011f00780c */ /* 0x000fe40003f06270 */
[----:B------:R-:W-:Y:S02]  /*22f0*/  VIADDMNMX.RELU R9, R9, 0xffffffff, R30, !PT ;  /* 0xffffffff09097846 */ /* 0x000fe4000780111e */
[----:B------:R-:W-:Y:S02]  /*2300*/  ISETP.NE.AND P1, PT, R31, 0x1f, PT ;  /* 0x0000001f1f00780c */ /* 0x000fe40003f25270 */
[----:B------:R-:W-:Y:S02]  /*2310*/  VIADDMNMX.RELU R8, R9, 0xffffffff, R28, !PT ;  /* 0xffffffff09087846 */ /* 0x000fe4000780111c */
[----:B------:R-:W-:-:S02]  /*2320*/  ISETP.GE.U32.AND P2, PT, R36, 0x20, PT ;  /* 0x000000202400780c */ /* 0x000fc40003f46070 */
[----:B------:R-:W-:Y:S02]  /*2330*/  VIADDMNMX.RELU R9, R8, 0xffffffff, R5, !PT ;  /* 0xffffffff08097846 */ /* 0x000fe40007801105 */
[----:B------:R-:W-:Y:S02]  /*2340*/  ISETP.NE.AND P3, PT, R36, RZ, PT ;  /* 0x000000ff2400720c */ /* 0x000fe40003f65270 */
[----:B------:R-:W-:-:S03]  /*2350*/  VIADDMNMX.RELU R8, R9, 0xffffffff, R6, !PT ;  /* 0xffffffff09087846 */ /* 0x000fc60007801106 */
[----:B------:R-:W-:Y:S02]  /*2360*/  @!P1 LEA R22, R24, UR6, 0x2 ;  /* 0x0000000618169c11 */ /* 0x000fe4000f8e10ff */
        /* <DEDUP_REMOVED lines=27> */
[----:B------:R-:W-:Y:S01]  /*2520*/  SEL R10, R8, R9, !P0 ;  /* 0x00000009080a7207 */ /* 0x000fe20004000000 */
[----:B------:R0:W-:Y:S04]  /*2530*/  @!P1 STS [R22+0x10], R9 ;  /* 0x0000100916009388 */ /* 0x0001e80000000800 */
[----:B------:R0:W1:Y:S01]  /*2540*/  SHFL.UP PT, R20, R10, 0x1, RZ ;  /* 0x042000000a147989 */ /* 0x00006200000e00ff */
[----:B------:R-:W-:Y:S06]  /*2550*/  BAR.SYNC.DEFER_BLOCKING 0x0 ;  /* 0x0000000000007b1d */ /* 0x000fec0000010000 */
[----:B------:R-:W-:Y:S05]  /*2560*/  @!P2 BRA `(.L_x_25) ;  /* 0x000000000024a947 */ /* 0x000fea0003800000 */
[----:B0-----:R-:W0:Y:S01]  /*2570*/  LDS.128 R8, [UR6+0x10] ;  /* 0x00001006ff087984 */ /* 0x001e220008000c00 */
[C---:B------:R-:W-:Y:S02]  /*2580*/  ISETP.NE.AND P0, PT, R24.reuse, 0x3, PT ;  /* 0x000000031800780c */ /* 0x040fe40003f05270 */
[----:B------:R-:W-:Y:S02]  /*2590*/  ISETP.NE.AND P1, PT, R24, 0x2, PT ;  /* 0x000000021800780c */ /* 0x000fe40003f25270 */
[----:B0-----:R-:W-:-:S04]  /*25a0*/  VIADDMNMX.RELU R9, R8, 0xffffffff, R9, !PT ;  /* 0xffffffff08097846 */ /* 0x001fc80007801109 */
[----:B------:R-:W-:-:S05]  /*25b0*/  VIADDMNMX.RELU R11, R9, 0xffffffff, R10, !PT ;  /* 0xffffffff090b7846 */ /* 0x000fca000780110a */
[----:B------:R-:W-:Y:S02]  /*25c0*/  @P0 SEL R11, R9, R8, !P1 ;  /* 0x00000008090b0207 */ /* 0x000fe40004800000 */
[----:B------:R-:W-:Y:S02]  /*25d0*/  ISETP.NE.AND P0, PT, R31, RZ, PT ;  /* 0x000000ff1f00720c */ /* 0x000fe40003f05270 */
[----:B-1----:R-:W-:-:S04]  /*25e0*/  VIADDMNMX.RELU R20, R11, 0xffffffff, R20, !PT ;  /* 0xffffffff0b147846 */ /* 0x002fc80007801114 */
[----:B------:R-:W-:-:S07]  /*25f0*/  SEL R20, R11, R20, !P0 ;  /* 0x000000140b147207 */ /* 0x000fce0004000000 */
.L_x_25:
[----:B------:R-:W-:Y:S05]  /*2600*/  BSYNC.RECONVERGENT B0 ;  /* 0x0000000000007941 */ /* 0x000fea0003800200 */
.L_x_24:
[----:B-1----:R-:W-:-:S04]  /*2610*/  VIADDMNMX.RELU R20, R20, 0xffffffff, R3, !PT ;  /* 0xffffffff14147846 */ /* 0x002fc80007801103 */
[----:B------:R-:W-:-:S04]  /*2620*/  SEL R3, R3, R20, !P3 ;  /* 0x0000001403037207 */ /* 0x000fc80005800000 */
[----:B0-----:R-:W-:-:S04]  /*2630*/  VIADDMNMX.RELU R9, R3, 0xffffffff, R4, !PT ;  /* 0xffffffff03097846 */ /* 0x001fc80007801104 */
        /* <DEDUP_REMOVED lines=13> */
[----:B------:R-:W-:Y:S06]  /*2710*/  BRA `(.L_x_26) ;  /* 0x0000000c00747947 */ /* 0x000fec0003800000 */
.L_x_23:
        /* <DEDUP_REMOVED lines=53> */
[----:B------:R-:W-:-:S07]  /*2a70*/  ISETP.NE.AND P2, PT, R36, RZ, PT ;  /* 0x000000ff2400720c */ /* 0x000fce0003f45270 */
[----:B------:R-:W1:Y:S06]  /*2a80*/  LDC.64 R8, c[0x0][0x390] ;  /* 0x0000e400ff087b82 */ /* 0x000e6c0000000a00 */
[----:B------:R-:W-:Y:S01]  /*2a90*/  @!P2 IMAD.MOV.U32 R10, RZ, RZ, 0x64 ;  /* 0x00000064ff0aa424 */ /* 0x000fe200078e00ff */
[----:B------:R-:W-:Y:S01]  /*2aa0*/  @!P2 STS [UR6+0xc], R11 ;  /* 0x00000c0bff00a988 */ /* 0x000fe20008000806 */
[----:B0-----:R-:W-:Y:S02]  /*2ab0*/  ISETP.GT.U32.AND P1, PT, R21, 0x1f3, PT ;  /* 0x000001f31500780c */ /* 0x001fe40003f24070 */
[----:B------:R-:W-:Y:S01]  /*2ac0*/  LOP3.LUT R21, RZ, R36, RZ, 0x33, !PT ;  /* 0x00000024ff157212 */ /* 0x000fe200078e33ff */
[----:B-1----:R-:W-:-:S05]  /*2ad0*/  IMAD.WIDE R32, R20, 0x8, R8 ;  /* 0x0000000814207825 */ /* 0x002fca00078e0208 */
[----:B------:R0:W-:Y:S02]  /*2ae0*/  @!P2 ST.E.64.STRONG.GPU desc[UR8][R32.64+0x100], R10 ;  /* 0x0001000a2000a985 */ /* 0x0001e4000c10fb08 */
[----:B0-----:R-:W-:-:S03]  /*2af0*/  IMAD.IADD R10, R20, 0x1, R21 ;  /* 0x00000001140a7824 */ /* 0x001fc600078e0215 */
[----:B------:R-:W-:Y:S05]  /*2b00*/  @P1 BRA `(.L_x_28) ;  /* 0x0000000000081947 */ /* 0x000fea0003800000 */
[----:B------:R0:W-:Y:S06]  /*2b10*/  MEMBAR.SC.CTA ;  /* 0x0000000000007992 */ /* 0x0001ec0000000000 */
[----:B0-----:R-:W-:Y:S05]  /*2b20*/  BRA `(.L_x_29) ;  /* 0x0000000000087947 */ /* 0x001fea0003800000 */
.L_x_28:
[----:B------:R-:W-:Y:S05]  /*2b30*/  NANOSLEEP 0x1c2 ;  /* 0x000001c20000795d */ /* 0x000fea0003800000 */
[----:B------:R-:W-:Y:S01]  /*2b40*/  NOP ;  /* 0x0000000000007918 */ /* 0x000fe20000000000 */
.L_x_29:
[----:B------:R-:W-:-:S05]  /*2b50*/  IMAD.WIDE R8, R10, 0x8, R8 ;  /* 0x000000080a087825 */ /* 0x000fca00078e0208 */
[----:B------:R-:W2:Y:S01]  /*2b60*/  LD.E.64.STRONG.GPU R20, desc[UR8][R8.64+0x100] ;  /* 0x0001000808147980 */ /* 0x000ea2000c10fb00 */
[----:B------:R-:W-:Y:S01]  /*2b70*/  UMOV UR4, 0xffffffff ;  /* 0xffffffff00047882 */ /* 0x000fe20000000000 */
[----:B--2---:R-:W-:Y:S02]  /*2b80*/  ISETP.NE.AND P0, PT, R20, 0x63, PT ;  /* 0x000000631400780c */ /* 0x004fe40003f05270 */
[----:B------:R-:W-:Y:S11]  /*2b90*/  BRA.DIV UR4, `(.L_x_30) ;  /* 0x0000001a04547947 */ /* 0x000ff6000b800000 */
[----:B------:R-:W-:-:S13]  /*2ba0*/  VOTE.ANY P0, !P0 ;  /* 0x0000000000ff7806 */ /* 0x000fda0004000100 */
.L_x_78:
[----:B------:R-:W-:Y:S05]  /*2bb0*/  @!P0 BRA `(.L_x_31) ;  /* 0x0000000000308947 */ /* 0x000fea0003800000 */
.L_x_35:
[----:B------:R-:W-:Y:S05]  /*2bc0*/  YIELD ;  /* 0x0000000000007946 */ /* 0x000fea0003800000 */
[----:B------:R-:W-:Y:S05]  /*2bd0*/  @P1 BRA `(.L_x_32) ;  /* 0x0000000000081947 */ /* 0x000fea0003800000 */
[----:B------:R0:W-:Y:S06]  /*2be0*/  MEMBAR.SC.CTA ;  /* 0x0000000000007992 */ /* 0x0001ec0000000000 */
[----:B0-----:R-:W-:Y:S05]  /*2bf0*/  BRA `(.L_x_33) ;  /* 0x0000000000087947 */ /* 0x001fea0003800000 */
.L_x_32:
[----:B------:R-:W-:Y:S05]  /*2c00*/  NANOSLEEP 0x15e ;  /* 0x0000015e0000795d */ /* 0x000fea0003800000 */
[----:B------:R-:W-:Y:S01]  /*2c10*/  NOP ;  /* 0x0000000000007918 */ /* 0x000fe20000000000 */
.L_x_33:
[----:B------:R-:W2:Y:S01]  /*2c20*/  LD.E.64.STRONG.GPU R20, desc[UR8][R8.64+0x100] ;  /* 0x0001000808147980 */ /* 0x000ea2000c10fb00 */
[----:B------:R-:W-:Y:S01]  /*2c30*/  UMOV UR4, 0xffffffff ;  /* 0xffffffff00047882 */ /* 0x000fe20000000000 */
[----:B--2---:R-:W-:Y:S02]  /*2c40*/  ISETP.NE.AND P0, PT, R20, 0x63, PT ;  /* 0x000000631400780c */ /* 0x004fe40003f05270 */
[----:B------:R-:W-:Y:S11]  /*2c50*/  BRA.DIV UR4, `(.L_x_34) ;  /* 0x0000001a04447947 */ /* 0x000ff6000b800000 */
[----:B------:R-:W-:-:S13]  /*2c60*/  VOTE.ANY P0, !P0 ;  /* 0x0000000000ff7806 */ /* 0x000fda0004000100 */
.L_x_81:
[----:B------:R-:W-:Y:S05]  /*2c70*/  @P0 BRA `(.L_x_35) ;  /* 0xfffffffc00d00947 */ /* 0x000fea000383ffff */
.L_x_31:
[----:B------:R-:W-:Y:S01]  /*2c80*/  UMOV UR4, 0xffffffff ;  /* 0xffffffff00047882 */ /* 0x000fe20000000000 */
[----:B------:R-:W-:Y:S02]  /*2c90*/  ISETP.NE.AND P3, PT, R20, 0x65, PT ;  /* 0x000000651400780c */ /* 0x000fe40003f65270 */
[----:B------:R-:W-:Y:S11]  /*2ca0*/  BRA.DIV UR4, `(.L_x_36) ;  /* 0x0000001a04507947 */ /* 0x000ff6000b800000 */
[----:B------:R-:W0:Y:S01]  /*2cb0*/  S2R R35, SR_GEMASK ;  /* 0x0000000000237919 */ /* 0x000e220000003c00 */
[----:B------:R-:W-:Y:S01]  /*2cc0*/  VOTE.ANY R24, PT, !P3 ;  /* 0x0000000000187806 */ /* 0x000fe200058e0100 */
[----:B------:R-:W-:-:S03]  /*2cd0*/  VIADD R23, R31, 0x2 ;  /* 0x000000021f177836 */ /* 0x000fc60000000000 */
[----:B0-----:R-:W-:-:S05]  /*2ce0*/  LOP3.LUT R24, R24, 0x80000000, R35, 0xec, !PT ;  /* 0x8000000018187812 */ /* 0x001fca00078eec23 */
[----:B------:R-:W-:-:S05]  /*2cf0*/  VIADD R9, R24, 0xffffffff ;  /* 0xffffffff18097836 */ /* 0x000fca0000000000 */
[----:B------:R-:W-:-:S04]  /*2d00*/  LOP3.LUT R9, R24, R9, RZ, 0xc, !PT ;  /* 0x0000000918097212 */ /* 0x000fc800078e0cff */
[----:B------:R0:W1:Y:S02]  /*2d10*/  POPC R26, R9 ;  /* 0x00000009001a7309 */ /* 0x0000640000000000 */
[C---:B0-----:R-:W-:Y:S01]  /*2d20*/  VIADD R9, R31.reuse, 0x4 ;  /* 0x000000041f097836 */ /* 0x041fe20000000000 */
[----:B-1----:R-:W0:Y:S01]  /*2d30*/  SHFL.DOWN PT, R25, R21, 0x1, R26 ;  /* 0x0820000015197989 */ /* 0x002e2200000e001a */
[----:B------:R-:W-:Y:S02]  /*2d40*/  ISETP.GE.AND P0, PT, R31, R26, PT ;  /* 0x0000001a1f00720c */ /* 0x000fe40003f06270 */
[----:B0-----:R-:W-:-:S04]  /*2d50*/  VIADDMNMX.RELU R8, R25, 0xffffffff, R21, !PT ;  /* 0xffffffff19087846 */ /* 0x001fc80007801115 */
[----:B------:R-:W-:Y:S01]  /*2d60*/  SEL R37, R8, R21, !P0 ;  /* 0x0000001508257207 */ /* 0x000fe20004000000 */
[----:B------:R-:W-:Y:S01]  /*2d70*/  VIADD R21, R31, 0x10 ;  /* 0x000000101f157836 */ /* 0x000fe20000000000 */
[----:B------:R-:W-:-:S03]  /*2d80*/  ISETP.GT.AND P0, PT, R23, R26, PT ;  /* 0x0000001a1700720c */ /* 0x000fc60003f04270 */
[----:B------:R-:W0:Y:S01]  /*2d90*/  SHFL.DOWN PT, R25, R37, 0x2, R26 ;  /* 0x0840000025197989 */ /* 0x000e2200000e001a */
[----:B------:R-:W-:Y:S02]  /*2da0*/  ISETP.GT.AND P3, PT, R21, R26, PT ;  /* 0x0000001a1500720c */ /* 0x000fe40003f64270 */
[----:B0-----:R-:W-:-:S04]  /*2db0*/  VIADDMNMX.RELU R8, R25, 0xffffffff, R37, !PT ;  /* 0xffffffff19087846 */ /* 0x001fc80007801125 */
[----:B------:R-:W-:Y:S02]  /*2dc0*/  SEL R27, R37, R8, P0 ;  /* 0x00000008251b7207 */ /* 0x000fe40000000000 */
[----:B------:R-:W-:Y:S01]  /*2dd0*/  ISETP.GT.AND P0, PT, R9, R26, PT ;  /* 0x0000001a0900720c */ /* 0x000fe20003f04270 */
[----:B------:R-:W-:Y:S02]  /*2de0*/  VIADD R9, R31, 0x8 ;  /* 0x000000081f097836 */ /* 0x000fe40000000000 */
[----:B------:R-:W0:Y:S02]  /*2df0*/  SHFL.DOWN PT, R25, R27, 0x4, R26 ;  /* 0x088000001b197989 */ /* 0x000e2400000e001a */
[----:B0-----:R-:W-:-:S04]  /*2e00*/  VIADDMNMX.RELU R8, R25, 0xffffffff, R27, !PT ;  /* 0xffffffff19087846 */ /* 0x001fc8000780111b */
[----:B------:R-:W-:Y:S02]  /*2e10*/  SEL R29, R27, R8, P0 ;  /* 0x000000081b1d7207 */ /* 0x000fe40000000000 */
[----:B------:R-:W-:-:S03]  /*2e20*/  ISETP.GT.AND P0, PT, R9, R26, PT ;  /* 0x0000001a0900720c */ /* 0x000fc60003f04270 */
[----:B------:R-:W0:Y:S02]  /*2e30*/  SHFL.DOWN PT, R25, R29, 0x8, R26 ;  /* 0x090000001d197989 */ /* 0x000e2400000e001a */
[----:B0-----:R-:W-:-:S04]  /*2e40*/  VIADDMNMX.RELU R8, R25, 0xffffffff, R29, !PT ;  /* 0xffffffff19087846 */ /* 0x001fc8000780111d */
[----:B------:R-:W-:Y:S02]  /*2e50*/  SEL R37, R29, R8, P0 ;  /* 0x000000081d257207 */ /* 0x000fe40000000000 */
[----:B------:R-:W0:Y:S01]  /*2e60*/  LDC.64 R8, c[0x0][0x390] ;  /* 0x0000e400ff087b82 */ /* 0x000e220000000a00 */
[----:B------:R-:W-:Y:S02]  /*2e70*/  ISETP.NE.AND P0, PT, R20, 0x65, PT ;  /* 0x000000651400780c */ /* 0x000fe40003f05270 */
[----:B------:R-:W1:Y:S11]  /*2e80*/  SHFL.DOWN PT, R25, R37, 0x10, R26 ;  /* 0x0a00000025197989 */ /* 0x000e7600000e001a */
[----:B------:R-:W-:-:S02]  /*2e90*/  VOTE.ALL P0, P0 ;  /* 0x0000000000ff7806 */ /* 0x000fc40000000000 */
[----:B0-----:R-:W-:Y:S02]  /*2ea0*/  IADD3 R27, P4, PT, R8, 0x100, RZ ;  /* 0x00000100081b7810 */ /* 0x001fe40007f9e0ff */
[----:B-1----:R-:W-:-:S03]  /*2eb0*/  VIADDMNMX.RELU R8, R25, 0xffffffff, R37, !PT ;  /* 0xffffffff19087846 */ /* 0x002fc60007801125 */
[----:B------:R-:W-:Y:S01]  /*2ec0*/  IMAD.X R29, RZ, RZ, R9, P4 ;  /* 0x000000ffff1d7224 */ /* 0x000fe200020e0609 */
[----:B------:R-:W-:-:S07]  /*2ed0*/  SEL R26, R37, R8, P3 ;  /* 0x00000008251a7207 */ /* 0x000fce0001800000 */
.L_x_90:
[----:B------:R-:W-:Y:S05]  /*2ee0*/  @!P0 BRA `(.L_x_37) ;  /* 0x0000000000e88947 */ /* 0x000fea0003800000 */
.L_x_45:
        /* <DEDUP_REMOVED lines=9> */
.L_x_93:
[----:B------:R-:W-:Y:S05]  /*2f80*/  @!P0 BRA `(.L_x_39) ;  /* 0x0000000000308947 */ /* 0x000fea0003800000 */
.L_x_43:
[----:B------:R-:W-:Y:S05]  /*2f90*/  YIELD ;  /* 0x0000000000007946 */ /* 0x000fea0003800000 */
[----:B------:R-:W-:Y:S05]  /*2fa0*/  @P1 BRA `(.L_x_40) ;  /* 0x0000000000081947 */ /* 0x000fea0003800000 */
[----:B------:R0:W-:Y:S06]  /*2fb0*/  MEMBAR.SC.CTA ;  /* 0x0000000000007992 */ /* 0x0001ec0000000000 */
[----:B0-----:R-:W-:Y:S05]  /*2fc0*/  BRA `(.L_x_41) ;  /* 0x0000000000087947 */ /* 0x001fea0003800000 */
.L_x_40:
[----:B------:R-:W-:Y:S05]  /*2fd0*/  NANOSLEEP 0x15e ;  /* 0x0000015e0000795d */ /* 0x000fea0003800000 */
[----:B------:R-:W-:Y:S01]  /*2fe0*/  NOP ;  /* 0x0000000000007918 */ /* 0x000fe20000000000 */
.L_x_41:
[----:B------:R-:W2:Y:S01]  /*2ff0*/  LD.E.64.STRONG.GPU R20, desc[UR8][R8.64+-0x100] ;  /* 0xffff000808147980 */ /* 0x000ea2000c10fb00 */
[----:B------:R-:W-:Y:S01]  /*3000*/  UMOV UR4, 0xffffffff ;  /* 0xffffffff00047882 */ /* 0x000fe20000000000 */
[----:B--2---:R-:W-:Y:S02]  /*3010*/  ISETP.NE.AND P0, PT, R20, 0x63, PT ;  /* 0x000000631400780c */ /* 0x004fe40003f05270 */
[----:B------:R-:W-:Y:S11]  /*3020*/  BRA.DIV UR4, `(.L_x_42) ;  /* 0x0000001a04947947 */ /* 0x000ff6000b800000 */
[----:B------:R-:W-:-:S13]  /*3030*/  VOTE.ANY P0, !P0 ;  /* 0x0000000000ff7806 */ /* 0x000fda0004000100 */
.L_x_96:
[----:B------:R-:W-:Y:S05]  /*3040*/  @P0 BRA `(.L_x_43) ;  /* 0xfffffffc00d00947 */ /* 0x000fea000383ffff */
.L_x_39:
[----:B------:R-:W-:Y:S01]  /*3050*/  UMOV UR4, 0xffffffff ;  /* 0xffffffff00047882 */ /* 0x000fe20000000000 */
[----:B------:R-:W-:Y:S02]  /*3060*/  ISETP.NE.AND P0, PT, R20, 0x65, PT ;  /* 0x000000651400780c */ /* 0x000fe40003f05270 */
[----:B------:R-:W-:Y:S11]  /*3070*/  BRA.DIV UR4, `(.L_x_44) ;  /* 0x0000001a04a07947 */ /* 0x000ff6000b800000 */
[----:B------:R-:W-:Y:S01]  /*3080*/  VOTE.ANY R24, PT, !P0 ;  /* 0x0000000000187806 */ /* 0x000fe200040e0100 */
[----:B------:R-:W-:-:S03]  /*3090*/  VIADD R10, R10, 0xffffffe0 ;  /* 0xffffffe00a0a7836 */ /* 0x000fc60000000000 */
[----:B------:R-:W-:-:S05]  /*30a0*/  LOP3.LUT R24, R24, 0x80000000, R35, 0xec, !PT ;  /* 0x8000000018187812 */ /* 0x000fca00078eec23 */
[----:B------:R-:W-:-:S05]  /*30b0*/  VIADD R9, R24, 0xffffffff ;  /* 0xffffffff18097836 */ /* 0x000fca0000000000 */
[----:B------:R-:W-:-:S04]  /*30c0*/  LOP3.LUT R9, R24, R9, RZ, 0xc, !PT ;  /* 0x0000000918097212 */ /* 0x000fc800078e0cff */
[----:B------:R0:W1:Y:S02]  /*30d0*/  POPC R8, R9 ;  /* 0x0000000900087309 */ /* 0x0000640000000000 */
[C---:B0-----:R-:W-:Y:S01]  /*30e0*/  VIADD R9, R31.reuse, 0x8 ;  /* 0x000000081f097836 */ /* 0x041fe20000000000 */
[----:B-1----:R-:W0:Y:S01]  /*30f0*/  SHFL.DOWN PT, R25, R21, 0x1, R8 ;  /* 0x0820000015197989 */ /* 0x002e2200000e0008 */
[----:B------:R-:W-:Y:S02]  /*3100*/  ISETP.GE.AND P0, PT, R31, R8, PT ;  /* 0x000000081f00720c */ /* 0x000fe40003f06270 */
[----:B0-----:R-:W-:-:S04]  /*3110*/  VIADDMNMX.RELU R24, R25, 0xffffffff, R21, !PT ;  /* 0xffffffff19187846 */ /* 0x001fc80007801115 */
[----:B------:R-:W-:Y:S02]  /*3120*/  SEL R37, R24, R21, !P0 ;  /* 0x0000001518257207 */ /* 0x000fe40004000000 */
[----:B------:R-:W-:-:S03]  /*3130*/  ISETP.GT.AND P0, PT, R23, R8, PT ;  /* 0x000000081700720c */ /* 0x000fc60003f04270 */
[----:B------:R-:W0:Y:S02]  /*3140*/  SHFL.DOWN PT, R25, R37, 0x2, R8 ;  /* 0x0840000025197989 */ /* 0x000e2400000e0008 */
[----:B0-----:R-:W-:Y:S01]  /*3150*/  VIADDMNMX.RELU R24, R25, 0xffffffff, R37, !PT ;  /* 0xffffffff19187846 */ /* 0x001fe20007801125 */
[----:B------:R-:W-:-:S03]  /*3160*/  VIADD R25, R31, 0x4 ;  /* 0x000000041f197836 */ /* 0x000fc60000000000 */
[----:B------:R-:W-:Y:S02]  /*3170*/  SEL R37, R37, R24, P0 ;  /* 0x0000001825257207 */ /* 0x000fe40000000000 */
[----:B------:R-:W-:-:S03]  /*3180*/  ISETP.GT.AND P0, PT, R25, R8, PT ;  /* 0x000000081900720c */ /* 0x000fc60003f04270 */
[----:B------:R-:W0:Y:S02]  /*3190*/  SHFL.DOWN PT, R25, R37, 0x4, R8 ;  /* 0x0880000025197989 */ /* 0x000e2400000e0008 */
[----:B0-----:R-:W-:-:S04]  /*31a0*/  VIADDMNMX.RELU R24, R25, 0xffffffff, R37, !PT ;  /* 0xffffffff19187846 */ /* 0x001fc80007801125 */
[----:B------:R-:W-:Y:S02]  /*31b0*/  SEL R21, R37, R24, P0 ;  /* 0x0000001825157207 */ /* 0x000fe40000000000 */
[-C--:B------:R-:W-:Y:S01]  /*31c0*/  ISETP.GT.AND P0, PT, R9, R8.reuse, PT ;  /* 0x000000080900720c */ /* 0x080fe20003f04270 */
[----:B------:R-:W-:Y:S02]  /*31d0*/  VIADD R9, R31, 0x10 ;  /* 0x000000101f097836 */ /* 0x000fe40000000000 */
[----:B------:R-:W0:Y:S03]  /*31e0*/  SHFL.DOWN PT, R25, R21, 0x8, R8 ;  /* 0x0900000015197989 */ /* 0x000e2600000e0008 */
[----:B------:R-:W-:Y:S02]  /*31f0*/  ISETP.GT.AND P3, PT, R9, R8, PT ;  /* 0x000000080900720c */ /* 0x000fe40003f64270 */
        /* <DEDUP_REMOVED lines=8> */
.L_x_105:
[----:B------:R-:W-:Y:S05]  /*3280*/  @P0 BRA `(.L_x_45) ;  /* 0xfffffffc00180947 */ /* 0x000fea000383ffff */
.L_x_37:
[----:B------:R-:W-:Y:S01]  /*3290*/  ISETP.NE.AND P0, PT, R31, RZ, PT ;  /* 0x000000ff1f00720c */ /* 0x000fe20003f05270 */
[----:B------:R-:W0:Y:S01]  /*32a0*/  @!P2 S2R R9, SR_CgaCtaId ;  /* 0x000000000009a919 */ /* 0x000e220000008800 */
[----:B------:R-:W-:Y:S01]  /*32b0*/  @!P2 MOV R8, 0x400 ;  /* 0x000004000008a802 */ /* 0x000fe20000000f00 */
[----:B------:R-:W-:Y:S01]  /*32c0*/  @!P2 IMAD.MOV.U32 R10, RZ, RZ, 0x65 ;  /* 0x00000065ff0aa424 */ /* 0x000fe200078e00ff */
[----:B------:R-:W-:-:S05]  /*32d0*/  @!P2 VIADDMNMX R11, R26, 0xffffffff, R11, !PT ;  /* 0xffffffff1a0ba846 */ /* 0x000fca000780010b */
[----:B------:R1:W-:Y:S04]  /*32e0*/  @!P2 ST.E.64.STRONG.GPU desc[UR8][R32.64+0x100], R10 ;  /* 0x0001000a2000a985 */ /* 0x0003e8000c10fb08 */
[----:B------:R-:W2:Y:S01]  /*32f0*/  @!P0 S2R R21, SR_CgaCtaId ;  /* 0x0000000000158919 */ /* 0x000ea20000008800 */
[----:B------:R-:W-:Y:S01]  /*3300*/  @!P0 MOV R20, 0x400 ;  /* 0x0000040000148802 */ /* 0x000fe20000000f00 */
[----:B------:R-:W-:Y:S01]  /*3310*/  @!P0 IMAD.MOV.U32 R22, RZ, RZ, R26 ;  /* 0x000000ffff168224 */ /* 0x000fe200078e001a */
[----:B0-----:R-:W-:-:S05]  /*3320*/  @!P2 LEA R8, R9, R8, 0x18 ;  /* 0x000000080908a211 */ /* 0x001fca00078ec0ff */
[----:B------:R1:W-:Y:S04]  /*3330*/  @!P2 STS [R8+0x8], R11 ;  /* 0x0000080b0800a388 */ /* 0x0003e80000000800 */
[----:B------:R1:W-:Y:S01]  /*3340*/  @!P2 STS [R8+0x4], R26 ;  /* 0x0000041a0800a388 */ /* 0x0003e20000000800 */
[----:B--2---:R-:W-:-:S05]  /*3350*/  @!P0 LEA R21, R21, R20, 0x18 ;  /* 0x0000001415158211 */ /* 0x004fca00078ec0ff */
[----:B------:R1:W-:Y:S02]  /*3360*/  @!P0 STS [R21+0x24], R26 ;  /* 0x0000241a15008388 */ /* 0x0003e40000000800 */
.L_x_27:
[----:B------:R-:W-:Y:S05]  /*3370*/  WARPSYNC.ALL ;  /* 0x0000000000007948 */ /* 0x000fea0003800000 */
[----:B------:R-:W0:Y:S08]  /*3380*/  S2UR UR4, SR_CgaCtaId ;  /* 0x00000000000479c3 */ /* 0x000e300000008800 */
[----:B------:R-:W-:Y:S01]  /*3390*/  BAR.SYNC.DEFER_BLOCKING 0x0 ;  /* 0x0000000000007b1d */ /* 0x000fe20000010000 */
[----:B------:R-:W-:-:S05]  /*33a0*/  ISETP.NE.AND P0, PT, R36, RZ, PT ;  /* 0x000000ff2400720c */ /* 0x000fca0003f05270 */
[----:B------:R-:W-:Y:S02]  /*33b0*/  UMOV UR6, 0x400 ;  /* 0x0000040000067882 */ /* 0x000fe40000000000 */
[----:B0-----:R-:W-:-:S09]  /*33c0*/  ULEA UR6, UR4, UR6, 0x18 ;  /* 0x0000000604067291 */ /* 0x001fd2000f8ec0ff */
[----:B------:R-:W0:Y:S02]  /*33d0*/  LDS R9, [UR6+0x24] ;  /* 0x00002406ff097984 */ /* 0x000e240008000800 */
[----:B0-----:R-:W-:-:S04]  /*33e0*/  VIADDMNMX.RELU R9, R9, 0xffffffff, R22, !PT ;  /* 0xffffffff09097846 */ /* 0x001fc80007801116 */
[----:B------:R-:W-:-:S04]  /*33f0*/  SEL R22, R22, R9, !P0 ;  /* 0x0000000916167207 */ /* 0x000fc80004000000 */
[----:B------:R-:W-:-:S04]  /*3400*/  VIADDMNMX.RELU R3, R22, 0xffffffff, R3, !PT ;  /* 0xffffffff16037846 */ /* 0x000fc80007801103 */
[----:B------:R-:W-:-:S04]  /*3410*/  VIADDMNMX.RELU R9, R3, 0xffffffff, R4, !PT ;  /* 0xffffffff03097846 */ /* 0x000fc80007801104 */
[----:B-1----:R-:W-:-:S04]  /*3420*/  VIADDMNMX.RELU R11, R9, 0xffffffff, R30, !PT ;  /* 0xffffffff090b7846 */ /* 0x002fc8000780111e */
        /* <DEDUP_REMOVED lines=12> */
.L_x_26:
[----:B------:R-:W-:Y:S01]  /*34f0*/  BAR.SYNC.DEFER_BLOCKING 0x0 ;  /* 0x0000000000007b1d */ /* 0x000fe20000010000 */
[----:B------:R-:W-:-:S05]  /*3500*/  ISETP.NE.AND P0, PT, R36, RZ, PT ;  /* 0x000000ff2400720c */ /* 0x000fca0003f05270 */
[----:B------:R-:W0:Y:S01]  /*3510*/  LDCU UR4, c[0x0][0x398] ;  /* 0x00007300ff0477ac */ /* 0x000e220008000800 */
[----:B------:R-:W1:Y:S01]  /*3520*/  S2R R4, SR_TID.X ;  /* 0x0000000000047919 */ /* 0x000e620000002100 */
[----:B------:R-:W2:Y:S01]  /*3530*/  LDCU.64 UR10, c[0x0][0x388] ;  /* 0x00007100ff0a77ac */ /* 0x000ea20008000a00 */
[----:B------:R3:W-:Y:S01]  /*3540*/  STS [R2], R3 ;  /* 0x0000000302007388 */ /* 0x0007e20000000800 */
[----:B0-----:R-:W-:-:S03]  /*3550*/  UIADD3 UR4, UPT, UPT, UR7, UR4, URZ ;  /* 0x0000000407047290 */ /* 0x001fc6000fffe0ff */
[----:B------:R0:W-:Y:S01]  /*3560*/  STS [R2+0x14], R6 ;  /* 0x0000140602007388 */ /* 0x0001e20000000800 */
[----:B------:R-:W-:-:S03]  /*3570*/  UIMAD.WIDE UR4, UR4, 0x780, URZ ;  /* 0x00000780040478a5 */ /* 0x000fc6000f8e02ff */
[----:B------:R-:W-:Y:S01]  /*3580*/  STS [R2+0x4], R9 ;  /* 0x0000040902007388 */ /* 0x000fe20000000800 */
[----:B---3--:R-:W0:Y:S03]  /*3590*/  LDC R3, c[0x0][0x3a0] ;  /* 0x0000e800ff037b82 */ /* 0x008e260000000800 */
[----:B------:R-:W-:Y:S04]  /*35a0*/  STS [R2+0x8], R11 ;  /* 0x0000080b02007388 */ /* 0x000fe80000000800 */
[----:B------:R-:W-:Y:S04]  /*35b0*/  STS [R2+0xc], R28 ;  /* 0x00000c1c02007388 */ /* 0x000fe80000000800 */
[----:B------:R-:W-:Y:S04]  /*35c0*/  STS [R2+0x10], R5 ;  /* 0x0000100502007388 */ /* 0x000fe80000000800 */
[----:B------:R-:W-:Y:S04]  /*35d0*/  STS [R2+0x18], R7 ;  /* 0x0000180702007388 */ /* 0x000fe80000000800 */
[----:B------:R-:W-:Y:S04]  /*35e0*/  STS [R2+0x1c], R12 ;  /* 0x00001c0c02007388 */ /* 0x000fe80000000800 */
[----:B------:R-:W-:Y:S01]  /*35f0*/  STS [R2+0x20], R13 ;  /* 0x0000200d02007388 */ /* 0x000fe20000000800 */
[----:B0-----:R-:W-:Y:S01]  /*3600*/  VIADD R6, R3, -UR4 ;  /* 0x8000000403067c36 */ /* 0x001fe20008000000 */
[----:B-1----:R-:W-:-:S02]  /*3610*/  LOP3.LUT R3, R4, 0x3e0, RZ, 0xc0, !PT ;  /* 0x000003e004037812 */ /* 0x002fc400078ec0ff */
[----:B------:R-:W-:Y:S04]  /*3620*/  STS [R2+0x24], R14 ;  /* 0x0000240e02007388 */ /* 0x000fe80000000800 */
[----:B------:R-:W-:Y:S04]  /*3630*/  STS [R2+0x28], R15 ;  /* 0x0000280f02007388 */ /* 0x000fe80000000800 */
[----:B------:R-:W-:Y:S04]  /*3640*/  STS [R2+0x2c], R16 ;  /* 0x00002c1002007388 */ /* 0x000fe80000000800 */
[----:B------:R-:W-:Y:S04]  /*3650*/  STS [R2+0x30], R17 ;  /* 0x0000301102007388 */ /* 0x000fe80000000800 */
[----:B------:R-:W-:Y:S04]  /*3660*/  STS [R2+0x34], R18 ;  /* 0x0000341202007388 */ /* 0x000fe80000000800 */
[----:B------:R0:W-:Y:S01]  /*3670*/  STS [R2+0x38], R19 ;  /* 0x0000381302007388 */ /* 0x0001e20000000800 */
[----:B------:R-:W-:-:S03]  /*3680*/  NOP ;  /* 0x0000000000007918 */ /* 0x000fc60000000000 */
[----:B------:R-:W-:Y:S01]  /*3690*/  LDS R31, [R0] ;  /* 0x00000000001f7984 */ /* 0x000fe20000000800 */
[----:B0-----:R-:W-:-:S03]  /*36a0*/  LOP3.LUT R2, R4, 0x1f, RZ, 0xc0, !PT ;  /* 0x0000001f04027812 */ /* 0x001fc600078ec0ff */
[----:B------:R-:W-:Y:S04]  /*36b0*/  LDS R33, [R0+0x80] ;  /* 0x0000800000217984 */ /* 0x000fe80000000800 */
[----:B------:R-:W-:Y:S01]  /*36c0*/  LDS R35, [R0+0x100] ;  /* 0x0001000000237984 */ /* 0x000fe20000000800 */
[----:B------:R-:W-:-:S03]  /*36d0*/  IMAD R8, R3, 0xf, R2 ;  /* 0x0000000f03087824 */ /* 0x000fc600078e0202 */
[----:B------:R-:W-:Y:S01]  /*36e0*/  LDS R29, [R0+0x180] ;  /* 0x00018000001d7984 */ /* 0x000fe20000000800 */
[----:B------:R-:W-:-:S03]  /*36f0*/  VIADD R10, R8, 0xa0 ;  /* 0x000000a0080a7836 */ /* 0x000fc60000000000 */
[----:B------:R-:W-:Y:S04]  /*3700*/  LDS R25, [R0+0x200] ;  /* 0x0002000000197984 */ /* 0x000fe80000000800 */
        /* <DEDUP_REMOVED lines=9> */
[----:B------:R0:W-:Y:S04]  /*37a0*/  LDS R23, [R0+0x700] ;  /* 0x0007000000177984 */ /* 0x0001e80000000800 */
[----:B------:R1:W-:Y:S01]  /*37b0*/  @!P0 STS [UR6+0x1e00], R6 ;  /* 0x001e0006ff008988 */ /* 0x0003e20008000806 */
[----:B------:R-:W-:Y:S01]  /*37c0*/  BAR.SYNC.DEFER_BLOCKING 0x0 ;  /* 0x0000000000007b1d */ /* 0x000fe20000010000 */
[C---:B------:R-:W-:Y:S01]  /*37d0*/  IADD3 R3, P0, PT, R8.reuse, UR4, RZ ;  /* 0x0000000408037c10 */ /* 0x040fe2000ff1e0ff */
[----:B0-----:R-:W-:-:S02]  /*37e0*/  VIADD R0, R8, 0x20 ;  /* 0x0000002008007836 */ /* 0x001fc40000000000 */
[----:B-1----:R-:W-:Y:S02]  /*37f0*/  VIADD R6, R8, 0x40 ;  /* 0x0000004008067836 */ /* 0x002fe40000000000 */
[----:B------:R-:W-:Y:S01]  /*3800*/  IMAD.X R4, RZ, RZ, UR5, P0 ;  /* 0x00000005ff047e24 */ /* 0x000fe200080e06ff */
[----:B--2---:R-:W-:-:S04]  /*3810*/  LEA R2, P0, R3, UR10, 0x2 ;  /* 0x0000000a03027c11 */ /* 0x004fc8000f8010ff */
[----:B------:R-:W-:Y:S01]  /*3820*/  LEA.HI.X R3, R3, UR11, R4, 0x2, P0 ;  /* 0x0000000b03037c11 */ /* 0x000fe200080f1404 */
[C---:B------:R-:W-:Y:S01]  /*3830*/  VIADD R4, R8.reuse, 0x60 ;  /* 0x0000006008047836 */ /* 0x040fe20000000000 */
[----:B------:R-:W0:Y:S02]  /*3840*/  LDS R27, [UR6+0x1e00] ;  /* 0x001e0006ff1b7984 */ /* 0x000e240008000800 */
[-C--:B0-----:R-:W-:Y:S02]  /*3850*/  ISETP.GE.AND P3, PT, R8, R27.reuse, PT ;  /* 0x0000001b0800720c */ /* 0x081fe40003f66270 */
[-C--:B------:R-:W-:Y:S01]  /*3860*/  ISETP.GE.AND P4, PT, R0, R27.reuse, PT ;  /* 0x0000001b0000720c */ /* 0x080fe20003f86270 */
[----:B------:R-:W-:Y:S01]  /*3870*/  VIADD R0, R8, 0xc0 ;  /* 0x000000c008007836 */ /* 0x000fe20000000000 */
[-C--:B------:R-:W-:Y:S01]  /*3880*/  ISETP.GE.AND P5, PT, R6, R27.reuse, PT ;  /* 0x0000001b0600720c */ /* 0x080fe20003fa6270 */
[----:B------:R-:W-:Y:S01]  /*3890*/  VIADD R6, R8, 0x80 ;  /* 0x0000008008067836 */ /* 0x000fe20000000000 */
[-C--:B------:R-:W-:Y:S01]  /*38a0*/  ISETP.GE.AND P6, PT, R4, R27.reuse, PT ;  /* 0x0000001b0400720c */ /* 0x080fe20003fc6270 */
[----:B------:R-:W-:Y:S01]  /*38b0*/  VIADD R4, R8, 0x100 ;  /* 0x0000010008047836 */ /* 0x000fe20000000000 */
[-C--:B------:R-:W-:Y:S01]  /*38c0*/  ISETP.GE.AND P2, PT, R0, R27.reuse, PT ;  /* 0x0000001b0000720c */ /* 0x080fe20003f46270 */
[----:B------:R-:W-:Y:S01]  /*38d0*/  VIADD R0, R8, 0xe0 ;  /* 0x000000e008007836 */ /* 0x000fe20000000000 */
[----:B------:R-:W-:-:S02]  /*38e0*/  ISETP.GE.AND P0, PT, R6, R27, PT ;  /* 0x0000001b0600720c */ /* 0x000fc40003f06270 */
[-C--:B------:R-:W-:Y:S01]  /*38f0*/  ISETP.GE.AND P1, PT, R10, R27.reuse, PT ;  /* 0x0000001b0a00720c */ /* 0x080fe20003f26270 */
[----:B------:R0:W-:Y:S01]  /*3900*/  @!P3 STG.E desc[UR8][R2.64], R31 ;  /* 0x0000001f0200b986 */ /* 0x0001e2000c101908 */
[-C--:B------:R-:W-:Y:S01]  /*3910*/  ISETP.GE.AND P3, PT, R0, R27.reuse, PT ;  /* 0x0000001b0000720c */ /* 0x080fe20003f66270 */
[----:B------:R-:W-:Y:S02]  /*3920*/  VIADD R0, R8, 0x120 ;  /* 0x0000012008007836 */ /* 0x000fe40000000000 */
[----:B------:R0:W-:Y:S01]  /*3930*/  @!P4 STG.E desc[UR8][R2.64+0x80], R33 ;  /* 0x000080210200c986 */ /* 0x0001e2000c101908 */
[-C--:B------:R-:W-:Y:S01]  /*3940*/  ISETP.GE.AND P4, PT, R4, R27.reuse, PT ;  /* 0x0000001b0400720c */ /* 0x080fe20003f86270 */
[----:B------:R-:W-:Y:S02]  /*3950*/  VIADD R4, R8, 0x140 ;  /* 0x0000014008047836 */ /* 0x000fe40000000000 */
[----:B------:R0:W-:Y:S01]  /*3960*/  @!P5 STG.E desc[UR8][R2.64+0x100], R35 ;  /* 0x000100230200d986 */ /* 0x0001e2000c101908 */
[----:B------:R-:W-:Y:S01]  /*3970*/  ISETP.GE.AND P5, PT, R0, R27, PT ;  /* 0x0000001b0000720c */ /* 0x000fe20003fa6270 */
[----:B------:R-:W-:-:S02]  /*3980*/  VIADD R0, R8, 0x160 ;  /* 0x0000016008007836 */ /* 0x000fc40000000000 */
[----:B------:R0:W-:Y:S01]  /*3990*/  @!P6 STG.E desc[UR8][R2.64+0x180], R29 ;  /* 0x0001801d0200e986 */ /* 0x0001e2000c101908 */
[-C--:B------:R-:W-:Y:S01]  /*39a0*/  ISETP.GE.AND P6, PT, R4, R27.reuse, PT ;  /* 0x0000001b0400720c */ /* 0x080fe20003fc6270 */
[C---:B------:R-:W-:Y:S02]  /*39b0*/  VIADD R4, R8.reuse, 0x180 ;  /* 0x0000018008047836 */ /* 0x040fe40000000000 */
[----:B------:R-:W-:Y:S01]  /*39c0*/  VIADD R8, R8, 0x1a0 ;  /* 0x000001a008087836 */ /* 0x000fe20000000000 */
[----:B------:R0:W-:Y:S01]  /*39d0*/  @!P0 STG.E desc[UR8][R2.64+0x200], R25 ;  /* 0x0002001902008986 */ /* 0x0001e2000c101908 */
[----:B------:R-:W-:-:S03]  /*39e0*/  ISETP.GE.AND P0, PT, R0, R27, PT ;  /* 0x0000001b0000720c */ /* 0x000fc60003f06270 */
[----:B------:R0:W-:Y:S01]  /*39f0*/  @!P1 STG.E desc[UR8][R2.64+0x280], R13 ;  /* 0x0002800d02009986 */ /* 0x0001e2000c101908 */
[----:B------:R-:W-:-:S03]  /*3a00*/  ISETP.GE.AND P1, PT, R4, R27, PT ;  /* 0x0000001b0400720c */ /* 0x000fc60003f26270 */
[----:B------:R0:W-:Y:S01]  /*3a10*/  @!P2 STG.E desc[UR8][R2.64+0x300], R15 ;  /* 0x0003000f0200a986 */ /* 0x0001e2000c101908 */
[----:B------:R-:W-:-:S03]  /*3a20*/  ISETP.GE.AND P2, PT, R8, R27, PT ;  /* 0x0000001b0800720c */ /* 0x000fc60003f46270 */
[----:B------:R0:W-:Y:S01]  /*3a30*/  @!P3 STG.E desc[UR8][R2.64+0x380], R11 ;  /* 0x0003800b0200b986 */ /* 0x0001e2000c101908 */
[----:B------:R-:W-:-:S03]  /*3a40*/  ISETP.GE.AND P3, PT, R34, R27, PT ;  /* 0x0000001b2200720c */ /* 0x000fc60003f66270 */
[----:B------:R0:W-:Y:S04]  /*3a50*/  @!P4 STG.E desc[UR8][R2.64+0x400], R9 ;  /* 0x000400090200c986 */ /* 0x0001e8000c101908 */
[----:B------:R0:W-:Y:S04]  /*3a60*/  @!P5 STG.E desc[UR8][R2.64+0x480], R7 ;  /* 0x000480070200d986 */ /* 0x0001e8000c101908 */
[----:B------:R0:W-:Y:S04]  /*3a70*/  @!P6 STG.E desc[UR8][R2.64+0x500], R5 ;  /* 0x000500050200e986 */ /* 0x0001e8000c101908 */
[----:B------:R0:W-:Y:S04]  /*3a80*/  @!P0 STG.E desc[UR8][R2.64+0x580], R21 ;  /* 0x0005801502008986 */ /* 0x0001e8000c101908 */
[----:B------:R0:W-:Y:S04]  /*3a90*/  @!P1 STG.E desc[UR8][R2.64+0x600], R19 ;  /* 0x0006001302009986 */ /* 0x0001e8000c101908 */
[----:B------:R0:W-:Y:S01]  /*3aa0*/  @!P2 STG.E desc[UR8][R2.64+0x680], R17 ;  /* 0x000680110200a986 */ /* 0x0001e2000c101908 */
[----:B------:R-:W-:Y:S05]  /*3ab0*/  @P3 EXIT ;  /* 0x000000000000394d */ /* 0x000fea0003800000 */
[----:B------:R-:W-:Y:S01]  /*3ac0*/  STG.E desc[UR8][R2.64+0x700], R23 ;  /* 0x0007001702007986 */ /* 0x000fe2000c101908 */
[----:B------:R-:W-:Y:S05]  /*3ad0*/  EXIT ;  /* 0x000000000000794d */ /* 0x000fea0003800000 */
.L_x_7:
[----:B------:R-:W-:Y:S01]  /*3ae0*/  BSSY B1, `(.L_x_46) ;  /* 0x0000006000017945 */ /* 0x000fe20003800000 */
[----:B------:R-:W-:Y:S01]  /*3af0*/  PLOP3.LUT P0, PT, P0, PT, PT, 0x8, 0x80 ;  /* 0x000000000080781c */ /* 0x000fe2000070e170 */
[----:B------:R-:W-:-:S12]  /*3b00*/  IMAD.MOV.U32 R24, RZ, RZ, -0x1 ;  /* 0xffffffffff187424 */ /* 0x000fd800078e00ff */
[----:B------:R-:W-:Y:S05]  /*3b10*/  WARPSYNC.COLLECTIVE R24, `(.L_x_47) ;  /* 0x0000000018087348 */ /* 0x000fea0003c00000 */
[----:B------:R-:W-:Y:S01]  /*3b20*/  VOTE.ANY P0, P0 ;  /* 0x0000000000ff7806 */ /* 0x000fe20000000100 */
[----:B------:R-:W-:-:S12]  /*3b30*/  ENDCOLLECTIVE ;  /* 0x000000000000791b */ /* 0x000fd80003800000 */
.L_x_47:
[----:B------:R-:W-:Y:S05]  /*3b40*/  BSYNC B1 ;  /* 0x0000000000017941 */ /* 0x000fea0003800000 */
.L_x_46:
[----:B------:R-:W-:Y:S05]  /*3b50*/  BRA `(.L_x_48) ;  /* 0xffffffd000c07947 */ /* 0x000fea000383ffff */
.L_x_11:
[----:B------:R-:W-:Y:S01]  /*3b60*/  BSSY B1, `(.L_x_49) ;  /* 0x0000006000017945 */ /* 0x000fe20003800000 */
[----:B------:R-:W-:Y:S01]  /*3b70*/  PLOP3.LUT P0, PT, P0, PT, PT, 0x8, 0x80 ;  /* 0x000000000080781c */ /* 0x000fe2000070e170 */
[----:B------:R-:W-:-:S12]  /*3b80*/  IMAD.MOV.U32 R24, RZ, RZ, -0x1 ;  /* 0xffffffffff187424 */ /* 0x000fd800078e00ff */
[----:B------:R-:W-:Y:S05]  /*3b90*/  WARPSYNC.COLLECTIVE R24, `(.L_x_50) ;  /* 0x0000000018087348 */ /* 0x000fea0003c00000 */
[----:B------:R-:W-:Y:S01]  /*3ba0*/  VOTE.ANY P0, P0 ;  /* 0x0000000000ff7806 */ /* 0x000fe20000000100 */
[----:B------:R-:W-:-:S12]  /*3bb0*/  ENDCOLLECTIVE ;  /* 0x000000000000791b */ /* 0x000fd80003800000 */
.L_x_50:
[----:B------:R-:W-:Y:S05]  /*3bc0*/  BSYNC B1 ;  /* 0x0000000000017941 */ /* 0x000fea0003800000 */
.L_x_49:
[----:B------:R-:W-:Y:S05]  /*3bd0*/  BRA `(.L_x_51) ;  /* 0xffffffd000d07947 */ /* 0x000fea000383ffff */
.L_x_13:
[----:B------:R-:W0:Y:S01]  /*3be0*/  S2R R8, SR_GEMASK ;  /* 0x0000000000087919 */ /* 0x000e220000003c00 */
[----:B------:R-:W-:Y:S01]  /*3bf0*/  BSSY B1, `(.L_x_52) ;  /* 0x0000007000017945 */ /* 0x000fe20003800000 */
[----:B------:R-:W-:Y:S01]  /*3c00*/  ISETP.NE.AND P0, PT, R10, 0x65, PT ;  /* 0x000000650a00780c */ /* 0x000fe20003f05270 */
[----:B------:R-:W-:Y:S01]  /*3c10*/  IMAD.MOV.U32 R24, RZ, RZ, -0x1 ;  /* 0xffffffffff187424 */ /* 0x000fe200078e00ff */
[----:B------:R-:W-:-:S13]  /*3c20*/  PLOP3.LUT P3, PT, P1, PT, PT, 0x8, 0x80 ;  /* 0x000000000080781c */ /* 0x000fda0000f6e170 */
[----:B0-----:R-:W-:Y:S05]  /*3c30*/  WARPSYNC.COLLECTIVE R24, `(.L_x_53) ;  /* 0x0000000018087348 */ /* 0x001fea0003c00000 */
[----:B------:R-:W-:Y:S01]  /*3c40*/  VOTE.ANY R24, PT, P3 ;  /* 0x0000000000187806 */ /* 0x000fe200018e0100 */
[----:B0-----:R-:W-:Y:S06]  /*3c50*/  ENDCOLLECTIVE ;  /* 0x000000000000791b */ /* 0x001fec0003800000 */
.L_x_53:
[----:B------:R-:W-:Y:S05]  /*3c60*/  BSYNC B1 ;  /* 0x0000000000017941 */ /* 0x000fea0003800000 */
.L_x_52:
[----:B------:R-:W-:Y:S01]  /*3c70*/  LOP3.LUT R24, R24, 0x80000000, R8, 0xec, !PT ;  /* 0x8000000018187812 */ /* 0x000fe200078eec08 */
[----:B------:R-:W0:Y:S01]  /*3c80*/  S2R R30, SR_LANEID ;  /* 0x00000000001e7919 */ /* 0x000e220000000000 */
[----:B------:R-:W-:-:S03]  /*3c90*/  IMAD.MOV.U32 R21, RZ, RZ, R11 ;  /* 0x000000ffff157224 */ /* 0x000fc600078e000b */
[----:B------:R-:W-:-:S05]  /*3ca0*/  VIADD R9, R24, 0xffffffff ;  /* 0xffffffff18097836 */ /* 0x000fca0000000000 */
[----:B------:R-:W-:Y:S01]  /*3cb0*/  LOP3.LUT R27, R24, R9, RZ, 0xc, !PT ;  /* 0x00000009181b7212 */ /* 0x000fe200078e0cff */
[----:B------:R-:W-:Y:S02]  /*3cc0*/  IMAD.MOV.U32 R9, RZ, RZ, 0x1 ;  /* 0x00000001ff097424 */ /* 0x000fe400078e00ff */
[----:B------:R-:W-:-:S03]  /*3cd0*/  IMAD.MOV.U32 R24, RZ, RZ, -0x1 ;  /* 0xffffffffff187424 */ /* 0x000fc600078e00ff */
[----:B------:R-:W1:Y:S02]  /*3ce0*/  POPC R27, R27 ;  /* 0x0000001b001b7309 */ /* 0x000e640000000000 */
[----:B-1----:R-:W-:Y:S01]  /*3cf0*/  IMAD.MOV.U32 R8, RZ, RZ, R27 ;  /* 0x000000ffff087224 */ /* 0x002fe200078e001b */
[C---:B0-----:R-:W-:Y:S01]  /*3d00*/  ISETP.GE.AND P1, PT, R30.reuse, R27, PT ;  /* 0x0000001b1e00720c */ /* 0x041fe20003f26270 */
[----:B------:R-:W-:-:S12]  /*3d10*/  VIADD R23, R30, 0x2 ;  /* 0x000000021e177836 */ /* 0x000fd80000000000 */
[----:B------:R-:W-:Y:S05]  /*3d20*/  WARPSYNC.COLLECTIVE R24, `(.L_x_54) ;  /* 0x0000000018087348 */ /* 0x000fea0003c00000 */
[----:B------:R0:W1:Y:S02]  /*3d30*/  SHFL.DOWN P3, R25, R21, R9, R8 ;  /* 0x0800000915197389 */ /* 0x0000640000060008 */
[----:B01----:R-:W-:Y:S05]  /*3d40*/  ENDCOLLECTIVE ;  /* 0x000000000000791b */ /* 0x003fea0003800000 */
.L_x_54:
[----:B------:R-:W-:Y:S02]  /*3d50*/  VIADD R22, R30, 0x4 ;  /* 0x000000041e167836 */ /* 0x000fe40000000000 */
[----:B------:R-:W-:Y:S01]  /*3d60*/  IMAD.MOV.U32 R9, RZ, RZ, 0x2 ;  /* 0x00000002ff097424 */ /* 0x000fe200078e00ff */
[----:B------:R-:W-:-:S04]  /*3d70*/  VIADDMNMX.RELU R20, R25, 0xffffffff, R11, !PT ;  /* 0xffffffff19147846 */ /* 0x000fc8000780110b */
[----:B------:R-:W-:Y:S02]  /*3d80*/  SEL R20, R20, R11, !P1 ;  /* 0x0000000b14147207 */ /* 0x000fe40004800000 */
[----:B------:R-:W-:-:S03]  /*3d90*/  ISETP.GT.AND P1, PT, R23, R27, PT ;  /* 0x0000001b1700720c */ /* 0x000fc60003f24270 */
[----:B------:R-:W-:-:S10]  /*3da0*/  IMAD.MOV.U32 R21, RZ, RZ, R20 ;  /* 0x000000ffff157224 */ /* 0x000fd400078e0014 */
[----:B------:R-:W-:Y:S05]  /*3db0*/  WARPSYNC.COLLECTIVE R24, `(.L_x_55) ;  /* 0x0000000018087348 */ /* 0x000fea0003c00000 */
[----:B------:R0:W1:Y:S02]  /*3dc0*/  SHFL.DOWN P3, R25, R21, R9, R8 ;  /* 0x0800000915197389 */ /* 0x0000640000060008 */
[----:B01----:R-:W-:Y:S05]  /*3dd0*/  ENDCOLLECTIVE ;  /* 0x000000000000791b */ /* 0x003fea0003800000 */
.L_x_55:
[----:B------:R-:W-:Y:S01]  /*3de0*/  IMAD.MOV.U32 R9, RZ, RZ, 0x4 ;  /* 0x00000004ff097424 */ /* 0x000fe200078e00ff */
[----:B------:R-:W-:-:S04]  /*3df0*/  VIADDMNMX.RELU R25, R25, 0xffffffff, R20, !PT ;  /* 0xffffffff19197846 */ /* 0x000fc80007801114 */
[----:B------:R-:W-:Y:S01]  /*3e00*/  SEL R26, R20, R25, P1 ;  /* 0x00000019141a7207 */ /* 0x000fe20000800000 */
[----:B------:R-:W-:Y:S01]  /*3e10*/  VIADD R20, R30, 0x8 ;  /* 0x000000081e147836 */ /* 0x000fe20000000000 */
[----:B------:R-:W-:-:S03]  /*3e20*/  ISETP.GT.AND P1, PT, R22, R27, PT ;  /* 0x0000001b1600720c */ /* 0x000fc60003f24270 */
[----:B------:R-:W-:-:S10]  /*3e30*/  IMAD.MOV.U32 R21, RZ, RZ, R26 ;  /* 0x000000ffff157224 */ /* 0x000fd400078e001a */
[----:B------:R-:W-:Y:S05]  /*3e40*/  WARPSYNC.COLLECTIVE R24, `(.L_x_56) ;  /* 0x0000000018087348 */ /* 0x000fea0003c00000 */
[----:B------:R0:W1:Y:S02]  /*3e50*/  SHFL.DOWN P3, R25, R21, R9, R8 ;  /* 0x0800000915197389 */ /* 0x0000640000060008 */
[----:B01----:R-:W-:Y:S05]  /*3e60*/  ENDCOLLECTIVE ;  /* 0x000000000000791b */ /* 0x003fea0003800000 */
.L_x_56:
        /* <DEDUP_REMOVED lines=9> */
.L_x_57:
[----:B------:R-:W-:Y:S01]  /*3f00*/  IMAD.MOV.U32 R9, RZ, RZ, 0x10 ;  /* 0x00000010ff097424 */ /* 0x000fe200078e00ff */
[----:B------:R-:W-:-:S04]  /*3f10*/  VIADDMNMX.RELU R11, R25, 0xffffffff, R28, !PT ;  /* 0xffffffff190b7846 */ /* 0x000fc8000780111c */
[----:B------:R-:W-:Y:S02]  /*3f20*/  SEL R11, R28, R11, P1 ;  /* 0x0000000b1c0b7207 */ /* 0x000fe40000800000 */
[----:B------:R-:W-:-:S03]  /*3f30*/  ISETP.GT.AND P1, PT, R26, R27, PT ;  /* 0x0000001b1a00720c */ /* 0x000fc60003f24270 */
[----:B------:R-:W-:-:S10]  /*3f40*/  IMAD.MOV.U32 R21, RZ, RZ, R11 ;  /* 0x000000ffff157224 */ /* 0x000fd400078e000b */
[----:B------:R-:W-:Y:S05]  /*3f50*/  WARPSYNC.COLLECTIVE R24, `(.L_x_58) ;  /* 0x0000000018087348 */ /* 0x000fea0003c00000 */
[----:B------:R0:W1:Y:S02]  /*3f60*/  SHFL.DOWN P3, R25, R21, R9, R8 ;  /* 0x0800000915197389 */ /* 0x0000640000060008 */
[----:B01----:R-:W-:Y:S05]  /*3f70*/  ENDCOLLECTIVE ;  /* 0x000000000000791b */ /* 0x003fea0003800000 */
.L_x_58:
[----:B------:R-:W-:Y:S05]  /*3f80*/  WARPSYNC.COLLECTIVE R24, `(.L_x_59) ;  /* 0x0000000018087348 */ /* 0x000fea0003c00000 */
[----:B------:R-:W-:Y:S01]  /*3f90*/  VOTE.ALL P0, P0 ;  /* 0x0000000000ff7806 */ /* 0x000fe20000000000 */
[----:B------:R-:W-:-:S12]  /*3fa0*/  ENDCOLLECTIVE ;  /* 0x000000000000791b */ /* 0x000fd80003800000 */
.L_x_59:
[----:B------:R-:W0:Y:S01]  /*3fb0*/  LDC.64 R8, c[0x0][0x390] ;  /* 0x0000e400ff087b82 */ /* 0x000e220000000a00 */
[----:B------:R-:W-:-:S04]  /*3fc0*/  VIADDMNMX.RELU R10, R25, 0xffffffff, R11, !PT ;  /* 0xffffffff190a7846 */ /* 0x000fc8000780110b */
[----:B------:R-:W-:Y:S02]  /*3fd0*/  SEL R27, R11, R10, P1 ;  /* 0x0000000a0b1b7207 */ /* 0x000fe40000800000 */
[----:B0-----:R-:W-:-:S05]  /*3fe0*/  IADD3 R28, P1, PT, R8, 0x100, RZ ;  /* 0x00000100081c7810 */ /* 0x001fca0007f3e0ff */
[----:B------:R-:W-:Y:S01]  /*3ff0*/  IMAD.X R30, RZ, RZ, R9, P1 ;  /* 0x000000ffff1e7224 */ /* 0x000fe200008e0609 */
[----:B------:R-:W-:Y:S07]  /*4000*/  BRA `(.L_x_60) ;  /* 0xffffffd000647947 */ /* 0x000fee000383ffff */
.L_x_15:
[----:B------:R-:W-:Y:S01]  /*4010*/  BSSY B1, `(.L_x_61) ;  /* 0x0000006000017945 */ /* 0x000fe20003800000 */
[----:B------:R-:W-:Y:S01]  /*4020*/  PLOP3.LUT P0, PT, P0, PT, PT, 0x8, 0x80 ;  /* 0x000000000080781c */ /* 0x000fe2000070e170 */
[----:B------:R-:W-:-:S12]  /*4030*/  IMAD.MOV.U32 R24, RZ, RZ, -0x1 ;  /* 0xffffffffff187424 */ /* 0x000fd800078e00ff */
[----:B------:R-:W-:Y:S05]  /*4040*/  WARPSYNC.COLLECTIVE R24, `(.L_x_62) ;  /* 0x0000000018087348 */ /* 0x000fea0003c00000 */
[----:B------:R-:W-:Y:S01]  /*4050*/  VOTE.ANY P0, P0 ;  /* 0x0000000000ff7806 */ /* 0x000fe20000000100 */
[----:B------:R-:W-:-:S12]  /*4060*/  ENDCOLLECTIVE ;  /* 0x000000000000791b */ /* 0x000fd80003800000 */
.L_x_62:
[----:B------:R-:W-:Y:S05]  /*4070*/  BSYNC B1 ;  /* 0x0000000000017941 */ /* 0x000fea0003800000 */
.L_x_61:
[----:B------:R-:W-:Y:S05]  /*4080*/  BRA `(.L_x_63) ;  /* 0xffffffd0006c7947 */ /* 0x000fea000383ffff */
.L_x_19:
[----:B------:R-:W-:Y:S01]  /*4090*/  BSSY B1, `(.L_x_64) ;  /* 0x0000006000017945 */ /* 0x000fe20003800000 */
[----:B------:R-:W-:Y:S01]  /*40a0*/  PLOP3.LUT P0, PT, P0, PT, PT, 0x8, 0x80 ;  /* 0x000000000080781c */ /* 0x000fe2000070e170 */
[----:B------:R-:W-:-:S12]  /*40b0*/  IMAD.MOV.U32 R24, RZ, RZ, -0x1 ;  /* 0xffffffffff187424 */ /* 0x000fd800078e00ff */
[----:B------:R-:W-:Y:S05]  /*40c0*/  WARPSYNC.COLLECTIVE R24, `(.L_x_65) ;  /* 0x0000000018087348 */ /* 0x000fea0003c00000 */
[----:B------:R-:W-:Y:S01]  /*40d0*/  VOTE.ANY P0, P0 ;  /* 0x0000000000ff7806 */ /* 0x000fe20000000100 */
[----:B------:R-:W-:-:S12]  /*40e0*/  ENDCOLLECTIVE ;  /* 0x000000000000791b */ /* 0x000fd80003800000 */
.L_x_65:
[----:B------:R-:W-:Y:S05]  /*40f0*/  BSYNC B1 ;  /* 0x0000000000017941 */ /* 0x000fea0003800000 */
.L_x_64:
[----:B------:R-:W-:Y:S05]  /*4100*/  BRA `(.L_x_66) ;  /* 0xffffffd000807947 */ /* 0x000fea000383ffff */
.L_x_21:
[----:B------:R-:W-:Y:S01]  /*4110*/  BSSY B1, `(.L_x_67) ;  /* 0x0000006000017945 */ /* 0x000fe20003800000 */
[----:B------:R-:W-:Y:S01]  /*4120*/  PLOP3.LUT P3, PT, P0, PT, PT, 0x8, 0x80 ;  /* 0x000000000080781c */ /* 0x000fe2000076e170 */
[----:B------:R-:W-:-:S12]  /*4130*/  IMAD.MOV.U32 R24, RZ, RZ, -0x1 ;  /* 0xffffffffff187424 */ /* 0x000fd800078e00ff */
[----:B------:R-:W-:Y:S05]  /*4140*/  WARPSYNC.COLLECTIVE R24, `(.L_x_68) ;  /* 0x0000000018087348 */ /* 0x000fea0003c00000 */
[----:B------:R-:W-:Y:S01]  /*4150*/  VOTE.ANY R24, PT, P3 ;  /* 0x0000000000187806 */ /* 0x000fe200018e0100 */
[----:B------:R-:W-:Y:S06]  /*4160*/  ENDCOLLECTIVE ;  /* 0x000000000000791b */ /* 0x000fec0003800000 */
.L_x_68:
[----:B------:R-:W-:Y:S05]  /*4170*/  BSYNC B1 ;  /* 0x0000000000017941 */ /* 0x000fea0003800000 */
.L_x_67:
[----:B------:R-:W0:Y:S01]  /*4180*/  S2R R8, SR_GEMASK ;  /* 0x0000000000087919 */ /* 0x000e220000003c00 */
[----:B------:R-:W-:Y:S02]  /*4190*/  IMAD.MOV.U32 R21, RZ, RZ, R11 ;  /* 0x000000ffff157224 */ /* 0x000fe400078e000b */
[----:B------:R-:W-:Y:S01]  /*41a0*/  VIADD R16, R16, 0xffffffe0 ;  /* 0xffffffe010107836 */ /* 0x000fe20000000000 */
[----:B0-----:R-:W-:-:S05]  /*41b0*/  LOP3.LUT R24, R24, 0x80000000, R8, 0xec, !PT ;  /* 0x8000000018187812 */ /* 0x001fca00078eec08 */
[----:B------:R-:W-:-:S05]  /*41c0*/  VIADD R9, R24, 0xffffffff ;  /* 0xffffffff18097836 */ /* 0x000fca0000000000 */
[----:B------:R-:W-:Y:S01]  /*41d0*/  LOP3.LUT R9, R24, R9, RZ, 0xc, !PT ;  /* 0x0000000918097212 */ /* 0x000fe200078e0cff */
[----:B------:R-:W-:-:S03]  /*41e0*/  IMAD.MOV.U32 R24, RZ, RZ, -0x1 ;  /* 0xffffffffff187424 */ /* 0x000fc600078e00ff */
[----:B------:R0:W1:Y:S02]  /*41f0*/  POPC R8, R9 ;  /* 0x0000000900087309 */ /* 0x0000640000000000 */
[----:B0-----:R-:W-:-:S07]  /*4200*/  IMAD.MOV.U32 R9, RZ, RZ, 0x1 ;  /* 0x00000001ff097424 */ /* 0x001fce00078e00ff */
[----:B-1----:R-:W-:Y:S05]  /*4210*/  WARPSYNC.COLLECTIVE R24, `(.L_x_69) ;  /* 0x0000000018087348 */ /* 0x002fea0003c00000 */
[----:B-1----:R0:W1:Y:S02]  /*4220*/  SHFL.DOWN P3, R25, R21, R9, R8 ;  /* 0x0800000915197389 */ /* 0x0020640000060008 */
[----:B01----:R-:W-:Y:S05]  /*4230*/  ENDCOLLECTIVE ;  /* 0x000000000000791b */ /* 0x003fea0003800000 */
.L_x_69:
[----:B------:R-:W0:Y:S01]  /*4240*/  S2R R24, SR_LANEID ;  /* 0x0000000000187919 */ /* 0x000e220000000000 */
[----:B------:R-:W-:Y:S01]  /*4250*/  IMAD.MOV.U32 R9, RZ, RZ, 0x2 ;  /* 0x00000002ff097424 */ /* 0x000fe200078e00ff */
[----:B------:R-:W-:Y:S02]  /*4260*/  VIADDMNMX.RELU R25, R25, 0xffffffff, R11, !PT ;  /* 0xffffffff19197846 */ /* 0x000fe4000780110b */
[----:B0-----:R-:W-:Y:S01]  /*4270*/  ISETP.GE.AND P0, PT, R24, R8, PT ;  /* 0x000000081800720c */ /* 0x001fe20003f06270 */
[----:B------:R-:W-:-:S03]  /*4280*/  IMAD.MOV.U32 R24, RZ, RZ, -0x1 ;  /* 0xffffffffff187424 */ /* 0x000fc600078e00ff */
[----:B------:R-:W-:Y:S02]  /*4290*/  SEL R11, R25, R11, !P0 ;  /* 0x0000000b190b7207 */ /* 0x000fe40004000000 */
[----:B------:R-:W-:-:S03]  /*42a0*/  ISETP.GT.AND P0, PT, R23, R8, PT ;  /* 0x000000081700720c */ /* 0x000fc60003f04270 */
[----:B------:R-:W-:-:S10]  /*42b0*/  IMAD.MOV.U32 R21, RZ, RZ, R11 ;  /* 0x000000ffff157224 */ /* 0x000fd400078e000b */
[----:B------:R-:W-:Y:S05]  /*42c0*/  WARPSYNC.COLLECTIVE R24, `(.L_x_70) ;  /* 0x0000000018087348 */ /* 0x000fea0003c00000 */
[----:B------:R0:W1:Y:S02]  /*42d0*/  SHFL.DOWN P3, R25, R21, R9, R8 ;  /* 0x0800000915197389 */ /* 0x0000640000060008 */
[----:B01----:R-:W-:Y:S05]  /*42e0*/  ENDCOLLECTIVE ;  /* 0x000000000000791b */ /* 0x003fea0003800000 */
.L_x_70:
        /* <DEDUP_REMOVED lines=8> */
.L_x_71:
        /* <DEDUP_REMOVED lines=8> */
.L_x_72:
        /* <DEDUP_REMOVED lines=8> */
.L_x_73:
[----:B------:R-:W-:-:S04]  /*4470*/  VIADDMNMX.RELU R25, R25, 0xffffffff, R11, !PT ;  /* 0xffffffff19197846 */ /* 0x000fc8000780110b */
[----:B------:R-:W-:Y:S02]  /*4480*/  SEL R25, R11, R25, P0 ;  /* 0x000000190b197207 */ /* 0x000fe40000000000 */
[----:B------:R-:W-:Y:S02]  /*4490*/  ISETP.NE.AND P0, PT, R10, 0x65, PT ;  /* 0x000000650a00780c */ /* 0x000fe40003f05270 */
[----:B------:R-:W-:-:S11]  /*44a0*/  VIADDMNMX.RELU R27, R25, 0xffffffff, R27, !PT ;  /* 0xffffffff191b7846 */ /* 0x000fd6000780111b */
[----:B------:R-:W-:Y:S05]  /*44b0*/  WARPSYNC.COLLECTIVE R24, `(.L_x_74) ;  /* 0x0000000018087348 */ /* 0x000fea0003c00000 */
[----:B------:R-:W-:Y:S01]  /*44c0*/  VOTE.ALL P0, P0 ;  /* 0x0000000000ff7806 */ /* 0x000fe20000000000 */
[----:B------:R-:W-:-:S12]  /*44d0*/  ENDCOLLECTIVE ;  /* 0x000000000000791b */ /* 0x000fd80003800000 */
.L_x_74:
[----:B------:R-:W-:Y:S05]  /*44e0*/  BRA `(.L_x_75) ;  /* 0xffffffd000147947 */ /* 0x000fea000383ffff */
.L_x_30:
[----:B------:R-:W-:Y:S01]  /*44f0*/  BSSY B0, `(.L_x_76) ;  /* 0x0000006000007945 */ /* 0x000fe20003800000 */
[----:B------:R-:W-:Y:S01]  /*4500*/  PLOP3.LUT P0, PT, P0, PT, PT, 0x8, 0x80 ;  /* 0x000000000080781c */ /* 0x000fe2000070e170 */
[----:B------:R-:W-:-:S12]  /*4510*/  IMAD.MOV.U32 R24, RZ, RZ, -0x1 ;  /* 0xffffffffff187424 */ /* 0x000fd800078e00ff */
[----:B------:R-:W-:Y:S05]  /*4520*/  WARPSYNC.COLLECTIVE R24, `(.L_x_77) ;  /* 0x0000000018087348 */ /* 0x000fea0003c00000 */
[----:B------:R-:W-:Y:S01]  /*4530*/  VOTE.ANY P0, P0 ;  /* 0x0000000000ff7806 */ /* 0x000fe20000000100 */
[----:B------:R-:W-:-:S12]  /*4540*/  ENDCOLLECTIVE ;  /* 0x000000000000791b */ /* 0x000fd80003800000 */
.L_x_77:
[----:B------:R-:W-:Y:S05]  /*4550*/  BSYNC B0 ;  /* 0x0000000000007941 */ /* 0x000fea0003800000 */
.L_x_76:
[----:B------:R-:W-:Y:S05]  /*4560*/  BRA `(.L_x_78) ;  /* 0xffffffe400907947 */ /* 0x000fea000383ffff */
.L_x_34:
[----:B------:R-:W-:Y:S01]  /*4570*/  BSSY B0, `(.L_x_79) ;  /* 0x0000006000007945 */ /* 0x000fe20003800000 */
[----:B------:R-:W-:Y:S01]  /*4580*/  PLOP3.LUT P0, PT, P0, PT, PT, 0x8, 0x80 ;  /* 0x000000000080781c */ /* 0x000fe2000070e170 */
[----:B------:R-:W-:-:S12]  /*4590*/  IMAD.MOV.U32 R24, RZ, RZ, -0x1 ;  /* 0xffffffffff187424 */ /* 0x000fd800078e00ff */
[----:B------:R-:W-:Y:S05]  /*45a0*/  WARPSYNC.COLLECTIVE R24, `(.L_x_80) ;  /* 0x0000000018087348 */ /* 0x000fea0003c00000 */
[----:B------:R-:W-:Y:S01]  /*45b0*/  VOTE.ANY P0, P0 ;  /* 0x0000000000ff7806 */ /* 0x000fe20000000100 */
[----:B------:R-:W-:-:S12]  /*45c0*/  ENDCOLLECTIVE ;  /* 0x000000000000791b */ /* 0x000fd80003800000 */
.L_x_80:
[----:B------:R-:W-:Y:S05]  /*45d0*/  BSYNC B0 ;  /* 0x0000000000007941 */ /* 0x000fea0003800000 */
.L_x_79:
[----:B------:R-:W-:Y:S05]  /*45e0*/  BRA `(.L_x_81) ;  /* 0xffffffe400a07947 */ /* 0x000fea000383ffff */
.L_x_36:
        /* <DEDUP_REMOVED lines=8> */
.L_x_83:
[----:B------:R-:W-:Y:S05]  /*4670*/  BSYNC B0 ;  /* 0x0000000000007941 */ /* 0x000fea0003800000 */
.L_x_82:
[----:B------:R-:W-:Y:S01]  /*4680*/  LOP3.LUT R24, R24, 0x80000000, R35, 0xec, !PT ;  /* 0x8000000018187812 */ /* 0x000fe200078eec23 */
[C---:B------:R-:W-:Y:S02]  /*4690*/  VIADD R23, R31.reuse, 0x2 ;  /* 0x000000021f177836 */ /* 0x040fe40000000000 */
[----:B------:R-:W-:Y:S02]  /*46a0*/  VIADD R29, R31, 0x4 ;  /* 0x000000041f1d7836 */ /* 0x000fe40000000000 */
[----:B------:R-:W-:-:S05]  /*46b0*/  VIADD R9, R24, 0xffffffff ;  /* 0xffffffff18097836 */ /* 0x000fca0000000000 */
[----:B------:R-:W-:Y:S01]  /*46c0*/  LOP3.LUT R26, R24, R9, RZ, 0xc, !PT ;  /* 0x00000009181a7212 */ /* 0x000fe200078e0cff */
[----:B------:R-:W-:Y:S02]  /*46d0*/  IMAD.MOV.U32 R9, RZ, RZ, 0x1 ;  /* 0x00000001ff097424 */ /* 0x000fe400078e00ff */
[----:B------:R-:W-:-:S03]  /*46e0*/  IMAD.MOV.U32 R24, RZ, RZ, -0x1 ;  /* 0xffffffffff187424 */ /* 0x000fc600078e00ff */
[----:B------:R-:W0:Y:S02]  /*46f0*/  POPC R26, R26 ;  /* 0x0000001a001a7309 */ /* 0x000e240000000000 */
[----:B0-----:R-:W-:-:S07]  /*4700*/  IMAD.MOV.U32 R8, RZ, RZ, R26 ;  /* 0x000000ffff087224 */ /* 0x001fce00078e001a */
[----:B------:R-:W-:Y:S05]  /*4710*/  WARPSYNC.COLLECTIVE R24, `(.L_x_84) ;  /* 0x0000000018087348 */ /* 0x000fea0003c00000 */
[----:B------:R0:W1:Y:S02]  /*4720*/  SHFL.DOWN P3, R25, R21, R9, R8 ;  /* 0x0800000915197389 */ /* 0x0000640000060008 */
[----:B01----:R-:W-:Y:S05]  /*4730*/  ENDCOLLECTIVE ;  /* 0x000000000000791b */ /* 0x003fea0003800000 */
.L_x_84:
[----:B------:R-:W-:Y:S01]  /*4740*/  IMAD.MOV.U32 R9, RZ, RZ, 0x2 ;  /* 0x00000002ff097424 */ /* 0x000fe200078e00ff */
[----:B------:R-:W-:Y:S02]  /*4750*/  ISETP.GE.AND P3, PT, R31, R26, PT ;  /* 0x0000001a1f00720c */ /* 0x000fe40003f66270 */
[----:B------:R-:W-:-:S04]  /*4760*/  VIADDMNMX.RELU R20, R25, 0xffffffff, R21, !PT ;  /* 0xffffffff19147846 */ /* 0x000fc80007801115 */
[----:B------:R-:W-:-:S05]  /*4770*/  SEL R37, R20, R21, !P3 ;  /* 0x0000001514257207 */ /* 0x000fca0005800000 */
[----:B------:R-:W-:-:S07]  /*4780*/  IMAD.MOV.U32 R21, RZ, RZ, R37 ;  /* 0x000000ffff157224 */ /* 0x000fce00078e0025 */
[----:B------:R-:W-:Y:S05]  /*4790*/  WARPSYNC.COLLECTIVE R24, `(.L_x_85) ;  /* 0x0000000018087348 */ /* 0x000fea0003c00000 */
[----:B------:R0:W1:Y:S02]  /*47a0*/  SHFL.DOWN P3, R25, R21, R9, R8 ;  /* 0x0800000915197389 */ /* 0x0000640000060008 */
[----:B01----:R-:W-:Y:S05]  /*47b0*/  ENDCOLLECTIVE ;  /* 0x000000000000791b */ /* 0x003fea0003800000 */
.L_x_85:
[----:B------:R-:W-:Y:S01]  /*47c0*/  IMAD.MOV.U32 R9, RZ, RZ, 0x4 ;  /* 0x00000004ff097424 */ /* 0x000fe200078e00ff */
[----:B------:R-:W-:Y:S02]  /*47d0*/  ISETP.GT.AND P3, PT, R23, R26, PT ;  /* 0x0000001a1700720c */ /* 0x000fe40003f64270 */
[----:B------:R-:W-:-:S04]  /*47e0*/  VIADDMNMX.RELU R20, R25, 0xffffffff, R37, !PT ;  /* 0xffffffff19147846 */ /* 0x000fc80007801125 */
[----:B------:R-:W-:-:S05]  /*47f0*/  SEL R27, R37, R20, P3 ;  /* 0x00000014251b7207 */ /* 0x000fca0001800000 */
[----:B------:R-:W-:-:S07]  /*4800*/  IMAD.MOV.U32 R21, RZ, RZ, R27 ;  /* 0x000000ffff157224 */ /* 0x000fce00078e001b */
[----:B------:R-:W-:Y:S05]  /*4810*/  WARPSYNC.COLLECTIVE R24, `(.L_x_86) ;  /* 0x0000000018087348 */ /* 0x000fea0003c00000 */
[----:B------:R0:W1:Y:S02]  /*4820*/  SHFL.DOWN P3, R25, R21, R9, R8 ;  /* 0x0800000915197389 */ /* 0x0000640000060008 */
[----:B01----:R-:W-:Y:S05]  /*4830*/  ENDCOLLECTIVE ;  /* 0x000000000000791b */ /* 0x003fea0003800000 */
.L_x_86:
[----:B------:R-:W-:Y:S01]  /*4840*/  IMAD.MOV.U32 R9, RZ, RZ, 0x8 ;  /* 0x00000008ff097424 */ /* 0x000fe200078e00ff */
[----:B------:R-:W-:Y:S02]  /*4850*/  ISETP.GT.AND P3, PT, R29, R26, PT ;  /* 0x0000001a1d00720c */ /* 0x000fe40003f64270 */
[----:B------:R-:W-:-:S04]  /*4860*/  VIADDMNMX.RELU R20, R25, 0xffffffff, R27, !PT ;  /* 0xffffffff19147846 */ /* 0x000fc8000780111b */
[----:B------:R-:W-:Y:S01]  /*4870*/  SEL R29, R27, R20, P3 ;  /* 0x000000141b1d7207 */ /* 0x000fe20001800000 */
[----:B------:R-:W-:-:S04]  /*4880*/  VIADD R27, R31, 0x8 ;  /* 0x000000081f1b7836 */ /* 0x000fc80000000000 */
[----:B------:R-:W-:-:S07]  /*4890*/  IMAD.MOV.U32 R21, RZ, RZ, R29 ;  /* 0x000000ffff157224 */ /* 0x000fce00078e001d */
[----:B------:R-:W-:Y:S05]  /*48a0*/  WARPSYNC.COLLECTIVE R24, `(.L_x_87) ;  /* 0x0000000018087348 */ /* 0x000fea0003c00000 */
[----:B------:R0:W1:Y:S02]  /*48b0*/  SHFL.DOWN P3, R25, R21, R9, R8 ;  /* 0x0800000915197389 */ /* 0x0000640000060008 */
[----:B01----:R-:W-:Y:S05]  /*48c0*/  ENDCOLLECTIVE ;  /* 0x000000000000791b */ /* 0x003fea0003800000 */
.L_x_87:
[----:B------:R-:W-:Y:S01]  /*48d0*/  IMAD.MOV.U32 R9, RZ, RZ, 0x10 ;  /* 0x00000010ff097424 */ /* 0x000fe200078e00ff */
[----:B------:R-:W-:Y:S01]  /*48e0*/  ISETP.GT.AND P3, PT, R27, R26, PT ;  /* 0x0000001a1b00720c */ /* 0x000fe20003f64270 */
[----:B------:R-:W-:Y:S01]  /*48f0*/  VIADD R27, R31, 0x10 ;  /* 0x000000101f1b7836 */ /* 0x000fe20000000000 */
[----:B------:R-:W-:-:S04]  /*4900*/  VIADDMNMX.RELU R20, R25, 0xffffffff, R29, !PT ;  /* 0xffffffff19147846 */ /* 0x000fc8000780111d */
[----:B------:R-:W-:-:S05]  /*4910*/  SEL R37, R29, R20, P3 ;  /* 0x000000141d257207 */ /* 0x000fca0001800000 */
[----:B------:R-:W-:-:S07]  /*4920*/  IMAD.MOV.U32 R21, RZ, RZ, R37 ;  /* 0x000000ffff157224 */ /* 0x000fce00078e0025 */
[----:B------:R-:W-:Y:S05]  /*4930*/  WARPSYNC.COLLECTIVE R24, `(.L_x_88) ;  /* 0x0000000018087348 */ /* 0x000fea0003c00000 */
[----:B------:R0:W1:Y:S02]  /*4940*/  SHFL.DOWN P3, R25, R21, R9, R8 ;  /* 0x0800000915197389 */ /* 0x0000640000060008 */
[----:B01----:R-:W-:Y:S05]  /*4950*/  ENDCOLLECTIVE ;  /* 0x000000000000791b */ /* 0x003fea0003800000 */
.L_x_88:
[----:B------:R-:W-:Y:S05]  /*4960*/  WARPSYNC.COLLECTIVE R24, `(.L_x_89) ;  /* 0x0000000018087348 */ /* 0x000fea0003c00000 */
[----:B------:R-:W-:Y:S01]  /*4970*/  VOTE.ALL P0, P0 ;  /* 0x0000000000ff7806 */ /* 0x000fe20000000000 */
[----:B------:R-:W-:-:S12]  /*4980*/  ENDCOLLECTIVE ;  /* 0x000000000000791b */ /* 0x000fd80003800000 */
.L_x_89:
[----:B------:R-:W0:Y:S01]  /*4990*/  LDC.64 R8, c[0x0][0x390] ;  /* 0x0000e400ff087b82 */ /* 0x000e220000000a00 */
[----:B------:R-:W-:Y:S02]  /*49a0*/  ISETP.GT.AND P3, PT, R27, R26, PT ;  /* 0x0000001a1b00720c */ /* 0x000fe40003f64270 */
[----:B------:R-:W-:-:S04]  /*49b0*/  VIADDMNMX.RELU R26, R25, 0xffffffff, R37, !PT ;  /* 0xffffffff191a7846 */ /* 0x000fc80007801125 */
[----:B------:R-:W-:Y:S02]  /*49c0*/  SEL R26, R37, R26, P3 ;  /* 0x0000001a251a7207 */ /* 0x000fe40001800000 */
[----:B0-----:R-:W-:-:S05]  /*49d0*/  IADD3 R27, P3, PT, R8, 0x100, RZ ;  /* 0x00000100081b7810 */ /* 0x001fca0007f7e0ff */
[----:B------:R-:W-:Y:S01]  /*49e0*/  IMAD.X R29, RZ, RZ, R9, P3 ;  /* 0x000000ffff1d7224 */ /* 0x000fe200018e0609 */
[----:B------:R-:W-:Y:S07]  /*49f0*/  BRA `(.L_x_90) ;  /* 0xffffffe400387947 */ /* 0x000fee000383ffff */
.L_x_38:
[----:B------:R-:W-:Y:S01]  /*4a00*/  BSSY B0, `(.L_x_91) ;  /* 0x0000006000007945 */ /* 0x000fe20003800000 */
[----:B------:R-:W-:Y:S01]  /*4a10*/  PLOP3.LUT P0, PT, P0, PT, PT, 0x8, 0x80 ;  /* 0x000000000080781c */ /* 0x000fe2000070e170 */
[----:B------:R-:W-:-:S12]  /*4a20*/  IMAD.MOV.U32 R24, RZ, RZ, -0x1 ;  /* 0xffffffffff187424 */ /* 0x000fd800078e00ff */
[----:B------:R-:W-:Y:S05]  /*4a30*/  WARPSYNC.COLLECTIVE R24, `(.L_x_92) ;  /* 0x0000000018087348 */ /* 0x000fea0003c00000 */
[----:B------:R-:W-:Y:S01]  /*4a40*/  VOTE.ANY P0, P0 ;  /* 0x0000000000ff7806 */ /* 0x000fe20000000100 */
[----:B------:R-:W-:-:S12]  /*4a50*/  ENDCOLLECTIVE ;  /* 0x000000000000791b */ /* 0x000fd80003800000 */
.L_x_92:
[----:B------:R-:W-:Y:S05]  /*4a60*/  BSYNC B0 ;  /* 0x0000000000007941 */ /* 0x000fea0003800000 */
.L_x_91:
[----:B------:R-:W-:Y:S05]  /*4a70*/  BRA `(.L_x_93) ;  /* 0xffffffe400407947 */ /* 0x000fea000383ffff */
.L_x_42:
[----:B------:R-:W-:Y:S01]  /*4a80*/  BSSY B0, `(.L_x_94) ;  /* 0x0000006000007945 */ /* 0x000fe20003800000 */
[----:B------:R-:W-:Y:S01]  /*4a90*/  PLOP3.LUT P0, PT, P0, PT, PT, 0x8, 0x80 ;  /* 0x000000000080781c */ /* 0x000fe2000070e170 */
[----:B------:R-:W-:-:S12]  /*4aa0*/  IMAD.MOV.U32 R24, RZ, RZ, -0x1 ;  /* 0xffffffffff187424 */ /* 0x000fd800078e00ff */
[----:B------:R-:W-:Y:S05]  /*4ab0*/  WARPSYNC.COLLECTIVE R24, `(.L_x_95) ;  /* 0x0000000018087348 */ /* 0x000fea0003c00000 */
[----:B------:R-:W-:Y:S01]  /*4ac0*/  VOTE.ANY P0, P0 ;  /* 0x0000000000ff7806 */ /* 0x000fe20000000100 */
[----:B------:R-:W-:-:S12]  /*4ad0*/  ENDCOLLECTIVE ;  /* 0x000000000000791b */ /* 0x000fd80003800000 */
.L_x_95:
[----:B------:R-:W-:Y:S05]  /*4ae0*/  BSYNC B0 ;  /* 0x0000000000007941 */ /* 0x000fea0003800000 */
.L_x_94:
[----:B------:R-:W-:Y:S05]  /*4af0*/  BRA `(.L_x_96) ;  /* 0xffffffe400507947 */ /* 0x000fea000383ffff */
.L_x_44:
[----:B------:R-:W-:Y:S01]  /*4b00*/  BSSY B0, `(.L_x_97) ;  /* 0x0000006000007945 */ /* 0x000fe20003800000 */
[----:B------:R-:W-:Y:S01]  /*4b10*/  PLOP3.LUT P3, PT, P0, PT, PT, 0x8, 0x80 ;  /* 0x000000000080781c */ /* 0x000fe2000076e170 */
[----:B------:R-:W-:-:S12]  /*4b20*/  IMAD.MOV.U32 R24, RZ, RZ, -0x1 ;  /* 0xffffffffff187424 */ /* 0x000fd800078e00ff */
[----:B------:R-:W-:Y:S05]  /*4b30*/  WARPSYNC.COLLECTIVE R24, `(.L_x_98) ;  /* 0x0000000018087348 */ /* 0x000fea0003c00000 */
[----:B------:R-:W-:Y:S01]  /*4b40*/  VOTE.ANY R24, PT, P3 ;  /* 0x0000000000187806 */ /* 0x000fe200018e0100 */
[----:B------:R-:W-:Y:S06]  /*4b50*/  ENDCOLLECTIVE ;  /* 0x000000000000791b */ /* 0x000fec0003800000 */
.L_x_98:
[----:B------:R-:W-:Y:S05]  /*4b60*/  BSYNC B0 ;  /* 0x0000000000007941 */ /* 0x000fea0003800000 */
.L_x_97:
[----:B------:R-:W-:Y:S01]  /*4b70*/  LOP3.LUT R24, R24, 0x80000000, R35, 0xec, !PT ;  /* 0x8000000018187812 */ /* 0x000fe200078eec23 */
[----:B------:R-:W-:-:S04]  /*4b80*/  VIADD R10, R10, 0xffffffe0 ;  /* 0xffffffe00a0a7836 */ /* 0x000fc80000000000 */
[----:B------:R-:W-:-:S05]  /*4b90*/  VIADD R9, R24, 0xffffffff ;  /* 0xffffffff18097836 */ /* 0x000fca0000000000 */
[----:B------:R-:W-:Y:S01]  /*4ba0*/  LOP3.LUT R9, R24, R9, RZ, 0xc, !PT ;  /* 0x0000000918097212 */ /* 0x000fe200078e0cff */
[----:B------:R-:W-:-:S03]  /*4bb0*/  IMAD.MOV.U32 R24, RZ, RZ, -0x1 ;  /* 0xffffffffff187424 */ /* 0x000fc600078e00ff */
[----:B------:R0:W1:Y:S02]  /*4bc0*/  POPC R8, R9 ;  /* 0x0000000900087309 */ /* 0x0000640000000000 */
[----:B0-----:R-:W-:Y:S01]  /*4bd0*/  IMAD.MOV.U32 R9, RZ, RZ, 0x1 ;  /* 0x00000001ff097424 */ /* 0x001fe200078e00ff */
[----:B-1----:R-:W-:-:S13]  /*4be0*/  ISETP.GE.AND P0, PT, R31, R8, PT ;  /* 0x000000081f00720c */ /* 0x002fda0003f06270 */
[----:B------:R-:W-:Y:S05]  /*4bf0*/  WARPSYNC.COLLECTIVE R24, `(.L_x_99) ;  /* 0x0000000018087348 */ /* 0x000fea0003c00000 */
[----:B------:R0:W1:Y:S02]  /*4c00*/  SHFL.DOWN P3, R25, R21, R9, R8 ;  /* 0x0800000915197389 */ /* 0x0000640000060008 */
[----:B01----:R-:W-:Y:S05]  /*4c10*/  ENDCOLLECTIVE ;  /* 0x000000000000791b */ /* 0x003fea0003800000 */
.L_x_99:
        /* <DEDUP_REMOVED lines=8> */
.L_x_100:
[----:B------:R-:W-:Y:S01]  /*4ca0*/  IMAD.MOV.U32 R9, RZ, RZ, 0x4 ;  /* 0x00000004ff097424 */ /* 0x000fe200078e00ff */
[----:B------:R-:W-:-:S04]  /*4cb0*/  VIADDMNMX.RELU R25, R25, 0xffffffff, R37, !PT ;  /* 0xffffffff19197846 */ /* 0x000fc80007801125 */
[----:B------:R-:W-:Y:S01]  /*4cc0*/  SEL R37, R37, R25, P0 ;  /* 0x0000001925257207 */ /* 0x000fe20000000000 */
[----:B------:R-:W-:-:S04]  /*4cd0*/  VIADD R25, R31, 0x4 ;  /* 0x000000041f197836 */ /* 0x000fc80000000000 */
[----:B------:R-:W-:Y:S01]  /*4ce0*/  IMAD.MOV.U32 R21, RZ, RZ, R37 ;  /* 0x000000ffff157224 */ /* 0x000fe200078e0025 */
[----:B------:R-:W-:-:S13]  /*4cf0*/  ISETP.GT.AND P0, PT, R25, R8, PT ;  /* 0x000000081900720c */ /* 0x000fda0003f04270 */
[----:B------:R-:W-:Y:S05]  /*4d00*/  WARPSYNC.COLLECTIVE R24, `(.L_x_101) ;  /* 0x0000000018087348 */ /* 0x000fea0003c00000 */
[----:B------:R0:W1:Y:S02]  /*4d10*/  SHFL.DOWN P3, R25, R21, R9, R8 ;  /* 0x0800000915197389 */ /* 0x0000640000060008 */
[----:B01----:R-:W-:Y:S05]  /*4d20*/  ENDCOLLECTIVE ;  /* 0x000000000000791b */ /* 0x003fea0003800000 */
.L_x_101:
[----:B------:R-:W-:Y:S01]  /*4d30*/  IMAD.MOV.U32 R9, RZ, RZ, 0x8 ;  /* 0x00000008ff097424 */ /* 0x000fe200078e00ff */
[----:B------:R-:W-:-:S04]  /*4d40*/  VIADDMNMX.RELU R25, R25, 0xffffffff, R37, !PT ;  /* 0xffffffff19197846 */ /* 0x000fc80007801125 */
[----:B------:R-:W-:Y:S01]  /*4d50*/  SEL R21, R37, R25, P0 ;  /* 0x0000001925157207 */ /* 0x000fe20000000000 */
[----:B------:R-:W-:-:S05]  /*4d60*/  VIADD R25, R31, 0x8 ;  /* 0x000000081f197836 */ /* 0x000fca0000000000 */
[----:B------:R-:W-:-:S13]  /*4d70*/  ISETP.GT.AND P0, PT, R25, R8, PT ;  /* 0x000000081900720c */ /* 0x000fda0003f04270 */
[----:B------:R-:W-:Y:S05]  /*4d80*/  WARPSYNC.COLLECTIVE R24, `(.L_x_102) ;  /* 0x0000000018087348 */ /* 0x000fea0003c00000 */
[----:B------:R0:W1:Y:S02]  /*4d90*/  SHFL.DOWN P3, R25, R21, R9, R8 ;  /* 0x0800000915197389 */ /* 0x0000640000060008 */
[----:B01----:R-:W-:Y:S05]  /*4da0*/  ENDCOLLECTIVE ;  /* 0x000000000000791b */ /* 0x003fea0003800000 */
.L_x_102:
[----:B------:R-:W-:Y:S01]  /*4db0*/  IMAD.MOV.U32 R9, RZ, RZ, 0x10 ;  /* 0x00000010ff097424 */ /* 0x000fe200078e00ff */
[----:B------:R-:W-:-:S04]  /*4dc0*/  VIADDMNMX.RELU R25, R25, 0xffffffff, R21, !PT ;  /* 0xffffffff19197846 */ /* 0x000fc80007801115 */
[----:B------:R-:W-:-:S05]  /*4dd0*/  SEL R37, R21, R25, P0 ;  /* 0x0000001915257207 */ /* 0x000fca0000000000 */
[----:B------:R-:W-:-:S07]  /*4de0*/  IMAD.MOV.U32 R21, RZ, RZ, R37 ;  /* 0x000000ffff157224 */ /* 0x000fce00078e0025 */
[----:B------:R-:W-:Y:S05]  /*4df0*/  WARPSYNC.COLLECTIVE R24, `(.L_x_103) ;  /* 0x0000000018087348 */ /* 0x000fea0003c00000 */
[----:B------:R0:W1:Y:S02]  /*4e00*/  SHFL.DOWN P3, R25, R21, R9, R8 ;  /* 0x0800000915197389 */ /* 0x0000640000060008 */
[----:B01----:R-:W-:Y:S05]  /*4e10*/  ENDCOLLECTIVE ;  /* 0x000000000000791b */ /* 0x003fea0003800000 */
.L_x_103:
[----:B------:R-:W-:-:S05]  /*4e20*/  VIADD R9, R31, 0x10 ;  /* 0x000000101f097836 */ /* 0x000fca0000000000 */
[----:B------:R-:W-:Y:S02]  /*4e30*/  ISETP.GT.AND P0, PT, R9, R8, PT ;  /* 0x000000080900720c */ /* 0x000fe40003f04270 */
[----:B------:R-:W-:-:S04]  /*4e40*/  VIADDMNMX.RELU R25, R25, 0xffffffff, R37, !PT ;  /* 0xffffffff19197846 */ /* 0x000fc80007801125 */
[----:B------:R-:W-:Y:S02]  /*4e50*/  SEL R25, R37, R25, P0 ;  /* 0x0000001925197207 */ /* 0x000fe40000000000 */
[----:B------:R-:W-:Y:S02]  /*4e60*/  ISETP.NE.AND P0, PT, R20, 0x65, PT ;  /* 0x000000651400780c */ /* 0x000fe40003f05270 */
[----:B------:R-:W-:-:S11]  /*4e70*/  VIADDMNMX.RELU R26, R25, 0xffffffff, R26, !PT ;  /* 0xffffffff191a7846 */ /* 0x000fd6000780111a */
[----:B------:R-:W-:Y:S05]  /*4e80*/  WARPSYNC.COLLECTIVE R24, `(.L_x_104) ;  /* 0x0000000018087348 */ /* 0x000fea0003c00000 */
[----:B------:R-:W-:Y:S01]  /*4e90*/  VOTE.ALL P0, P0 ;  /* 0x0000000000ff7806 */ /* 0x000fe20000000000 */
[----:B------:R-:W-:-:S12]  /*4ea0*/  ENDCOLLECTIVE ;  /* 0x000000000000791b */ /* 0x000fd80003800000 */
.L_x_104:
[----:B------:R-:W-:Y:S05]  /*4eb0*/  BRA `(.L_x_105) ;  /* 0xffffffe000f07947 */ /* 0x000fea000383ffff */
.L_x_106:
[----:B------:R-:W-:-:S00]  /*4ec0*/  BRA `(.L_x_106) ;  /* 0xfffffffc00fc7947 */ /* 0x000fc0000383ffff */
[----:B------:R-:W-:-:S00]  /*4ed0*/  NOP ;  /* 0x0000000000007918 */ /* 0x000fc00000000000 */
        /* <DEDUP_REMOVED lines=10> */
.L_x_479:


//--------------------- .text._ZN3cub18CUB_300001_SM_10006detail4scan16DeviceScanKernelINS2_10policy_hubIiiij12inline_scoreE10Policy1000EN6thrust24THRUST_300001_SM_1000_NS6detail15normal_iteratorINS9_10device_ptrIiEEEESE_NS0_13ScanTileStateIiLb1EEES5_NS0_8NullTypeEjiLb0ESH_EEvT0_T1_T2_iT3_T4_T5_ --------------------------
	.section	.text._ZN3cub18CUB_300001_SM_10006detail4scan16DeviceScanKernelINS2_10policy_hubIiiij12inline_scoreE10Policy1000EN6thrust24THRUST_300001_SM_1000_NS6detail15normal_iteratorINS9_10device_ptrIiEEEESE_NS0_13ScanTileStateIiLb1EEES5_NS0_8NullTypeEjiLb0ESH_EEvT0_T1_T2_iT3_T4_T5_,"ax",@progbits
	.align	128
        .global         _ZN3cub18CUB_300001_SM_10006detail4scan16DeviceScanKernelINS2_10policy_hubIiiij12inline_scoreE10Policy1000EN6thrust24THRUST_300001_SM_1000_NS6detail15normal_iteratorINS9_10device_ptrIiEEEESE_NS0_13ScanTileStateIiLb1EEES5_NS0_8NullTypeEjiLb0ESH_EEvT0_T1_T2_iT3_T4_T5_
        .type           _ZN3cub18CUB_300001_SM_10006detail4scan16DeviceScanKernelINS2_10policy_hubIiiij12inline_scoreE10Policy1000EN6thrust24THRUST_300001_SM_1000_NS6detail15normal_iteratorINS9_10device_ptrIiEEEESE_NS0_13ScanTileStateIiLb1EEES5_NS0_8NullTypeEjiLb0ESH_EEvT0_T1_T2_iT3_T4_T5_,@function
        .size           _ZN3cub18CUB_300001_SM_10006detail4scan16DeviceScanKernelINS2_10policy_hubIiiij12inline_scoreE10Policy1000EN6thrust24THRUST_300001_SM_1000_NS6detail15normal_iteratorINS9_10device_ptrIiEEEESE_NS0_13ScanTileStateIiLb1EEES5_NS0_8NullTypeEjiLb0ESH_EEvT0_T1_T2_iT3_T4_T5_,(.L_x_480 - _ZN3cub18CUB_300001_SM_10006detail4scan16DeviceScanKernelINS2_10policy_hubIiiij12inline_scoreE10Policy1000EN6thrust24THRUST_300001_SM_1000_NS6detail15normal_iteratorINS9_10device_ptrIiEEEESE_NS0_13ScanTileStateIiLb1EEES5_NS0_8NullTypeEjiLb0ESH_EEvT0_T1_T2_iT3_T4_T5_)
        .other          _ZN3cub18CUB_300001_SM_10006detail4scan16DeviceScanKernelINS2_10policy_hubIiiij12inline_scoreE10Policy1000EN6thrust24THRUST_300001_SM_1000_NS6detail15normal_iteratorINS9_10device_ptrIiEEEESE_NS0_13ScanTileStateIiLb1EEES5_NS0_8NullTypeEjiLb0ESH_EEvT0_T1_T2_iT3_T4_T5_,@"STO_CUDA_ENTRY STV_DEFAULT"
_ZN3cub18CUB_300001_SM_10006detail4scan16DeviceScanKernelINS2_10policy_hubIiiij12inline_scoreE10Policy1000EN6thrust24THRUST_300001_SM_1000_NS6detail15normal_iteratorINS9_10device_ptrIiEEEESE_NS0_13ScanTileStateIiLb1EEES5_NS0_8NullTypeEjiLb0ESH_EEvT0_T1_T2_iT3_T4_T5_:
.text._ZN3cub18CUB_300001_SM_10006detail4scan16DeviceScanKernelINS2_10policy_hubIiiij12inline_scoreE10Policy1000EN6thrust24THRUST_300001_SM_1000_NS6detail15normal_iteratorINS9_10device_ptrIiEEEESE_NS0_13ScanTileStateIiLb1EEES5_NS0_8NullTypeEjiLb0ESH_EEvT0_T1_T2_iT3_T4_T5_:
[----:B------:R-:W-:Y:S08]  /*0000*/  LDC R1, c[0x0][0x37c] ;  /* 0x0000df00ff017b82 */ /* 0x000ff00000000800 */
[----:B------:R-:W0:Y:S01]  /*0010*/  S2UR UR4, SR_CTAID.X ;  /* 0x00000000000479c3 */ /* 0x000e220000002500 */
[----:B------:R-:W1:Y:S01]  /*0020*/  LDCU UR5, c[0x0][0x3a0] ;  /* 0x00007400ff0577ac */ /* 0x000e620008000800 */
[----:B------:R-:W2:Y:S06]  /*0030*/  LDCU.64 UR8, c[0x0][0x358] ;  /* 0x00006b00ff0877ac */ /* 0x000eac0008000a00 */
[----:B------:R-:W0:Y:S02]  /*0040*/  LDC R20, c[0x0][0x398] ;  /* 0x0000e600ff147b82 */ /* 0x000e240000000800 */
[----:B0-----:R-:W-:-:S04]  /*0050*/  VIADD R20, R20, UR4 ;  /* 0x0000000414147c36 */ /* 0x001fc80008000000 */
[----:B------:R-:W-:-:S05]  /*0060*/  IMAD R0, R20, 0x780, RZ ;  /* 0x0000078014007824 */ /* 0x000fca00078e02ff */
[----:B-1----:R-:W-:-:S04]  /*0070*/  IADD3 R31, PT, PT, -R0, UR5, RZ ;  /* 0x00000005001f7c10 */ /* 0x002fc8000fffe1ff */
[----:B------:R-:W-:-:S13]  /*0080*/  ISETP.GE.U32.AND P0, PT, R31, 0x781, PT ;  /* 0x000007811f00780c */ /* 0x000fda0003f06070 */
[----:B--2---:R-:W-:Y:S05]  /*0090*/  @!P0 BRA `(.L_x_107) ;  /* 0x0000001800c08947 */ /* 0x004fea0003800000 */
[----:B------:R-:W0:Y:S01]  /*00a0*/  S2R R21, SR_TID.X ;  /* 0x0000000000157919 */ /* 0x000e220000002100 */
[----:B------:R-:W1:Y:S01]  /*00b0*/  LDCU.64 UR4, c[0x0][0x380] ;  /* 0x00007000ff0477ac */ /* 0x000e620008000a00 */
[C---:B0-----:R-:W-:Y:S02]  /*00c0*/  LOP3.LUT R2, R21.reuse, 0x1f, RZ, 0xc0, !PT ;  /* 0x0000001f15027812 */ /* 0x041fe400078ec0ff */
[----:B------:R-:W-:-:S05]  /*00d0*/  LOP3.LUT R3, R21, 0x3e0, RZ, 0xc0, !PT ;  /* 0x000003e015037812 */ /* 0x000fca00078ec0ff */
[----:B------:R-:W-:-:S05]  /*00e0*/  IMAD R3, R3, 0xf, R2 ;  /* 0x0000000f03037824 */ /* 0x000fca00078e0202 */
[----:B------:R-:W-:-:S05]  /*00f0*/  IADD3 R3, P0, PT, R0, R3, RZ ;  /* 0x0000000300037210 */ /* 0x000fca0007f1e0ff */
[----:B------:R-:W-:Y:S02]  /*0100*/  IMAD.X R34, RZ, RZ, RZ, P0 ;  /* 0x000000ffff227224 */ /* 0x000fe400000e06ff */
        /* <DEDUP_REMOVED lines=138> */
.L_x_109:
        /* <DEDUP_REMOVED lines=65> */
.L_x_112:
[----:B------:R-:W-:Y:S05]  /*0dc0*/  NANOSLEEP 0x1c2 ;  /* 0x000001c20000795d */ /* 0x000fea0003800000 */
[----:B------:R-:W-:Y:S01]  /*0dd0*/  NOP ;  /* 0x0000000000007918 */ /* 0x000fe20000000000 */
.L_x_113:
[----:B------:R-:W-:-:S05]  /*0de0*/  IMAD.WIDE R8, R16, 0x8, R8 ;  /* 0x0000000810087825 */ /* 0x000fca00078e0208 */
[----:B------:R-:W2:Y:S01]  /*0df0*/  LD.E.64.STRONG.GPU R10, desc[UR8][R8.64+0x100] ;  /* 0x00010008080a7980 */ /* 0x000ea2000c10fb00 */
[----:B------:R-:W-:Y:S01]  /*0e00*/  UMOV UR5, 0xffffffff ;  /* 0xffffffff00057882 */ /* 0x000fe20000000000 */
[----:B--2---:R-:W-:Y:S02]  /*0e10*/  ISETP.NE.AND P0, PT, R10, 0x63, PT ;  /* 0x000000630a00780c */ /* 0x004fe40003f05270 */
[----:B------:R-:W-:Y:S11]  /*0e20*/  BRA.DIV UR5, `(.L_x_114) ;  /* 0x0000002e05187947 */ /* 0x000ff6000b800000 */
[----:B------:R-:W-:-:S13]  /*0e30*/  VOTE.ANY P0, !P0 ;  /* 0x0000000000ff7806 */ /* 0x000fda0004000100 */
.L_x_155:
[----:B------:R-:W-:Y:S05]  /*0e40*/  @!P0 BRA `(.L_x_115) ;  /* 0x0000000000308947 */ /* 0x000fea0003800000 */
.L_x_119:
[----:B------:R-:W-:Y:S05]  /*0e50*/  YIELD ;  /* 0x0000000000007946 */ /* 0x000fea0003800000 */
[----:B------:R-:W-:Y:S05]  /*0e60*/  @P1 BRA `(.L_x_116) ;  /* 0x0000000000081947 */ /* 0x000fea0003800000 */
[----:B------:R0:W-:Y:S06]  /*0e70*/  MEMBAR.SC.CTA ;  /* 0x0000000000007992 */ /* 0x0001ec0000000000 */
[----:B0-----:R-:W-:Y:S05]  /*0e80*/  BRA `(.L_x_117) ;  /* 0x0000000000087947 */ /* 0x001fea0003800000 */
.L_x_116:
[----:B------:R-:W-:Y:S05]  /*0e90*/  NANOSLEEP 0x15e ;  /* 0x0000015e0000795d */ /* 0x000fea0003800000 */
[----:B------:R-:W-:Y:S01]  /*0ea0*/  NOP ;  /* 0x0000000000007918 */ /* 0x000fe20000000000 */
.L_x_117:
[----:B------:R-:W2:Y:S01]  /*0eb0*/  LD.E.64.STRONG.GPU R10, desc[UR8][R8.64+0x100] ;  /* 0x00010008080a7980 */ /* 0x000ea2000c10fb00 */
[----:B------:R-:W-:Y:S01]  /*0ec0*/  UMOV UR5, 0xffffffff ;  /* 0xffffffff00057882 */ /* 0x000fe20000000000 */
[----:B--2---:R-:W-:Y:S02]  /*0ed0*/  ISETP.NE.AND P0, PT, R10, 0x63, PT ;  /* 0x000000630a00780c */ /* 0x004fe40003f05270 */
[----:B------:R-:W-:Y:S11]  /*0ee0*/  BRA.DIV UR5, `(.L_x_118) ;  /* 0x0000002e05087947 */ /* 0x000ff6000b800000 */
[----:B------:R-:W-:-:S13]  /*0ef0*/  VOTE.ANY P0, !P0 ;  /* 0x0000000000ff7806 */ /* 0x000fda0004000100 */
.L_x_158:
[----:B------:R-:W-:Y:S05]  /*0f00*/  @P0 BRA `(.L_x_119) ;  /* 0xfffffffc00d00947 */ /* 0x000fea000383ffff */
.L_x_115:
        /* <DEDUP_REMOVED lines=39> */
.L_x_167:
[----:B------:R-:W-:Y:S05]  /*1180*/  @!P0 BRA `(.L_x_121) ;  /* 0x0000000000e88947 */ /* 0x000fea0003800000 */
.L_x_129:
        /* <DEDUP_REMOVED lines=9> */
.L_x_170:
[----:B------:R-:W-:Y:S05]  /*1220*/  @!P0 BRA `(.L_x_123) ;  /* 0x0000000000348947 */ /* 0x000fea0003800000 */
[----:B------:R-:W-:-:S13]  /*1230*/  ISETP.GT.U32.AND P1, PT, R19, 0x1f3, PT ;  /* 0x000001f31300780c */ /* 0x000fda0003f24070 */
.L_x_127:
[----:B------:R-:W-:Y:S05]  /*1240*/  YIELD ;  /* 0x0000000000007946 */ /* 0x000fea0003800000 */
[----:B------:R-:W-:Y:S05]  /*1250*/  @P1 BRA `(.L_x_124) ;  /* 0x0000000000081947 */ /* 0x000fea0003800000 */
[----:B------:R0:W-:Y:S06]  /*1260*/  MEMBAR.SC.CTA ;  /* 0x0000000000007992 */ /* 0x0001ec0000000000 */
[----:B0-----:R-:W-:Y:S05]  /*1270*/  BRA `(.L_x_125) ;  /* 0x0000000000087947 */ /* 0x001fea0003800000 */
.L_x_124:
[----:B------:R-:W-:Y:S05]  /*1280*/  NANOSLEEP 0x15e ;  /* 0x0000015e0000795d */ /* 0x000fea0003800000 */
[----:B------:R-:W-:Y:S01]  /*1290*/  NOP ;  /* 0x0000000000007918 */ /* 0x000fe20000000000 */
.L_x_125:
[----:B------:R-:W2:Y:S01]  /*12a0*/  LD.E.64.STRONG.GPU R10, desc[UR8][R8.64+-0x100] ;  /* 0xffff0008080a7980 */ /* 0x000ea2000c10fb00 */
[----:B------:R-:W-:Y:S01]  /*12b0*/  UMOV UR5, 0xffffffff ;  /* 0xffffffff00057882 */ /* 0x000fe20000000000 */
[----:B--2---:R-:W-:Y:S02]  /*12c0*/  ISETP.NE.AND P0, PT, R10, 0x63, PT ;  /* 0x000000630a00780c */ /* 0x004fe40003f05270 */
[----:B------:R-:W-:Y:S11]  /*12d0*/  BRA.DIV UR5, `(.L_x_126) ;  /* 0x0000002e05587947 */ /* 0x000ff6000b800000 */
[----:B------:R-:W-:-:S13]  /*12e0*/  VOTE.ANY P0, !P0 ;  /* 0x0000000000ff7806 */ /* 0x000fda0004000100 */
.L_x_173:
[----:B------:R-:W-:Y:S05]  /*12f0*/  @P0 BRA `(.L_x_127) ;  /* 0xfffffffc00d00947 */ /* 0x000fea000383ffff */
.L_x_123:
        /* <DEDUP_REMOVED lines=34> */
.L_x_182:
[----:B------:R-:W-:Y:S05]  /*1520*/  @P0 BRA `(.L_x_129) ;  /* 0xfffffffc00180947 */ /* 0x000fea000383ffff */
.L_x_121:
        /* <DEDUP_REMOVED lines=17> */
.L_x_111:
        /* <DEDUP_REMOVED lines=25> */
.L_x_110:
[----:B------:R-:W-:Y:S05]  /*17d0*/  BSYNC.RECONVERGENT B0 ;  /* 0x0000000000007941 */ /* 0x000fea0003800200 */
.L_x_108:
        /* <DEDUP_REMOVED lines=60> */
.L_x_107:
[----:B------:R-:W-:-:S13]  /*1ba0*/  ISETP.NE.AND P0, PT, R31, RZ, PT ;  /* 0x000000ff1f00720c */ /* 0x000fda0003f05270 */
[----:B------:R-:W-:Y:S05]  /*1bb0*/  @!P0 EXIT ;  /* 0x000000000000894d */ /* 0x000fea0003800000 */
[----:B------:R-:W0:Y:S02]  /*1bc0*/  LDC.64 R4, c[0x0][0x380] ;  /* 0x0000e000ff047b82 */ /* 0x000e240000000a00 */
[----:B0-----:R-:W-:-:S05]  /*1bd0*/  IMAD.WIDE.U32 R4, R0, 0x4, R4 ;  /* 0x0000000400047825 */ /* 0x001fca00078e0004 */
        /* <DEDUP_REMOVED lines=25> */
[----:B------:R-:W-:Y:S02]  /*1d70*/  IMAD.MOV.U32 R11, RZ, RZ, R9 ;  /* 0x000000ffff0b7224 */ /* 0x000fe400078e0009 */
[----:B------:R-:W-:-:S02]  /*1d80*/  VIADD R2, R10, 0x120 ;  /* 0x000001200a027836 */ /* 0x000fc40000000000 */
[--C-:B------:R-:W-:Y:S02]  /*1d90*/  IMAD.MOV.U32 R7, RZ, RZ, R9.reuse ;  /* 0x000000ffff077224 */ /* 0x100fe400078e0009 */
[--C-:B------:R-:W-:Y:S01]  /*1da0*/  IMAD.MOV.U32 R15, RZ, RZ, R9.reuse ;  /* 0x000000ffff0f7224 */ /* 0x100fe200078e0009 */
[----:B------:R-:W3:Y:S01]  /*1db0*/  @!P5 LDG.E R11, desc[UR8][R4.64+0x100] ;  /* 0x00010008040bd981 */ /* 0x000ee2000c1e1900 */
[-C--:B------:R-:W-:Y:S01]  /*1dc0*/  ISETP.GE.U32.AND P5, PT, R2, R31.reuse, PT ;  /* 0x0000001f0200720c */ /* 0x080fe20003fa6070 */
[----:B------:R-:W-:Y:S02]  /*1dd0*/  VIADD R2, R10, 0x160 ;  /* 0x000001600a027836 */ /* 0x000fe40000000000 */
[----:B------:R-:W4:Y:S01]  /*1de0*/  @!P4 LDG.E R7, desc[UR8][R4.64+0x80] ;  /* 0x000080080407c981 */ /* 0x000f22000c1e1900 */
[--C-:B------:R-:W-:Y:S01]  /*1df0*/  IMAD.MOV.U32 R13, RZ, RZ, R9.reuse ;  /* 0x000000ffff0d7224 */ /* 0x100fe200078e0009 */
[-C--:B------:R-:W-:Y:S01]  /*1e00*/  ISETP.GE.U32.AND P4, PT, R6, R31.reuse, PT ;  /* 0x0000001f0600720c */ /* 0x080fe20003f86070 */
[----:B------:R-:W-:Y:S01]  /*1e10*/  IMAD.MOV.U32 R17, RZ, RZ, R9 ;  /* 0x000000ffff117224 */ /* 0x000fe200078e0009 */
[----:B------:R-:W5:Y:S01]  /*1e20*/  @!P0 LDG.E R15, desc[UR8][R4.64+0x200] ;  /* 0x00020008040f8981 */ /* 0x000f62000c1e1900 */
[----:B------:R-:W-:Y:S01]  /*1e30*/  ISETP.GE.U32.AND P0, PT, R2, R31, PT ;  /* 0x0000001f0200720c */ /* 0x000fe20003f06070 */
[----:B------:R-:W-:-:S02]  /*1e40*/  VIADD R6, R10, 0x140 ;  /* 0x000001400a067836 */ /* 0x000fc40000000000 */
[----:B------:R-:W-:Y:S01]  /*1e50*/  VIADD R2, R10, 0x180 ;  /* 0x000001800a027836 */ /* 0x000fe20000000000 */
[----:B------:R-:W5:Y:S01]  /*1e60*/  @!P6 LDG.E R13, desc[UR8][R4.64+0x180] ;  /* 0x00018008040de981 */ /* 0x000f62000c1e1900 */
[--C-:B------:R-:W-:Y:S01]  /*1e70*/  IMAD.MOV.U32 R19, RZ, RZ, R9.reuse ;  /* 0x000000ffff137224 */ /* 0x100fe200078e0009 */
[-C--:B------:R-:W-:Y:S01]  /*1e80*/  ISETP.GE.U32.AND P6, PT, R6, R31.reuse, PT ;  /* 0x0000001f0600720c */ /* 0x080fe20003fc6070 */
[----:B------:R-:W-:Y:S01]  /*1e90*/  IMAD.MOV.U32 R23, RZ, RZ, R9 ;  /* 0x000000ffff177224 */ /* 0x000fe200078e0009 */
[----:B------:R-:W5:Y:S01]  /*1ea0*/  @!P1 LDG.E R17, desc[UR8][R4.64+0x280] ;  /* 0x0002800804119981 */ /* 0x000f62000c1e1900 */
[-C--:B------:R-:W-:Y:S01]  /*1eb0*/  ISETP.GE.U32.AND P1, PT, R2, R31.reuse, PT ;  /* 0x0000001f0200720c */ /* 0x080fe20003f26070 */
[C---:B------:R-:W-:Y:S02]  /*1ec0*/  VIADD R6, R10.reuse, 0x1a0 ;  /* 0x000001a00a067836 */ /* 0x040fe40000000000 */
[----:B------:R-:W-:Y:S01]  /*1ed0*/  VIADD R2, R10, 0x1c0 ;  /* 0x000001c00a027836 */ /* 0x000fe20000000000 */
[----:B------:R-:W5:Y:S02]  /*1ee0*/  @!P2 LDG.E R19, desc[UR8][R4.64+0x300] ;  /* 0x000300080413a981 */ /* 0x000f64000c1e1900 */
[----:B------:R-:W-:-:S02]  /*1ef0*/  ISETP.GE.U32.AND P2, PT, R6, R31, PT ;  /* 0x0000001f0600720c */ /* 0x000fc40003f46070 */
[----:B------:R-:W5:Y:S01]  /*1f00*/  @!P3 LDG.E R23, desc[UR8][R4.64+0x380] ;  /* 0x000380080417b981 */ /* 0x000f62000c1e1900 */
[----:B------:R-:W-:Y:S01]  /*1f10*/  ISETP.GE.U32.AND P3, PT, R2, R31, PT ;  /* 0x0000001f0200720c */ /* 0x000fe20003f66070 */
[--C-:B------:R-:W-:Y:S02]  /*1f20*/  IMAD.MOV.U32 R25, RZ, RZ, R9.reuse ;  /* 0x000000ffff197224 */ /* 0x100fe400078e0009 */
[--C-:B------:R-:W-:Y:S02]  /*1f30*/  IMAD.MOV.U32 R27, RZ, RZ, R9.reuse ;  /* 0x000000ffff1b7224 */ /* 0x100fe400078e0009 */
[--C-:B------:R-:W-:Y:S02]  /*1f40*/  IMAD.MOV.U32 R29, RZ, RZ, R9.reuse ;  /* 0x000000ffff1d7224 */ /* 0x100fe400078e0009 */
[--C-:B------:R-:W-:Y:S01]  /*1f50*/  IMAD.MOV.U32 R33, RZ, RZ, R9.reuse ;  /* 0x000000ffff217224 */ /* 0x100fe200078e0009 */
[----:B------:R-:W5:Y:S01]  /*1f60*/  @!P4 LDG.E R25, desc[UR8][R4.64+0x400] ;  /* 0x000400080419c981 */ /* 0x000f62000c1e1900 */
[----:B------:R-:W-:-:S02]  /*1f70*/  IMAD.MOV.U32 R35, RZ, RZ, R9 ;  /* 0x000000ffff237224 */ /* 0x000fc400078e0009 */
[----:B------:R-:W-:Y:S01]  /*1f80*/  IMAD.MOV.U32 R37, RZ, RZ, R9 ;  /* 0x000000ffff257224 */ /* 0x000fe200078e0009 */
[----:B------:R-:W5:Y:S04]  /*1f90*/  @!P5 LDG.E R27, desc[UR8][R4.64+0x480] ;  /* 0x00048008041bd981 */ /* 0x000f68000c1e1900 */
[----:B------:R-:W5:Y:S04]  /*1fa0*/  @!P6 LDG.E R29, desc[UR8][R4.64+0x500] ;  /* 0x00050008041de981 */ /* 0x000f68000c1e1900 */
[----:B------:R-:W5:Y:S04]  /*1fb0*/  @!P0 LDG.E R33, desc[UR8][R4.64+0x580] ;  /* 0x0005800804218981 */ /* 0x000f68000c1e1900 */
[----:B------:R-:W5:Y:S04]  /*1fc0*/  @!P1 LDG.E R35, desc[UR8][R4.64+0x600] ;  /* 0x0006000804239981 */ /* 0x000f68000c1e1900 */
[----:B------:R-:W5:Y:S04]  /*1fd0*/  @!P2 LDG.E R37, desc[UR8][R4.64+0x680] ;  /* 0x000680080425a981 */ /* 0x000f68000c1e1900 */
[----:B------:R-:W5:Y:S01]  /*1fe0*/  @!P3 LDG.E R9, desc[UR8][R4.64+0x700] ;  /* 0x000700080409b981 */ /* 0x000f62000c1e1900 */
[----:B------:R-:W0:Y:S01]  /*1ff0*/  S2R R32, SR_LANEID ;  /* 0x0000000000207919 */ /* 0x000e220000000000 */
[----:B------:R-:W1:Y:S01]  /*2000*/  S2UR UR5, SR_CgaCtaId ;  /* 0x00000000000579c3 */ /* 0x000e620000008800 */
[----:B------:R-:W-:Y:S01]  /*2010*/  SHF.R.U32.HI R21, RZ, 0x5, R36 ;  /* 0x00000005ff157819 */ /* 0x000fe20000011624 */
[----:B------:R-:W-:Y:S01]  /*2020*/  UMOV UR4, 0x400 ;  /* 0x0000040000047882 */ /* 0x000fe20000000000 */
[----:B------:R-:W-:Y:S01]  /*2030*/  ISETP.NE.AND P0, PT, R20, RZ, PT ;  /* 0x000000ff1400720c */ /* 0x000fe20003f05270 */
[----:B-1----:R-:W-:-:S02]  /*2040*/  ULEA UR4, UR5, UR4, 0x18 ;  /* 0x0000000405047291 */ /* 0x002fc4000f8ec0ff */
[----:B0-----:R-:W-:-:S05]  /*2050*/  IMAD R2, R21, 0x1e0, R32 ;  /* 0x000001e015027824 */ /* 0x001fca00078e0220 */
        /* <DEDUP_REMOVED lines=37> */
[C---:B------:R-:W-:Y:S02]  /*22b0*/  ISETP.GE.AND P0, PT, R32.reuse, 0x1, PT ;  /* 0x000000012000780c */ /* 0x040fe40003f06270 */
        /* <DEDUP_REMOVED lines=49> */
.L_x_132:
[----:B------:R-:W-:Y:S05]  /*25d0*/  BSYNC.RECONVERGENT B0 ;  /* 0x0000000000007941 */ /* 0x000fea0003800200 */
.L_x_131:
        /* <DEDUP_REMOVED lines=17> */
.L_x_130:
        /* <DEDUP_REMOVED lines=65> */
.L_x_135:
[----:B------:R-:W-:Y:S05]  /*2b00*/  NANOSLEEP 0x1c2 ;  /* 0x000001c20000795d */ /* 0x000fea0003800000 */
[----:B------:R-:W-:Y:S01]  /*2b10*/  NOP ;  /* 0x0000000000007918 */ /* 0x000fe20000000000 */
.L_x_136:
[----:B------:R-:W-:-:S05]  /*2b20*/  IMAD.WIDE R8, R10, 0x8, R8 ;  /* 0x000000080a087825 */ /* 0x000fca00078e0208 */
[----:B------:R-:W2:Y:S01]  /*2b30*/  LD.E.64.STRONG.GPU R20, desc[UR8][R8.64+0x100] ;  /* 0x0001000808147980 */ /* 0x000ea2000c10fb00 */
[----:B------:R-:W-:Y:S01]  /*2b40*/  UMOV UR5, 0xffffffff ;  /* 0xffffffff00057882 */ /* 0x000fe20000000000 */
[----:B--2---:R-:W-:Y:S02]  /*2b50*/  ISETP.NE.AND P0, PT, R20, 0x63, PT ;  /* 0x000000631400780c */ /* 0x004fe40003f05270 */
[----:B------:R-:W-:Y:S11]  /*2b60*/  BRA.DIV UR5, `(.L_x_137) ;  /* 0x0000001a054c7947 */ /* 0x000ff6000b800000 */
[----:B------:R-:W-:-:S13]  /*2b70*/  VOTE.ANY P0, !P0 ;  /* 0x0000000000ff7806 */ /* 0x000fda0004000100 */
.L_x_185:
[----:B------:R-:W-:Y:S05]  /*2b80*/  @!P0 BRA `(.L_x_138) ;  /* 0x0000000000308947 */ /* 0x000fea0003800000 */
.L_x_142:
[----:B------:R-:W-:Y:S05]  /*2b90*/  YIELD ;  /* 0x0000000000007946 */ /* 0x000fea0003800000 */
[----:B------:R-:W-:Y:S05]  /*2ba0*/  @P1 BRA `(.L_x_139) ;  /* 0x0000000000081947 */ /* 0x000fea0003800000 */
[----:B------:R0:W-:Y:S06]  /*2bb0*/  MEMBAR.SC.CTA ;  /* 0x0000000000007992 */ /* 0x0001ec0000000000 */
[----:B0-----:R-:W-:Y:S05]  /*2bc0*/  BRA `(.L_x_140) ;  /* 0x0000000000087947 */ /* 0x001fea0003800000 */
.L_x_139:
[----:B------:R-:W-:Y:S05]  /*2bd0*/  NANOSLEEP 0x15e ;  /* 0x0000015e0000795d */ /* 0x000fea0003800000 */
[----:B------:R-:W-:Y:S01]  /*2be0*/  NOP ;  /* 0x0000000000007918 */ /* 0x000fe20000000000 */
.L_x_140:
[----:B------:R-:W2:Y:S01]  /*2bf0*/  LD.E.64.STRONG.GPU R20, desc[UR8][R8.64+0x100] ;  /* 0x0001000808147980 */ /* 0x000ea2000c10fb00 */
[----:B------:R-:W-:Y:S01]  /*2c00*/  UMOV UR5, 0xffffffff ;  /* 0xffffffff00057882 */ /* 0x000fe20000000000 */
[----:B--2---:R-:W-:Y:S02]  /*2c10*/  ISETP.NE.AND P0, PT, R20, 0x63, PT ;  /* 0x000000631400780c */ /* 0x004fe40003f05270 */
[----:B------:R-:W-:Y:S11]  /*2c20*/  BRA.DIV UR5, `(.L_x_141) ;  /* 0x0000001a053c7947 */ /* 0x000ff6000b800000 */
[----:B------:R-:W-:-:S13]  /*2c30*/  VOTE.ANY P0, !P0 ;  /* 0x0000000000ff7806 */ /* 0x000fda0004000100 */
.L_x_188:
[----:B------:R-:W-:Y:S05]  /*2c40*/  @P0 BRA `(.L_x_142) ;  /* 0xfffffffc00d00947 */ /* 0x000fea000383ffff */
.L_x_138:
        /* <DEDUP_REMOVED lines=15> */
[C---:B------:R-:W-:Y:S01]  /*2d40*/  VIADD R21, R32.reuse, 0x10 ;  /* 0x0000001020157836 */ /* 0x040fe20000000000 */
[-C--:B------:R-:W-:Y:S01]  /*2d50*/  ISETP.GT.AND P0, PT, R23, R26.reuse, PT ;  /* 0x0000001a1700720c */ /* 0x080fe20003f04270 */
[----:B------:R-:W-:Y:S02]  /*2d60*/  VIADD R23, R32, 0x4 ;  /* 0x0000000420177836 */ /* 0x000fe40000000000 */
[----:B------:R-:W0:Y:S01]  /*2d70*/  SHFL.DOWN PT, R25, R27, 0x2, R26 ;  /* 0x084000001b197989 */ /* 0x000e2200000e001a */
[----:B------:R-:W-:Y:S02]  /*2d80*/  ISETP.GT.AND P3, PT, R21, R26, PT ;  /* 0x0000001a1500720c */ /* 0x000fe40003f64270 */
        /* <DEDUP_REMOVED lines=18> */
.L_x_197:
[----:B------:R-:W-:Y:S05]  /*2eb0*/  @!P0 BRA `(.L_x_144) ;  /* 0x0000000000e88947 */ /* 0x000fea0003800000 */
.L_x_152:
        /* <DEDUP_REMOVED lines=9> */
.L_x_200:
[----:B------:R-:W-:Y:S05]  /*2f50*/  @!P0 BRA `(.L_x_146) ;  /* 0x0000000000308947 */ /* 0x000fea0003800000 */
.L_x_150:
[----:B------:R-:W-:Y:S05]  /*2f60*/  YIELD ;  /* 0x0000000000007946 */ /* 0x000fea0003800000 */
[----:B------:R-:W-:Y:S05]  /*2f70*/  @P1 BRA `(.L_x_147) ;  /* 0x0000000000081947 */ /* 0x000fea0003800000 */
[----:B------:R0:W-:Y:S06]  /*2f80*/  MEMBAR.SC.CTA ;  /* 0x0000000000007992 */ /* 0x0001ec0000000000 */
[----:B0-----:R-:W-:Y:S05]  /*2f90*/  BRA `(.L_x_148) ;  /* 0x0000000000087947 */ /* 0x001fea0003800000 */
.L_x_147:
[----:B------:R-:W-:Y:S05]  /*2fa0*/  NANOSLEEP 0x15e ;  /* 0x0000015e0000795d */ /* 0x000fea0003800000 */
[----:B------:R-:W-:Y:S01]  /*2fb0*/  NOP ;  /* 0x0000000000007918 */ /* 0x000fe20000000000 */
.L_x_148:
[----:B------:R-:W2:Y:S01]  /*2fc0*/  LD.E.64.STRONG.GPU R20, desc[UR8][R8.64+-0x100] ;  /* 0xffff000808147980 */ /* 0x000ea2000c10fb00 */
[----:B------:R-:W-:Y:S01]  /*2fd0*/  UMOV UR5, 0xffffffff ;  /* 0xffffffff00057882 */ /* 0x000fe20000000000 */
[----:B--2---:R-:W-:Y:S02]  /*2fe0*/  ISETP.NE.AND P0, PT, R20, 0x63, PT ;  /* 0x000000631400780c */ /* 0x004fe40003f05270 */
[----:B------:R-:W-:Y:S11]  /*2ff0*/  BRA.DIV UR5, `(.L_x_149) ;  /* 0x0000001a058c7947 */ /* 0x000ff6000b800000 */
[----:B------:R-:W-:-:S13]  /*3000*/  VOTE.ANY P0, !P0 ;  /* 0x0000000000ff7806 */ /* 0x000fda0004000100 */
.L_x_203:
[----:B------:R-:W-:Y:S05]  /*3010*/  @P0 BRA `(.L_x_150) ;  /* 0xfffffffc00d00947 */ /* 0x000fea000383ffff */
.L_x_146:
        /* <DEDUP_REMOVED lines=11> */
[C---:B------:R-:W-:Y:S02]  /*30d0*/  ISETP.GE.AND P0, PT, R32.reuse, R8, PT ;  /* 0x000000082000720c */ /* 0x040fe40003f06270 */
[----:B0-----:R-:W-:Y:S01]  /*30e0*/  VIADDMNMX.RELU R24, R25, 0xffffffff, R21, !PT ;  /* 0xffffffff19187846 */ /* 0x001fe20007801115 */
[----:B------:R-:W-:-:S03]  /*30f0*/  VIADD R25, R32, 0x2 ;  /* 0x0000000220197836 */ /* 0x000fc60000000000 */
        /* <DEDUP_REMOVED lines=21> */
.L_x_212:
[----:B------:R-:W-:Y:S05]  /*3250*/  @P0 BRA `(.L_x_152) ;  /* 0xfffffffc00180947 */ /* 0x000fea000383ffff */
.L_x_144:
        /* <DEDUP_REMOVED lines=14> */
.L_x_134:
        /* <DEDUP_REMOVED lines=24> */
.L_x_133:
[----:B------:R-:W0:Y:S01]  /*34c0*/  S2R R21, SR_LANEID ;  /* 0x0000000000157919 */ /* 0x000e220000000000 */
[----:B------:R-:W-:Y:S01]  /*34d0*/  BAR.SYNC.DEFER_BLOCKING 0x0 ;  /* 0x0000000000007b1d */ /* 0x000fe20000010000 */
[----:B------:R-:W-:-:S05]  /*34e0*/  ISETP.NE.AND P0, PT, R36, RZ, PT ;  /* 0x000000ff2400720c */ /* 0x000fca0003f05270 */
[----:B------:R-:W1:Y:S01]  /*34f0*/  LDCU.64 UR6, c[0x0][0x388] ;  /* 0x00007100ff0677ac */ /* 0x000e620008000a00 */
[----:B0-----:R-:W-:-:S05]  /*3500*/  IMAD R4, R21, 0x38, R2 ;  /* 0x0000003815047824 */ /* 0x001fca00078e0202 */
[----:B------:R-:W-:Y:S04]  /*3510*/  STS [R4], R3 ;  /* 0x0000000304007388 */ /* 0x000fe80000000800 */
[----:B------:R-:W-:Y:S04]  /*3520*/  STS [R4+0x4], R9 ;  /* 0x0000040904007388 */ /* 0x000fe80000000800 */
[----:B------:R-:W-:Y:S04]  /*3530*/  STS [R4+0x8], R11 ;  /* 0x0000080b04007388 */ /* 0x000fe80000000800 */
[----:B------:R-:W-:Y:S04]  /*3540*/  STS [R4+0xc], R28 ;  /* 0x00000c1c04007388 */ /* 0x000fe80000000800 */
[----:B------:R0:W-:Y:S04]  /*3550*/  STS [R4+0x10], R5 ;  /* 0x0000100504007388 */ /* 0x0001e80000000800 */
        /* <DEDUP_REMOVED lines=11> */
[----:B------:R-:W-:Y:S04]  /*3610*/  LDS R27, [R2] ;  /* 0x00000000021b7984 */ /* 0x000fe80000000800 */
        /* <DEDUP_REMOVED lines=14> */
[----:B------:R3:W-:Y:S01]  /*3700*/  @!P0 STS [UR4+0x1e00], R31 ;  /* 0x001e001fff008988 */ /* 0x0007e20008000804 */
[----:B------:R-:W-:Y:S06]  /*3710*/  BAR.SYNC.DEFER_BLOCKING 0x0 ;  /* 0x0000000000007b1d */ /* 0x000fec0000010000 */
[----:B0-----:R-:W2:Y:S01]  /*3720*/  S2R R5, SR_TID.X ;  /* 0x0000000000057919 */ /* 0x001ea20000002100 */
[----:B------:R-:W0:Y:S01]  /*3730*/  LDS R6, [UR4+0x1e00] ;  /* 0x001e0004ff067984 */ /* 0x000e220008000800 */
[----:B--2---:R-:W-:-:S02]  /*3740*/  LOP3.LUT R4, R5, 0x1f, RZ, 0xc0, !PT ;  /* 0x0000001f05047812 */ /* 0x004fc400078ec0ff */
[----:B------:R-:W-:-:S05]  /*3750*/  LOP3.LUT R5, R5, 0x3e0, RZ, 0xc0, !PT ;  /* 0x000003e005057812 */ /* 0x000fca00078ec0ff */
[----:B------:R-:W-:-:S04]  /*3760*/  IMAD R37, R5, 0xf, R4 ;  /* 0x0000000f05257824 */ /* 0x000fc800078e0204 */
[C---:B---3--:R-:W-:Y:S01]  /*3770*/  VIADD R31, R37.reuse, 0x40 ;  /* 0x00000040251f7836 */ /* 0x048fe20000000000 */
[----:B------:R-:W-:Y:S01]  /*3780*/  IADD3 R0, P0, PT, R0, R37, RZ ;  /* 0x0000002500007210 */ /* 0x000fe20007f1e0ff */
[C---:B------:R-:W-:Y:S02]  /*3790*/  VIADD R2, R37.reuse, 0x20 ;  /* 0x0000002025027836 */ /* 0x040fe40000000000 */
[----:B------:R-:W-:Y:S02]  /*37a0*/  VIADD R8, R37, 0x60 ;  /* 0x0000006025087836 */ /* 0x000fe40000000000 */
[----:B------:R-:W-:Y:S01]  /*37b0*/  IMAD.X R5, RZ, RZ, RZ, P0 ;  /* 0x000000ffff057224 */ /* 0x000fe200000e06ff */
[----:B-1----:R-:W-:-:S04]  /*37c0*/  LEA R4, P0, R0, UR6, 0x2 ;  /* 0x0000000600047c11 */ /* 0x002fc8000f8010ff */
[----:B------:R-:W-:Y:S01]  /*37d0*/  LEA.HI.X R5, R0, UR7, R5, 0x2, P0 ;  /* 0x0000000700057c11 */ /* 0x000fe200080f1405 */
[C---:B------:R-:W-:Y:S01]  /*37e0*/  VIADD R0, R37.reuse, 0xc0 ;  /* 0x000000c025007836 */ /* 0x040fe20000000000 */
[-C--:B0-----:R-:W-:Y:S02]  /*37f0*/  ISETP.GE.AND P3, PT, R37, R6.reuse, PT ;  /* 0x000000062500720c */ /* 0x081fe40003f66270 */
[-C--:B------:R-:W-:Y:S01]  /*3800*/  ISETP.GE.AND P5, PT, R31, R6.reuse, PT ;  /* 0x000000061f00720c */ /* 0x080fe20003fa6270 */
[C---:B------:R-:W-:Y:S01]  /*3810*/  VIADD R31, R37.reuse, 0xa0 ;  /* 0x000000a0251f7836 */ /* 0x040fe20000000000 */
[-C--:B------:R-:W-:Y:S01]  /*3820*/  ISETP.GE.AND P4, PT, R2, R6.reuse, PT ;  /* 0x000000060200720c */ /* 0x080fe20003f86270 */
[----:B------:R-:W-:Y:S01]  /*3830*/  VIADD R2, R37, 0x80 ;  /* 0x0000008025027836 */ /* 0x000fe20000000000 */
[-C--:B------:R-:W-:Y:S02]  /*3840*/  ISETP.GE.AND P6, PT, R8, R6.reuse, PT ;  /* 0x000000060800720c */ /* 0x080fe40003fc6270 */
[-C--:B------:R-:W-:Y:S01]  /*3850*/  ISETP.GE.AND P1, PT, R31, R6.reuse, PT ;  /* 0x000000061f00720c */ /* 0x080fe20003f26270 */
[----:B------:R-:W-:Y:S01]  /*3860*/  VIADD R31, R37, 0xe0 ;  /* 0x000000e0251f7836 */ /* 0x000fe20000000000 */
[----:B------:R-:W-:-:S02]  /*3870*/  ISETP.GE.AND P0, PT, R2, R6, PT ;  /* 0x000000060200720c */ /* 0x000fc40003f06270 */
[-C--:B------:R-:W-:Y:S01]  /*3880*/  ISETP.GE.AND P2, PT, R0, R6.reuse, PT ;  /* 0x000000060000720c */ /* 0x080fe20003f46270 */
[----:B------:R0:W-:Y:S01]  /*3890*/  @!P3 STG.E desc[UR8][R4.64], R27 ;  /* 0x0000001b0400b986 */ /* 0x0001e2000c101908 */
[-C--:B------:R-:W-:Y:S01]  /*38a0*/  ISETP.GE.AND P3, PT, R31, R6.reuse, PT ;  /* 0x000000061f00720c */ /* 0x080fe20003f66270 */
[C---:B------:R-:W-:Y:S02]  /*38b0*/  VIADD R0, R37.reuse, 0x100 ;  /* 0x0000010025007836 */ /* 0x040fe40000000000 */
[C---:B------:R-:W-:Y:S01]  /*38c0*/  VIADD R31, R37.reuse, 0x120 ;  /* 0x00000120251f7836 */ /* 0x040fe20000000000 */
[----:B------:R1:W-:Y:S02]  /*38d0*/  @!P4 STG.E desc[UR8][R4.64+0x80], R29 ;  /* 0x0000801d0400c986 */ /* 0x0003e4000c101908 */
[-C--:B------:R-:W-:Y:S01]  /*38e0*/  ISETP.GE.AND P4, PT, R0, R6.reuse, PT ;  /* 0x000000060000720c */ /* 0x080fe20003f86270 */
[----:B------:R-:W-:Y:S01]  /*38f0*/  VIADD R0, R37, 0x140 ;  /* 0x0000014025007836 */ /* 0x000fe20000000000 */
[----:B------:R2:W-:Y:S01]  /*3900*/  @!P5 STG.E desc[UR8][R4.64+0x100], R33 ;  /* 0x000100210400d986 */ /* 0x0005e2000c101908 */
[----:B------:R-:W-:Y:S01]  /*3910*/  ISETP.GE.AND P5, PT, R31, R6, PT ;  /* 0x000000061f00720c */ /* 0x000fe20003fa6270 */
[----:B------:R-:W-:-:S02]  /*3920*/  VIADD R31, R37, 0x160 ;  /* 0x00000160251f7836 */ /* 0x000fc40000000000 */
[C---:B0-----:R-:W-:Y:S01]  /*3930*/  VIADD R27, R37.reuse, 0x180 ;  /* 0x00000180251b7836 */ /* 0x041fe20000000000 */
[----:B------:R2:W-:Y:S01]  /*3940*/  @!P6 STG.E desc[UR8][R4.64+0x180], R35 ;  /* 0x000180230400e986 */ /* 0x0005e2000c101908 */
[-C--:B------:R-:W-:Y:S01]  /*3950*/  ISETP.GE.AND P6, PT, R0, R6.reuse, PT ;  /* 0x000000060000720c */ /* 0x080fe20003fc6270 */
[C---:B-1----:R-:W-:Y:S02]  /*3960*/  VIADD R29, R37.reuse, 0x1a0 ;  /* 0x000001a0251d7836 */ /* 0x042fe40000000000 */
[----:B------:R2:W-:Y:S01]  /*3970*/  @!P0 STG.E desc[UR8][R4.64+0x200], R25 ;  /* 0x0002001904008986 */ /* 0x0005e2000c101908 */
[----:B------:R-:W-:Y:S01]  /*3980*/  VIADD R37, R37, 0x1c0 ;  /* 0x000001c025257836 */ /* 0x000fe20000000000 */
[-C--:B------:R-:W-:Y:S02]  /*3990*/  ISETP.GE.AND P0, PT, R31, R6.reuse, PT ;  /* 0x000000061f00720c */ /* 0x080fe40003f06270 */
        /* <DEDUP_REMOVED lines=15> */
.L_x_114:
[----:B------:R-:W-:Y:S01]  /*3a90*/  BSSY B1, `(.L_x_153) ;  /* 0x0000006000017945 */ /* 0x000fe20003800000 */
[----:B------:R-:W-:Y:S01]  /*3aa0*/  PLOP3.LUT P0, PT, P0, PT, PT, 0x8, 0x80 ;  /* 0x000000000080781c */ /* 0x000fe2000070e170 */
[----:B------:R-:W-:-:S12]  /*3ab0*/  IMAD.MOV.U32 R24, RZ, RZ, -0x1 ;  /* 0xffffffffff187424 */ /* 0x000fd800078e00ff */
[----:B------:R-:W-:Y:S05]  /*3ac0*/  WARPSYNC.COLLECTIVE R24, `(.L_x_154) ;  /* 0x0000000018087348 */ /* 0x000fea0003c00000 */
[----:B------:R-:W-:Y:S01]  /*3ad0*/  VOTE.ANY P0, P0 ;  /* 0x0000000000ff7806 */ /* 0x000fe20000000100 */
[----:B------:R-:W-:-:S12]  /*3ae0*/  ENDCOLLECTIVE ;  /* 0x000000000000791b */ /* 0x000fd80003800000 */
.L_x_154:
[----:B------:R-:W-:Y:S05]  /*3af0*/  BSYNC B1 ;  /* 0x0000000000017941 */ /* 0x000fea0003800000 */
.L_x_153:
[----:B------:R-:W-:Y:S05]  /*3b00*/  BRA `(.L_x_155) ;  /* 0xffffffd000cc7947 */ /* 0x000fea000383ffff */
.L_x_118:
[----:B------:R-:W-:Y:S01]  /*3b10*/  BSSY B1, `(.L_x_156) ;  /* 0x0000006000017945 */ /* 0x000fe20003800000 */
[----:B------:R-:W-:Y:S01]  /*3b20*/  PLOP3.LUT P0, PT, P0, PT, PT, 0x8, 0x80 ;  /* 0x000000000080781c */ /* 0x000fe2000070e170 */
[----:B------:R-:W-:-:S12]  /*3b30*/  IMAD.MOV.U32 R24, RZ, RZ, -0x1 ;  /* 0xffffffffff187424 */ /* 0x000fd800078e00ff */
[----:B------:R-:W-:Y:S05]  /*3b40*/  WARPSYNC.COLLECTIVE R24, `(.L_x_157) ;  /* 0x0000000018087348 */ /* 0x000fea0003c00000 */
[----:B------:R-:W-:Y:S01]  /*3b50*/  VOTE.ANY P0, P0 ;  /* 0x0000000000ff7806 */ /* 0x000fe20000000100 */
[----:B------:R-:W-:-:S12]  /*3b60*/  ENDCOLLECTIVE ;  /* 0x000000000000791b */ /* 0x000fd80003800000 */
.L_x_157:
[----:B------:R-:W-:Y:S05]  /*3b70*/  BSYNC B1 ;  /* 0x0000000000017941 */ /* 0x000fea0003800000 */
.L_x_156:
[----:B------:R-:W-:Y:S05]  /*3b80*/  BRA `(.L_x_158) ;  /* 0xffffffd000dc7947 */ /* 0x000fea000383ffff */
.L_x_120:
        /* <DEDUP_REMOVED lines=8> */
.L_x_160:
[----:B------:R-:W-:Y:S05]  /*3c10*/  BSYNC B1 ;  /* 0x0000000000017941 */ /* 0x000fea0003800000 */
.L_x_159:
        /* <DEDUP_REMOVED lines=14> */
.L_x_161:
        /* <DEDUP_REMOVED lines=9> */
.L_x_162:
        /* <DEDUP_REMOVED lines=9> */
.L_x_163:
        /* <DEDUP_REMOVED lines=9> */
.L_x_164:
        /* <DEDUP_REMOVED lines=8> */
.L_x_165:
[----:B------:R-:W-:Y:S05]  /*3f30*/  WARPSYNC.COLLECTIVE R24, `(.L_x_166) ;  /* 0x0000000018087348 */ /* 0x000fea0003c00000 */
[----:B------:R-:W-:Y:S01]  /*3f40*/  VOTE.ALL P0, P0 ;  /* 0x0000000000ff7806 */ /* 0x000fe20000000000 */
[----:B------:R-:W-:-:S12]  /*3f50*/  ENDCOLLECTIVE ;  /* 0x000000000000791b */ /* 0x000fd80003800000 */
.L_x_166:
[----:B------:R-:W0:Y:S01]  /*3f60*/  LDC.64 R8, c[0x0][0x390] ;  /* 0x0000e400ff087b82 */ /* 0x000e220000000a00 */
[----:B------:R-:W-:-:S04]  /*3f70*/  VIADDMNMX.RELU R10, R25, 0xffffffff, R11, !PT ;  /* 0xffffffff190a7846 */ /* 0x000fc8000780110b */
[----:B------:R-:W-:Y:S02]  /*3f80*/  SEL R27, R11, R10, P1 ;  /* 0x0000000a0b1b7207 */ /* 0x000fe40000800000 */
[----:B0-----:R-:W-:-:S05]  /*3f90*/  IADD3 R28, P1, PT, R8, 0x100, RZ ;  /* 0x00000100081c7810 */ /* 0x001fca0007f3e0ff */
[----:B------:R-:W-:Y:S01]  /*3fa0*/  IMAD.X R30, RZ, RZ, R9, P1 ;  /* 0x000000ffff1e7224 */ /* 0x000fe200008e0609 */
[----:B------:R-:W-:Y:S07]  /*3fb0*/  BRA `(.L_x_167) ;  /* 0xffffffd000707947 */ /* 0x000fee000383ffff */
.L_x_122:
[----:B------:R-:W-:Y:S01]  /*3fc0*/  BSSY B1, `(.L_x_168) ;  /* 0x0000006000017945 */ /* 0x000fe20003800000 */
[----:B------:R-:W-:Y:S01]  /*3fd0*/  PLOP3.LUT P0, PT, P0, PT, PT, 0x8, 0x80 ;  /* 0x000000000080781c */ /* 0x000fe2000070e170 */
[----:B------:R-:W-:-:S12]  /*3fe0*/  IMAD.MOV.U32 R24, RZ, RZ, -0x1 ;  /* 0xffffffffff187424 */ /* 0x000fd800078e00ff */
[----:B------:R-:W-:Y:S05]  /*3ff0*/  WARPSYNC.COLLECTIVE R24, `(.L_x_169) ;  /* 0x0000000018087348 */ /* 0x000fea0003c00000 */
[----:B------:R-:W-:Y:S01]  /*4000*/  VOTE.ANY P0, P0 ;  /* 0x0000000000ff7806 */ /* 0x000fe20000000100 */
[----:B------:R-:W-:-:S12]  /*4010*/  ENDCOLLECTIVE ;  /* 0x000000000000791b */ /* 0x000fd80003800000 */
.L_x_169:
[----:B------:R-:W-:Y:S05]  /*4020*/  BSYNC B1 ;  /* 0x0000000000017941 */ /* 0x000fea0003800000 */
.L_x_168:
[----:B------:R-:W-:Y:S05]  /*4030*/  BRA `(.L_x_170) ;  /* 0xffffffd000787947 */ /* 0x000fea000383ffff */
.L_x_126:
[----:B------:R-:W-:Y:S01]  /*4040*/  BSSY B1, `(.L_x_171) ;  /* 0x0000006000017945 */ /* 0x000fe20003800000 */
[----:B------:R-:W-:Y:S01]  /*4050*/  PLOP3.LUT P0, PT, P0, PT, PT, 0x8, 0x80 ;  /* 0x000000000080781c */ /* 0x000fe2000070e170 */
[----:B------:R-:W-:-:S12]  /*4060*/  IMAD.MOV.U32 R24, RZ, RZ, -0x1 ;  /* 0xffffffffff187424 */ /* 0x000fd800078e00ff */
[----:B------:R-:W-:Y:S05]  /*4070*/  WARPSYNC.COLLECTIVE R24, `(.L_x_172) ;  /* 0x0000000018087348 */ /* 0x000fea0003c00000 */
[----:B------:R-:W-:Y:S01]  /*4080*/  VOTE.ANY P0, P0 ;  /* 0x0000000000ff7806 */ /* 0x000fe20000000100 */
[----:B------:R-:W-:-:S12]  /*4090*/  ENDCOLLECTIVE ;  /* 0x000000000000791b */ /* 0x000fd80003800000 */
.L_x_172:
[----:B------:R-:W-:Y:S05]  /*40a0*/  BSYNC B1 ;  /* 0x0000000000017941 */ /* 0x000fea0003800000 */
.L_x_171:
[----:B------:R-:W-:Y:S05]  /*40b0*/  BRA `(.L_x_173) ;  /* 0xffffffd0008c7947 */ /* 0x000fea000383ffff */
.L_x_128:
[----:B------:R-:W-:Y:S01]  /*40c0*/  BSSY B1, `(.L_x_174) ;  /* 0x0000006000017945 */ /* 0x000fe20003800000 */
[----:B------:R-:W-:Y:S01]  /*40d0*/  PLOP3.LUT P3, PT, P0, PT, PT, 0x8, 0x80 ;  /* 0x000000000080781c */ /* 0x000fe2000076e170 */
[----:B------:R-:W-:-:S12]  /*40e0*/  IMAD.MOV.U32 R24, RZ, RZ, -0x1 ;  /* 0xffffffffff187424 */ /* 0x000fd800078e00ff */
[----:B------:R-:W-:Y:S05]  /*40f0*/  WARPSYNC.COLLECTIVE R24, `(.L_x_175) ;  /* 0x0000000018087348 */ /* 0x000fea0003c00000 */
[----:B------:R-:W-:Y:S01]  /*4100*/  VOTE.ANY R24, PT, P3 ;  /* 0x0000000000187806 */ /* 0x000fe200018e0100 */
[----:B------:R-:W-:Y:S06]  /*4110*/  ENDCOLLECTIVE ;  /* 0x000000000000791b */ /* 0x000fec0003800000 */
.L_x_175:
[----:B------:R-:W-:Y:S05]  /*4120*/  BSYNC B1 ;  /* 0x0000000000017941 */ /* 0x000fea0003800000 */
.L_x_174:
        /* <DEDUP_REMOVED lines=12> */
.L_x_176:
        /* <DEDUP_REMOVED lines=11> */
.L_x_177:
        /* <DEDUP_REMOVED lines=8> */
.L_x_178:
        /* <DEDUP_REMOVED lines=8> */
.L_x_179:
        /* <DEDUP_REMOVED lines=8> */
.L_x_180:
[----:B------:R-:W-:-:S04]  /*4420*/  VIADDMNMX.RELU R25, R25, 0xffffffff, R11, !PT ;  /* 0xffffffff19197846 */ /* 0x000fc8000780110b */
[----:B------:R-:W-:Y:S02]  /*4430*/  SEL R25, R11, R25, P0 ;  /* 0x000000190b197207 */ /* 0x000fe40000000000 */
[----:B------:R-:W-:Y:S02]  /*4440*/  ISETP.NE.AND P0, PT, R10, 0x65, PT ;  /* 0x000000650a00780c */ /* 0x000fe40003f05270 */
[----:B------:R-:W-:-:S11]  /*4450*/  VIADDMNMX.RELU R27, R25, 0xffffffff, R27, !PT ;  /* 0xffffffff191b7846 */ /* 0x000fd6000780111b */
[----:B------:R-:W-:Y:S05]  /*4460*/  WARPSYNC.COLLECTIVE R24, `(.L_x_181) ;  /* 0x0000000018087348 */ /* 0x000fea0003c00000 */
[----:B------:R-:W-:Y:S01]  /*4470*/  VOTE.ALL P0, P0 ;  /* 0x0000000000ff7806 */ /* 0x000fe20000000000 */
[----:B------:R-:W-:-:S12]  /*4480*/  ENDCOLLECTIVE ;  /* 0x000000000000791b */ /* 0x000fd80003800000 */
.L_x_181:
[----:B------:R-:W-:Y:S05]  /*4490*/  BRA `(.L_x_182) ;  /* 0xffffffd000207947 */ /* 0x000fea000383ffff */
.L_x_137:
[----:B------:R-:W-:Y:S01]  /*44a0*/  BSSY B0, `(.L_x_183) ;  /* 0x0000006000007945 */ /* 0x000fe20003800000 */
[----:B------:R-:W-:Y:S01]  /*44b0*/  PLOP3.LUT P0, PT, P0, PT, PT, 0x8, 0x80 ;  /* 0x000000000080781c */ /* 0x000fe2000070e170 */
[----:B------:R-:W-:-:S12]  /*44c0*/  IMAD.MOV.U32 R24, RZ, RZ, -0x1 ;  /* 0xffffffffff187424 */ /* 0x000fd800078e00ff */
[----:B------:R-:W-:Y:S05]  /*44d0*/  WARPSYNC.COLLECTIVE R24, `(.L_x_184) ;  /* 0x0000000018087348 */ /* 0x000fea0003c00000 */
[----:B------:R-:W-:Y:S01]  /*44e0*/  VOTE.ANY P0, P0 ;  /* 0x0000000000ff7806 */ /* 0x000fe20000000100 */
[----:B------:R-:W-:-:S12]  /*44f0*/  ENDCOLLECTIVE ;  /* 0x000000000000791b */ /* 0x000fd80003800000 */
.L_x_184:
[----:B------:R-:W-:Y:S05]  /*4500*/  BSYNC B0 ;  /* 0x0000000000007941 */ /* 0x000fea0003800000 */
.L_x_183:
[----:B------:R-:W-:Y:S05]  /*4510*/  BRA `(.L_x_185) ;  /* 0xffffffe400987947 */ /* 0x000fea000383ffff */
.L_x_141:
[----:B------:R-:W-:Y:S01]  /*4520*/  BSSY B0, `(.L_x_186) ;  /* 0x0000006000007945 */ /* 0x000fe20003800000 */
[----:B------:R-:W-:Y:S01]  /*4530*/  PLOP3.LUT P0, PT, P0, PT, PT, 0x8, 0x80 ;  /* 0x000000000080781c */ /* 0x000fe2000070e170 */
[----:B------:R-:W-:-:S12]  /*4540*/  IMAD.MOV.U32 R24, RZ, RZ, -0x1 ;  /* 0xffffffffff187424 */ /* 0x000fd800078e00ff */
[----:B------:R-:W-:Y:S05]  /*4550*/  WARPSYNC.COLLECTIVE R24, `(.L_x_187) ;  /* 0x0000000018087348 */ /* 0x000fea0003c00000 */
[----:B------:R-:W-:Y:S01]  /*4560*/  VOTE.ANY P0, P0 ;  /* 0x0000000000ff7806 */ /* 0x000fe20000000100 */
[----:B------:R-:W-:-:S12]  /*4570*/  ENDCOLLECTIVE ;  /* 0x000000000000791b */ /* 0x000fd80003800000 */
.L_x_187:
[----:B------:R-:W-:Y:S05]  /*4580*/  BSYNC B0 ;  /* 0x0000000000007941 */ /* 0x000fea0003800000 */
.L_x_186:
[----:B------:R-:W-:Y:S05]  /*4590*/  BRA `(.L_x_188) ;  /* 0xffffffe400a87947 */ /* 0x000fea000383ffff */
.L_x_143:
        /* <DEDUP_REMOVED lines=8> */
.L_x_190:
[----:B------:R-:W-:Y:S05]  /*4620*/  BSYNC B0 ;  /* 0x0000000000007941 */ /* 0x000fea0003800000 */
.L_x_189:
[----:B------:R-:W-:Y:S01]  /*4630*/  LOP3.LUT R24, R24, 0x80000000, R33, 0xec, !PT ;  /* 0x8000000018187812 */ /* 0x000fe200078eec21 */
[----:B------:R-:W-:-:S04]  /*4640*/  VIADD R23, R32, 0x2 ;  /* 0x0000000220177836 */ /* 0x000fc80000000000 */
        /* <DEDUP_REMOVED lines=9> */
.L_x_191:
        /* <DEDUP_REMOVED lines=8> */
.L_x_192:
        /* <DEDUP_REMOVED lines=9> */
.L_x_193:
        /* <DEDUP_REMOVED lines=9> */
.L_x_194:
        /* <DEDUP_REMOVED lines=9> */
.L_x_195:
[----:B------:R-:W-:Y:S05]  /*4910*/  WARPSYNC.COLLECTIVE R24, `(.L_x_196) ;  /* 0x0000000018087348 */ /* 0x000fea0003c00000 */
[----:B------:R-:W-:Y:S01]  /*4920*/  VOTE.ALL P0, P0 ;  /* 0x0000000000ff7806 */ /* 0x000fe20000000000 */
[----:B------:R-:W-:-:S12]  /*4930*/  ENDCOLLECTIVE ;  /* 0x000000000000791b */ /* 0x000fd80003800000 */
.L_x_196:
[----:B------:R-:W0:Y:S01]  /*4940*/  LDC.64 R8, c[0x0][0x390] ;  /* 0x0000e400ff087b82 */ /* 0x000e220000000a00 */
[----:B------:R-:W-:Y:S02]  /*4950*/  ISETP.GT.AND P3, PT, R27, R26, PT ;  /* 0x0000001a1b00720c */ /* 0x000fe40003f64270 */
[----:B------:R-:W-:-:S04]  /*4960*/  VIADDMNMX.RELU R26, R25, 0xffffffff, R37, !PT ;  /* 0xffffffff191a7846 */ /* 0x000fc80007801125 */
[----:B------:R-:W-:Y:S02]  /*4970*/  SEL R26, R37, R26, P3 ;  /* 0x0000001a251a7207 */ /* 0x000fe40001800000 */
[----:B0-----:R-:W-:-:S05]  /*4980*/  IADD3 R27, P3, PT, R8, 0x100, RZ ;  /* 0x00000100081b7810 */ /* 0x001fca0007f7e0ff */
[----:B------:R-:W-:Y:S01]  /*4990*/  IMAD.X R29, RZ, RZ, R9, P3 ;  /* 0x000000ffff1d7224 */ /* 0x000fe200018e0609 */
[----:B------:R-:W-:Y:S07]  /*49a0*/  BRA `(.L_x_197) ;  /* 0xffffffe400407947 */ /* 0x000fee000383ffff */
.L_x_145:
[----:B------:R-:W-:Y:S01]  /*49b0*/  BSSY B0, `(.L_x_198) ;  /* 0x0000006000007945 */ /* 0x000fe20003800000 */
[----:B------:R-:W-:Y:S01]  /*49c0*/  PLOP3.LUT P0, PT, P0, PT, PT, 0x8, 0x80 ;  /* 0x000000000080781c */ /* 0x000fe2000070e170 */
[----:B------:R-:W-:-:S12]  /*49d0*/  IMAD.MOV.U32 R24, RZ, RZ, -0x1 ;  /* 0xffffffffff187424 */ /* 0x000fd800078e00ff */
[----:B------:R-:W-:Y:S05]  /*49e0*/  WARPSYNC.COLLECTIVE R24, `(.L_x_199) ;  /* 0x0000000018087348 */ /* 0x000fea0003c00000 */
[----:B------:R-:W-:Y:S01]  /*49f0*/  VOTE.ANY P0, P0 ;  /* 0x0000000000ff7806 */ /* 0x000fe20000000100 */
[----:B------:R-:W-:-:S12]  /*4a00*/  ENDCOLLECTIVE ;  /* 0x000000000000791b */ /* 0x000fd80003800000 */
.L_x_199:
[----:B------:R-:W-:Y:S05]  /*4a10*/  BSYNC B0 ;  /* 0x0000000000007941 */ /* 0x000fea0003800000 */
.L_x_198:
[----:B------:R-:W-:Y:S05]  /*4a20*/  BRA `(.L_x_200) ;  /* 0xffffffe400487947 */ /* 0x000fea000383ffff */
.L_x_149:
[----:B------:R-:W-:Y:S01]  /*4a30*/  BSSY B0, `(.L_x_201) ;  /* 0x0000006000007945 */ /* 0x000fe20003800000 */
[----:B------:R-:W-:Y:S01]  /*4a40*/  PLOP3.LUT P0, PT, P0, PT, PT, 0x8, 0x80 ;  /* 0x000000000080781c */ /* 0x000fe2000070e170 */
[----:B------:R-:W-:-:S12]  /*4a50*/  IMAD.MOV.U32 R24, RZ, RZ, -0x1 ;  /* 0xffffffffff187424 */ /* 0x000fd800078e00ff */
[----:B------:R-:W-:Y:S05]  /*4a60*/  WARPSYNC.COLLECTIVE R24, `(.L_x_202) ;  /* 0x0000000018087348 */ /* 0x000fea0003c00000 */
[----:B------:R-:W-:Y:S01]  /*4a70*/  VOTE.ANY P0, P0 ;  /* 0x0000000000ff7806 */ /* 0x000fe20000000100 */
[----:B------:R-:W-:-:S12]  /*4a80*/  ENDCOLLECTIVE ;  /* 0x000000000000791b */ /* 0x000fd80003800000 */
.L_x_202:
[----:B------:R-:W-:Y:S05]  /*4a90*/  BSYNC B0 ;  /* 0x0000000000007941 */ /* 0x000fea0003800000 */
.L_x_201:
[----:B------:R-:W-:Y:S05]  /*4aa0*/  BRA `(.L_x_203) ;  /* 0xffffffe400587947 */ /* 0x000fea000383ffff */
.L_x_151:
[----:B------:R-:W-:Y:S01]  /*4ab0*/  BSSY B0, `(.L_x_204) ;  /* 0x0000006000007945 */ /* 0x000fe20003800000 */
[----:B------:R-:W-:Y:S01]  /*4ac0*/  PLOP3.LUT P3, PT, P0, PT, PT, 0x8, 0x80 ;  /* 0x000000000080781c */ /* 0x000fe2000076e170 */
[----:B------:R-:W-:-:S12]  /*4ad0*/  IMAD.MOV.U32 R24, RZ, RZ, -0x1 ;  /* 0xffffffffff187424 */ /* 0x000fd800078e00ff */
[----:B------:R-:W-:Y:S05]  /*4ae0*/  WARPSYNC.COLLECTIVE R24, `(.L_x_205) ;  /* 0x0000000018087348 */ /* 0x000fea0003c00000 */
[----:B------:R-:W-:Y:S01]  /*4af0*/  VOTE.ANY R24, PT, P3 ;  /* 0x0000000000187806 */ /* 0x000fe200018e0100 */
[----:B------:R-:W-:Y:S06]  /*4b00*/  ENDCOLLECTIVE ;  /* 0x000000000000791b */ /* 0x000fec0003800000 */
.L_x_205:
[----:B------:R-:W-:Y:S05]  /*4b10*/  BSYNC B0 ;  /* 0x0000000000007941 */ /* 0x000fea0003800000 */
.L_x_204:
        /* <DEDUP_REMOVED lines=11> */
.L_x_206:
[----:B------:R-:W-:Y:S01]  /*4bd0*/  IMAD.MOV.U32 R9, RZ, RZ, 0x2 ;  /* 0x00000002ff097424 */ /* 0x000fe200078e00ff */
[----:B------:R-:W-:-:S04]  /*4be0*/  VIADDMNMX.RELU R25, R25, 0xffffffff, R21, !PT ;  /* 0xffffffff19197846 */ /* 0x000fc80007801115 */
[----:B------:R-:W-:Y:S01]  /*4bf0*/  SEL R37, R25, R21, !P0 ;  /* 0x0000001519257207 */ /* 0x000fe20004000000 */
[----:B------:R-:W-:-:S04]  /*4c00*/  VIADD R25, R32, 0x2 ;  /* 0x0000000220197836 */ /* 0x000fc80000000000 */
[----:B------:R-:W-:Y:S01]  /*4c10*/  IMAD.MOV.U32 R21, RZ, RZ, R37 ;  /* 0x000000ffff157224 */ /* 0x000fe200078e0025 */
[----:B------:R-:W-:-:S13]  /*4c20*/  ISETP.GT.AND P0, PT, R25, R8, PT ;  /* 0x000000081900720c */ /* 0x000fda0003f04270 */
[----:B------:R-:W-:Y:S05]  /*4c30*/  WARPSYNC.COLLECTIVE R24, `(.L_x_207) ;  /* 0x0000000018087348 */ /* 0x000fea0003c00000 */
[----:B------:R0:W1:Y:S02]  /*4c40*/  SHFL.DOWN P3, R25, R21, R9, R8 ;  /* 0x0800000915197389 */ /* 0x0000640000060008 */
[----:B01----:R-:W-:Y:S05]  /*4c50*/  ENDCOLLECTIVE ;  /* 0x000000000000791b */ /* 0x003fea0003800000 */
.L_x_207:
        /* <DEDUP_REMOVED lines=8> */
.L_x_208:
        /* <DEDUP_REMOVED lines=8> */
.L_x_209:
[----:B------:R-:W-:Y:S01]  /*4d60*/  IMAD.MOV.U32 R9, RZ, RZ, 0x10 ;  /* 0x00000010ff097424 */ /* 0x000fe200078e00ff */
[----:B------:R-:W-:-:S04]  /*4d70*/  VIADDMNMX.RELU R25, R25, 0xffffffff, R21, !PT ;  /* 0xffffffff19197846 */ /* 0x000fc80007801115 */
[----:B------:R-:W-:-:S05]  /*4d80*/  SEL R37, R21, R25, P0 ;  /* 0x0000001915257207 */ /* 0x000fca0000000000 */
[----:B------:R-:W-:-:S07]  /*4d90*/  IMAD.MOV.U32 R21, RZ, RZ, R37 ;  /* 0x000000ffff157224 */ /* 0x000fce00078e0025 */
[----:B------:R-:W-:Y:S05]  /*4da0*/  WARPSYNC.COLLECTIVE R24, `(.L_x_210) ;  /* 0x0000000018087348 */ /* 0x000fea0003c00000 */
[----:B------:R0:W1:Y:S02]  /*4db0*/  SHFL.DOWN P3, R25, R21, R9, R8 ;  /* 0x0800000915197389 */ /* 0x0000640000060008 */
[----:B01----:R-:W-:Y:S05]  /*4dc0*/  ENDCOLLECTIVE ;  /* 0x000000000000791b */ /* 0x003fea0003800000 */
.L_x_210:
        /* <DEDUP_REMOVED lines=9> */
.L_x_211:
[----:B------:R-:W-:Y:S05]  /*4e60*/  BRA `(.L_x_212) ;  /* 0xffffffe000f87947 */ /* 0x000fea000383ffff */
.L_x_213:
        /* <DEDUP_REMOVED lines=9> */
.L_x_480:


//--------------------- .text._ZN3cub18CUB_300001_SM_10006detail4scan20DeviceScanInitKernelINS0_13ScanTileStateIiLb1EEEEEvT_i --------------------------
	.section	.text._ZN3cub18CUB_300001_SM_10006detail4scan20DeviceScanInitKernelINS0_13ScanTileStateIiLb1EEEEEvT_i,"ax",@progbits
	.align	128
        .global         _ZN3cub18CUB_300001_SM_10006detail4scan20DeviceScanInitKernelINS0_13ScanTileStateIiLb1EEEEEvT_i
        .type           _ZN3cub18CUB_300001_SM_10006detail4scan20DeviceScanInitKernelINS0_13ScanTileStateIiLb1EEEEEvT_i,@function
        .size           _ZN3cub18CUB_300001_SM_10006detail4scan20DeviceScanInitKernelINS0_13ScanTileStateIiLb1EEEEEvT_i,(.L_x_481 - _ZN3cub18CUB_300001_SM_10006detail4scan20DeviceScanInitKernelINS0_13ScanTileStateIiLb1EEEEEvT_i)
        .other          _ZN3cub18CUB_300001_SM_10006detail4scan20DeviceScanInitKernelINS0_13ScanTileStateIiLb1EEEEEvT_i,@"STO_CUDA_ENTRY STV_DEFAULT"
_ZN3cub18CUB_300001_SM_10006detail4scan20DeviceScanInitKernelINS0_13ScanTileStateIiLb1EEEEEvT_i:
.text._ZN3cub18CUB_300001_SM_10006detail4scan20DeviceScanInitKernelINS0_13ScanTileStateIiLb1EEEEEvT_i:
[----:B------:R-:W-:Y:S01]  /*0000*/  LDC R1, c[0x0][0x37c] ;  /* 0x0000df00ff017b82 */ /* 0x000fe20000000800 */
[----:B------:R-:W0:Y:S07]  /*0010*/  S2R R0, SR_TID.X ;  /* 0x0000000000007919 */ /* 0x000e2e0000002100 */
[----:B------:R-:W1:Y:S01]  /*0020*/  S2UR UR6, SR_CTAID.X ;  /* 0x00000000000679c3 */ /* 0x000e620000002500 */
[----:B------:R-:W2:Y:S07]  /*0030*/  LDCU UR4, c[0x0][0x388] ;  /* 0x00007100ff0477ac */ /* 0x000eae0008000800 */
[----:B------:R-:W1:Y:S01]  /*0040*/  LDC R5, c[0x0][0x360] ;  /* 0x0000d800ff057b82 */ /* 0x000e620000000800 */
[----:B0-----:R-:W-:Y:S01]  /*0050*/  ISETP.GT.U32.AND P0, PT, R0, 0x1f, PT ;  /* 0x0000001f0000780c */ /* 0x001fe20003f04070 */
[----:B-1----:R-:W-:-:S03]  /*0060*/  IMAD R5, R5, UR6, R0 ;  /* 0x0000000605057c24 */ /* 0x002fc6000f8e0200 */
[----:B------:R-:W-:Y:S02]  /*0070*/  ISETP.NE.OR P0, PT, RZ, UR6, P0 ;  /* 0x00000006ff007c0c */ /* 0x000fe40008705670 */
[----:B--2---:R-:W-:Y:S01]  /*0080*/  ISETP.GE.AND P1, PT, R5, UR4, PT ;  /* 0x0000000405007c0c */ /* 0x004fe2000bf26270 */
[----:B------:R-:W0:-:S12]  /*0090*/  LDCU.64 UR4, c[0x0][0x358] ;  /* 0x00006b00ff0477ac */ /* 0x000e180008000a00 */
[----:B------:R-:W1:Y:S01]  /*00a0*/  @!P1 LDC.64 R2, c[0x0][0x380] ;  /* 0x0000e000ff029b82 */ /* 0x000e620000000a00 */
[----:B------:R-:W-:Y:S01]  /*00b0*/  @!P1 MOV R4, 0x63 ;  /* 0x0000006300049802 */ /* 0x000fe20000000f00 */
[----:B-1----:R-:W-:-:S04]  /*00c0*/  @!P1 IMAD.WIDE R2, R5, 0x8, R2 ;  /* 0x0000000805029825 */ /* 0x002fc800078e0202 */
[----:B------:R-:W-:-:S05]  /*00d0*/  HFMA2 R5, -RZ, RZ, 0, 0 ;  /* 0x00000000ff057431 */ /* 0x000fca00000001ff */
[----:B0-----:R0:W-:Y:S01]  /*00e0*/  @!P1 STG.E.64 desc[UR4][R2.64+0x100], R4 ;  /* 0x0001000402009986 */ /* 0x0011e2000c101b04 */
[----:B------:R-:W-:Y:S05]  /*00f0*/  @P0 EXIT ;  /* 0x000000000000094d */ /* 0x000fea0003800000 */
[----:B0-----:R-:W0:Y:S02]  /*0100*/  LDC.64 R2, c[0x0][0x380] ;  /* 0x0000e000ff027b82 */ /* 0x001e240000000a00 */
[----:B0-----:R-:W-:-:S05]  /*0110*/  IMAD.WIDE.U32 R2, R0, 0x8, R2 ;  /* 0x0000000800027825 */ /* 0x001fca00078e0002 */
[----:B------:R-:W-:Y:S01]  /*0120*/  STG.E.64 desc[UR4][R2.64], RZ ;  /* 0x000000ff02007986 */ /* 0x000fe2000c101b04 */
[----:B------:R-:W-:Y:S05]  /*0130*/  EXIT ;  /* 0x000000000000794d */ /* 0x000fea0003800000 */
.L_x_214:
        /* <DEDUP_REMOVED lines=12> */
.L_x_481:


//--------------------- .text._ZN3cub18CUB_300001_SM_10006detail6reduce28DeviceReduceSingleTileKernelINS2_10policy_hubIiyN4cuda3__47maximumIiEEE10Policy1000EPiSB_iS8_iiNS5_3std3__410__identityEEEvT0_T1_T2_T3_T4_T6_ --------------------------
	.section	.text._ZN3cub18CUB_300001_SM_10006detail6reduce28DeviceReduceSingleTileKernelINS2_10policy_hubIiyN4cuda3__47maximumIiEEE10Policy1000EPiSB_iS8_iiNS5_3std3__410__identityEEEvT0_T1_T2_T3_T4_T6_,"ax",@progbits
	.align	128
        .global         _ZN3cub18CUB_300001_SM_10006detail6reduce28DeviceReduceSingleTileKernelINS2_10policy_hubIiyN4cuda3__47maximumIiEEE10Policy1000EPiSB_iS8_iiNS5_3std3__410__identityEEEvT0_T1_T2_T3_T4_T6_
        .type           _ZN3cub18CUB_300001_SM_10006detail6reduce28DeviceReduceSingleTileKernelINS2_10policy_hubIiyN4cuda3__47maximumIiEEE10Policy1000EPiSB_iS8_iiNS5_3std3__410__identityEEEvT0_T1_T2_T3_T4_T6_,@function
        .size           _ZN3cub18CUB_300001_SM_10006detail6reduce28DeviceReduceSingleTileKernelINS2_10policy_hubIiyN4cuda3__47maximumIiEEE10Policy1000EPiSB_iS8_iiNS5_3std3__410__identityEEEvT0_T1_T2_T3_T4_T6_,(.L_x_482 - _ZN3cub18CUB_300001_SM_10006detail6reduce28DeviceReduceSingleTileKernelINS2_10policy_hubIiyN4cuda3__47maximumIiEEE10Policy1000EPiSB_iS8_iiNS5_3std3__410__identityEEEvT0_T1_T2_T3_T4_T6_)
        .other          _ZN3cub18CUB_300001_SM_10006detail6reduce28DeviceReduceSingleTileKernelINS2_10policy_hubIiyN4cuda3__47maximumIiEEE10Policy1000EPiSB_iS8_iiNS5_3std3__410__identityEEEvT0_T1_T2_T3_T4_T6_,@"STO_CUDA_ENTRY STV_DEFAULT"
_ZN3cub18CUB_300001_SM_10006detail6reduce28DeviceReduceSingleTileKernelINS2_10policy_hubIiyN4cuda3__47maximumIiEEE10Policy1000EPiSB_iS8_iiNS5_3std3__410__identityEEEvT0_T1_T2_T3_T4_T6_:
.text._ZN3cub18CUB_300001_SM_10006detail6reduce28DeviceReduceSingleTileKernelINS2_10policy_hubIiyN4cuda3__47maximumIiEEE10Policy1000EPiSB_iS8_iiNS5_3std3__410__identityEEEvT0_T1_T2_T3_T4_T6_:
[----:B------:R-:W-:Y:S01]  /*0000*/  LDC R1, c[0x0][0x37c] ;  /* 0x0000df00ff017b82 */ /* 0x000fe20000000800 */
[----:B------:R-:W0:Y:S01]  /*0010*/  LDCU UR4, c[0x0][0x390] ;  /* 0x00007200ff0477ac */ /* 0x000e220008000800 */
[----:B------:R-:W1:Y:S01]  /*0020*/  LDCU.64 UR6, c[0x0][0x358] ;  /* 0x00006b00ff0677ac */ /* 0x000e620008000a00 */
[----:B0-----:R-:W-:-:S05]  /*0030*/  IMAD.U32 R2, RZ, RZ, UR4 ;  /* 0x00000004ff027e24 */ /* 0x001fca000f8e00ff */
[----:B------:R-:W-:-:S13]  /*0040*/  ISETP.NE.AND P0, PT, R2, RZ, PT ;  /* 0x000000ff0200720c */ /* 0x000fda0003f05270 */
[----:B-1----:R-:W-:Y:S05]  /*0050*/  @P0 BRA `(.L_x_215) ;  /* 0x00000000001c0947 */ /* 0x002fea0003800000 */
[----:B------:R-:W0:Y:S02]  /*0060*/  S2R R0, SR_TID.X ;  /* 0x0000000000007919 */ /* 0x000e240000002100 */
[----:B0-----:R-:W-:-:S13]  /*0070*/  ISETP.NE.AND P0, PT, R0, RZ, PT ;  /* 0x000000ff0000720c */ /* 0x001fda0003f05270 */
[----:B------:R-:W-:Y:S05]  /*0080*/  @P0 EXIT ;  /* 0x000000000000094d */ /* 0x000fea0003800000 */
[----:B------:R-:W0:Y:S08]  /*0090*/  LDC R5, c[0x0][0x398] ;  /* 0x0000e600ff057b82 */ /* 0x000e300000000800 */
[----:B------:R-:W0:Y:S02]  /*00a0*/  LDC.64 R2, c[0x0][0x388] ;  /* 0x0000e200ff027b82 */ /* 0x000e240000000a00 */
[----:B0-----:R-:W-:Y:S01]  /*00b0*/  STG.E desc[UR6][R2.64], R5 ;  /* 0x0000000502007986 */ /* 0x001fe2000c101906 */
[----:B------:R-:W-:Y:S05]  /*00c0*/  EXIT ;  /* 0x000000000000794d */ /* 0x000fea0003800000 */
.L_x_215:
[----:B------:R-:W0:Y:S01]  /*00d0*/  LDCU UR4, c[0x0][0x380] ;  /* 0x00007000ff0477ac */ /* 0x000e220008000800 */
[----:B------:R-:W-:Y:S01]  /*00e0*/  BSSY.RECONVERGENT B0, `(.L_x_216) ;  /* 0x000036c000007945 */ /* 0x000fe20003800200 */
[----:B0-----:R-:W-:-:S09]  /*00f0*/  ULOP3.LUT UP0, URZ, UR4, 0xf, URZ, 0xc0, !UPT ;  /* 0x0000000f04ff7892 */ /* 0x001fd2000f80c0ff */
[----:B------:R-:W-:Y:S05]  /*0100*/  BRA.U UP0, `(.L_x_217) ;  /* 0x0000001900a47547 */ /* 0x000fea000b800000 */
[----:B------:R-:W-:-:S13]  /*0110*/  ISETP.GT.AND P0, PT, R2, 0xfff, PT ;  /* 0x00000fff0200780c */ /* 0x000fda0003f04270 */
[----:B------:R-:W-:Y:S05]  /*0120*/  @P0 BRA `(.L_x_218) ;  /* 0x0000000c00640947 */ /* 0x000fea0003800000 */
[----:B------:R-:W0:Y:S01]  /*0130*/  S2R R3, SR_TID.X ;  /* 0x0000000000037919 */ /* 0x000e220000002100 */
[----:B------:R-:W-:Y:S01]  /*0140*/  BSSY.RECONVERGENT B1, `(.L_x_219) ;  /* 0x0000009000017945 */ /* 0x000fe20003800200 */
[----:B------:R-:W-:Y:S01]  /*0150*/  IMAD.MOV.U32 R0, RZ, RZ, RZ ;  /* 0x000000ffff007224 */ /* 0x000fe200078e00ff */
[----:B0-----:R-:W-:Y:S01]  /*0160*/  ISETP.GE.AND P0, PT, R3, R2, PT ;  /* 0x000000020300720c */ /* 0x001fe20003f06270 */
[----:B------:R-:W-:-:S12]  /*0170*/  IMAD.MOV.U32 R11, RZ, RZ, R3 ;  /* 0x000000ffff0b7224 */ /* 0x000fd800078e0003 */
[----:B------:R-:W-:Y:S05]  /*0180*/  @P0 BRA `(.L_x_220) ;  /* 0x0000000000100947 */ /* 0x000fea0003800000 */
[----:B------:R-:W0:Y:S02]  /*0190*/  LDC.64 R4, c[0x0][0x380] ;  /* 0x0000e000ff047b82 */ /* 0x000e240000000a00 */
[----:B0-----:R-:W-:-:S05]  /*01a0*/  IMAD.WIDE.U32 R4, R3, 0x4, R4 ;  /* 0x0000000403047825 */ /* 0x001fca00078e0004 */
[----:B------:R0:W5:Y:S01]  /*01b0*/  LDG.E.CONSTANT R0, desc[UR6][R4.64] ;  /* 0x0000000604007981 */ /* 0x000162000c1e9900 */
[----:B------:R-:W-:-:S07]  /*01c0*/  VIADD R11, R3, 0x100 ;  /* 0x00000100030b7836 */ /* 0x000fce0000000000 */
.L_x_220:
[----:B------:R-:W-:Y:S05]  /*01d0*/  BSYNC.RECONVERGENT B1 ;  /* 0x0000000000017941 */ /* 0x000fea0003800200 */
.L_x_219:
[----:B------:R-:W-:Y:S01]  /*01e0*/  ISETP.GE.AND P0, PT, R11, R2, PT ;  /* 0x000000020b00720c */ /* 0x000fe20003f06270 */
[----:B------:R-:W-:-:S12]  /*01f0*/  BSSY.RECONVERGENT B1, `(.L_x_221) ;  /* 0x0000066000017945 */ /* 0x000fd80003800200 */
[----:B------:R-:W-:Y:S05]  /*0200*/  @P0 BRA `(.L_x_222) ;  /* 0x0000000400900947 */ /* 0x000fea0003800000 */
[----:B0-----:R-:W-:Y:S01]  /*0210*/  LOP3.LUT R5, RZ, R11, RZ, 0x33, !PT ;  /* 0x0000000bff057212 */ /* 0x001fe200078e33ff */
[----:B------:R-:W-:Y:S04]  /*0220*/  BSSY.RECONVERGENT B2, `(.L_x_223) ;  /* 0x0000015000027945 */ /* 0x000fe80003800200 */
[----:B------:R-:W-:-:S05]  /*0230*/  IMAD.IADD R6, R5, 0x1, R2 ;  /* 0x0000000105067824 */ /* 0x000fca00078e0202 */
[C---:B------:R-:W-:Y:S02]  /*0240*/  LOP3.LUT R4, R6.reuse, 0x300, RZ, 0xc0, !PT ;  /* 0x0000030006047812 */ /* 0x040fe400078ec0ff */
[----:B------:R-:W-:Y:S02]  /*0250*/  ISETP.GE.U32.AND P1, PT, R6, 0x300, PT ;  /* 0x000003000600780c */ /* 0x000fe40003f26070 */
[----:B------:R-:W-:-:S13]  /*0260*/  ISETP.NE.AND P0, PT, R4, 0x300, PT ;  /* 0x000003000400780c */ /* 0x000fda0003f05270 */
[----:B------:R-:W-:Y:S05]  /*0270*/  @!P0 BRA `(.L_x_224) ;  /* 0x00000000003c8947 */ /* 0x000fea0003800000 */
[----:B------:R-:W0:Y:S01]  /*0280*/  LDC.64 R4, c[0x0][0x380] ;  /* 0x0000e000ff047b82 */ /* 0x000e220000000a00 */
[----:B------:R-:W-:-:S04]  /*0290*/  LEA.HI R6, R6, 0x1, RZ, 0x18 ;  /* 0x0000000106067811 */ /* 0x000fc800078fc0ff */
[----:B------:R-:W-:-:S05]  /*02a0*/  LOP3.LUT R6, R6, 0x3, RZ, 0xc0, !PT ;  /* 0x0000000306067812 */ /* 0x000fca00078ec0ff */
[----:B------:R-:W-:Y:S02]  /*02b0*/  IMAD.MOV R6, RZ, RZ, -R6 ;  /* 0x000000ffff067224 */ /* 0x000fe400078e0a06 */
[----:B0-----:R-:W-:-:S04]  /*02c0*/  IMAD.WIDE.U32 R4, R11, 0x4, R4 ;  /* 0x000000040b047825 */ /* 0x001fc800078e0004 */
[----:B------:R-:W-:-:S07]  /*02d0*/  IMAD.MOV.U32 R7, RZ, RZ, R5 ;  /* 0x000000ffff077224 */ /* 0x000fce00078e0005 */
.L_x_225:
[----:B------:R-:W-:-:S06]  /*02e0*/  IMAD.MOV.U32 R5, RZ, RZ, R7 ;  /* 0x000000ffff057224 */ /* 0x000fcc00078e0007 */
[----:B------:R0:W2:Y:S01]  /*02f0*/  LDG.E.CONSTANT R5, desc[UR6][R4.64] ;  /* 0x0000000604057981 */ /* 0x0000a2000c1e9900 */
[----:B------:R-:W-:Y:S02]  /*0300*/  VIADD R6, R6, 0x1 ;  /* 0x0000000106067836 */ /* 0x000fe40000000000 */
[----:B------:R-:W-:-:S03]  /*0310*/  VIADD R11, R11, 0x100 ;  /* 0x000001000b0b7836 */ /* 0x000fc60000000000 */
[----:B------:R-:W-:Y:S02]  /*0320*/  ISETP.NE.AND P0, PT, R6, RZ, PT ;  /* 0x000000ff0600720c */ /* 0x000fe40003f05270 */
[----:B0-----:R-:W-:-:S05]  /*0330*/  IADD3 R4, P2, PT, R4, 0x400, RZ ;  /* 0x0000040004047810 */ /* 0x001fca0007f5e0ff */
[----:B------:R-:W-:Y:S01]  /*0340*/  IMAD.X R7, RZ, RZ, R7, P2 ;  /* 0x000000ffff077224 */ /* 0x000fe200010e0607 */
[----:B--2--5:R-:W-:-:S05]  /*0350*/  VIMNMX R0, PT, PT, R5, R0, !PT ;  /* 0x0000000005007248 */ /* 0x024fca0007fe0100 */
[----:B------:R-:W-:Y:S05]  /*0360*/  @P0 BRA `(.L_x_225) ;  /* 0xfffffffc00dc0947 */ /* 0x000fea000383ffff */
.L_x_224:
[----:B------:R-:W-:Y:S05]  /*0370*/  BSYNC.RECONVERGENT B2 ;  /* 0x0000000000027941 */ /* 0x000fea0003800200 */
.L_x_223:
[----:B------:R-:W-:Y:S05]  /*0380*/  @!P1 BRA `(.L_x_222) ;  /* 0x0000000400309947 */ /* 0x000fea0003800000 */
[----:B------:R-:W-:Y:S01]  /*0390*/  IMAD.IADD R4, R2, 0x1, -R11 ;  /* 0x0000000102047824 */ /* 0x000fe200078e0a0b */
[----:B------:R-:W-:Y:S01]  /*03a0*/  BSSY.RECONVERGENT B2, `(.L_x_226) ;  /* 0x0000029000027945 */ /* 0x000fe20003800200 */
[----:B------:R-:W-:-:S03]  /*03b0*/  PLOP3.LUT P0, PT, PT, PT, PT, 0x80, 0x8 ;  /* 0x000000000008781c */ /* 0x000fc60003f0f070 */
[----:B------:R-:W-:-:S13]  /*03c0*/  ISETP.GT.AND P1, PT, R4, 0xc00, PT ;  /* 0x00000c000400780c */ /* 0x000fda0003f24270 */
[----:B------:R-:W-:Y:S05]  /*03d0*/  @!P1 BRA `(.L_x_227) ;  /* 0x0000000000949947 */ /* 0x000fea0003800000 */
[----:B------:R-:W-:Y:S01]  /*03e0*/  PLOP3.LUT P0, PT, PT, PT, PT, 0x8, 0x80 ;  /* 0x000000000080781c */ /* 0x000fe20003f0e170 */
[----:B------:R-:W-:-:S12]  /*03f0*/  VIADD R10, R2, 0xfffff400 ;  /* 0xfffff400020a7836 */ /* 0x000fd80000000000 */
.L_x_228:
[----:B------:R-:W0:Y:S01]  /*0400*/  LDC.64 R6, c[0x0][0x380] ;  /* 0x0000e000ff067b82 */ /* 0x000e220000000a00 */
[C---:B------:R-:W-:Y:S02]  /*0410*/  VIADD R9, R11.reuse, 0x400 ;  /* 0x000004000b097836 */ /* 0x040fe40000000000 */
[C---:B------:R-:W-:Y:S02]  /*0420*/  VIADD R5, R11.reuse, 0x800 ;  /* 0x000008000b057836 */ /* 0x040fe40000000000 */
[----:B0-----:R-:W-:-:S05]  /*0430*/  IMAD.WIDE R22, R11, 0x4, R6 ;  /* 0x000000040b167825 */ /* 0x001fca00078e0206 */
[----:B------:R-:W2:Y:S01]  /*0440*/  LDG.E.CONSTANT R12, desc[UR6][R22.64] ;  /* 0x00000006160c7981 */ /* 0x000ea2000c1e9900 */
[----:B------:R-:W-:-:S03]  /*0450*/  IMAD.WIDE R8, R9, 0x4, R6 ;  /* 0x0000000409087825 */ /* 0x000fc600078e0206 */
[----:B------:R-:W2:Y:S04]  /*0460*/  LDG.E.CONSTANT R13, desc[UR6][R22.64+0x400] ;  /* 0x00040006160d7981 */ /* 0x000ea8000c1e9900 */
[----:B------:R-:W3:Y:S04]  /*0470*/  LDG.E.CONSTANT R14, desc[UR6][R22.64+0x800] ;  /* 0x00080006160e7981 */ /* 0x000ee8000c1e9900 */
[----:B------:R-:W3:Y:S01]  /*0480*/  LDG.E.CONSTANT R21, desc[UR6][R22.64+0xc00] ;  /* 0x000c000616157981 */ /* 0x000ee2000c1e9900 */
[----:B------:R-:W-:-:S03]  /*0490*/  IMAD.WIDE R4, R5, 0x4, R6 ;  /* 0x0000000405047825 */ /* 0x000fc600078e0206 */
[----:B------:R-:W4:Y:S04]  /*04a0*/  LDG.E.CONSTANT R17, desc[UR6][R8.64] ;  /* 0x0000000608117981 */ /* 0x000f28000c1e9900 */
[----:B------:R-:W4:Y:S01]  /*04b0*/  LDG.E.CONSTANT R16, desc[UR6][R8.64+0x400] ;  /* 0x0004000608107981 */ /* 0x000f22000c1e9900 */
[----:B------:R-:W-:-:S03]  /*04c0*/  VIADD R25, R11, 0xc00 ;  /* 0x00000c000b197836 */ /* 0x000fc60000000000 */
[----:B------:R-:W4:Y:S04]  /*04d0*/  LDG.E.CONSTANT R15, desc[UR6][R8.64+0x800] ;  /* 0x00080006080f7981 */ /* 0x000f28000c1e9900 */
[----:B------:R-:W4:Y:S01]  /*04e0*/  LDG.E.CONSTANT R20, desc[UR6][R8.64+0xc00] ;  /* 0x000c000608147981 */ /* 0x000f22000c1e9900 */
[----:B------:R-:W-:-:S03]  /*04f0*/  IMAD.WIDE R6, R25, 0x4, R6 ;  /* 0x0000000419067825 */ /* 0x000fc600078e0206 */
[----:B------:R-:W4:Y:S04]  /*0500*/  LDG.E.CONSTANT R19, desc[UR6][R4.64] ;  /* 0x0000000604137981 */ /* 0x000f28000c1e9900 */
[----:B------:R-:W4:Y:S04]  /*0510*/  LDG.E.CONSTANT R18, desc[UR6][R4.64+0x400] ;  /* 0x0004000604127981 */ /* 0x000f28000c1e9900 */
[----:B------:R-:W4:Y:S04]  /*0520*/  LDG.E.CONSTANT R23, desc[UR6][R4.64+0x800] ;  /* 0x0008000604177981 */ /* 0x000f28000c1e9900 */
[----:B------:R-:W4:Y:S04]  /*0530*/  LDG.E.CONSTANT R24, desc[UR6][R4.64+0xc00] ;  /* 0x000c000604187981 */ /* 0x000f28000c1e9900 */
[----:B------:R-:W4:Y:S04]  /*0540*/  LDG.E.CONSTANT R25, desc[UR6][R6.64] ;  /* 0x0000000606197981 */ /* 0x000f28000c1e9900 */
[----:B------:R-:W4:Y:S04]  /*0550*/  LDG.E.CONSTANT R26, desc[UR6][R6.64+0x400] ;  /* 0x00040006061a7981 */ /* 0x000f28000c1e9900 */
[----:B------:R-:W4:Y:S04]  /*0560*/  LDG.E.CONSTANT R22, desc[UR6][R6.64+0x800] ;  /* 0x0008000606167981 */ /* 0x000f28000c1e9900 */
[----:B------:R-:W4:Y:S01]  /*0570*/  LDG.E.CONSTANT R27, desc[UR6][R6.64+0xc00] ;  /* 0x000c0006061b7981 */ /* 0x000f22000c1e9900 */
[----:B------:R-:W-:-:S05]  /*0580*/  VIADD R11, R11, 0x1000 ;  /* 0x000010000b0b7836 */ /* 0x000fca0000000000 */
[----:B------:R-:W-:Y:S02]  /*0590*/  ISETP.GE.AND P1, PT, R11, R10, PT ;  /* 0x0000000a0b00720c */ /* 0x000fe40003f26270 */
[----:B--2--5:R-:W-:-:S04]  /*05a0*/  VIMNMX3 R12, R0, R12, R13, !PT ;  /* 0x0000000c000c720f */ /* 0x024fc8000780010d */
[----:B---3--:R-:W-:-:S04]  /*05b0*/  VIMNMX3 R12, R12, R14, R21, !PT ;  /* 0x0000000e0c0c720f */ /* 0x008fc80007800115 */
[----:B----4-:R-:W-:-:S04]  /*05c0*/  VIMNMX3 R12, R12, R17, R16, !PT ;  /* 0x000000110c0c720f */ /* 0x010fc80007800110 */
[----:B------:R-:W-:-:S04]  /*05d0*/  VIMNMX3 R12, R12, R15, R20, !PT ;  /* 0x0000000f0c0c720f */ /* 0x000fc80007800114 */
[----:B------:R-:W-:-:S04]  /*05e0*/  VIMNMX3 R12, R12, R19, R18, !PT ;  /* 0x000000130c0c720f */ /* 0x000fc80007800112 */
[----:B------:R-:W-:-:S04]  /*05f0*/  VIMNMX3 R12, R12, R23, R24, !PT ;  /* 0x000000170c0c720f */ /* 0x000fc80007800118 */
[----:B------:R-:W-:-:S04]  /*0600*/  VIMNMX3 R25, R12, R25, R26, !PT ;  /* 0x000000190c19720f */ /* 0x000fc8000780011a */
[----:B------:R-:W-:Y:S01]  /*0610*/  VIMNMX3 R0, R25, R22, R27, !PT ;  /* 0x000000161900720f */ /* 0x000fe2000780011b */
[----:B------:R-:W-:Y:S06]  /*0620*/  @!P1 BRA `(.L_x_228) ;  /* 0xfffffffc00749947 */ /* 0x000fec000383ffff */
.L_x_227:
[----:B------:R-:W-:Y:S05]  /*0630*/  BSYNC.RECONVERGENT B2 ;  /* 0x0000000000027941 */ /* 0x000fea0003800200 */
.L_x_226:
[----:B------:R-:W-:Y:S01]  /*0640*/  IMAD.IADD R4, R2, 0x1, -R11 ;  /* 0x0000000102047824 */ /* 0x000fe200078e0a0b */
[----:B------:R-:W-:Y:S04]  /*0650*/  BSSY.RECONVERGENT B2, `(.L_x_229) ;  /* 0x0000015000027945 */ /* 0x000fe80003800200 */
[----:B------:R-:W-:-:S13]  /*0660*/  ISETP.GT.AND P1, PT, R4, 0x400, PT ;  /* 0x000004000400780c */ /* 0x000fda0003f24270 */
[----:B------:R-:W-:Y:S05]  /*0670*/  @!P1 BRA `(.L_x_230) ;  /* 0x0000000000489947 */ /* 0x000fea0003800000 */
[----:B------:R-:W0:Y:S01]  /*0680*/  LDC.64 R6, c[0x0][0x380] ;  /* 0x0000e000ff067b82 */ /* 0x000e220000000a00 */
[C---:B------:R-:W-:Y:S02]  /*0690*/  VIADD R13, R11.reuse, 0x400 ;  /* 0x000004000b0d7836 */ /* 0x040fe40000000000 */
[----:B0-----:R-:W-:-:S05]  /*06a0*/  IMAD.WIDE R4, R11, 0x4, R6 ;  /* 0x000000040b047825 */ /* 0x001fca00078e0206 */
[----:B------:R-:W2:Y:S01]  /*06b0*/  LDG.E.CONSTANT R9, desc[UR6][R4.64] ;  /* 0x0000000604097981 */ /* 0x000ea2000c1e9900 */
[----:B------:R-:W-:-:S03]  /*06c0*/  IMAD.WIDE R6, R13, 0x4, R6 ;  /* 0x000000040d067825 */ /* 0x000fc600078e0206 */
[----:B------:R-:W2:Y:S04]  /*06d0*/  LDG.E.CONSTANT R8, desc[UR6][R4.64+0x400] ;  /* 0x0004000604087981 */ /* 0x000ea8000c1e9900 */
[----:B------:R-:W3:Y:S04]  /*06e0*/  LDG.E.CONSTANT R13, desc[UR6][R4.64+0x800] ;  /* 0x00080006040d7981 */ /* 0x000ee8000c1e9900 */
[----:B------:R-:W3:Y:S04]  /*06f0*/  LDG.E.CONSTANT R10, desc[UR6][R4.64+0xc00] ;  /* 0x000c0006040a7981 */ /* 0x000ee8000c1e9900 */
[----:B------:R-:W4:Y:S04]  /*0700*/  LDG.E.CONSTANT R15, desc[UR6][R6.64] ;  /* 0x00000006060f7981 */ /* 0x000f28000c1e9900 */
[----:B------:R-:W4:Y:S04]  /*0710*/  LDG.E.CONSTANT R12, desc[UR6][R6.64+0x400] ;  /* 0x00040006060c7981 */ /* 0x000f28000c1e9900 */
[----:B------:R-:W4:Y:S04]  /*0720*/  LDG.E.CONSTANT R17, desc[UR6][R6.64+0x800] ;  /* 0x0008000606117981 */ /* 0x000f28000c1e9900 */
[----:B------:R-:W4:Y:S01]  /*0730*/  LDG.E.CONSTANT R14, desc[UR6][R6.64+0xc00] ;  /* 0x000c0006060e7981 */ /* 0x000f22000c1e9900 */
[----:B------:R-:W-:Y:S01]  /*0740*/  PLOP3.LUT P0, PT, PT, PT, PT, 0x8, 0x80 ;  /* 0x000000000080781c */ /* 0x000fe20003f0e170 */
[----:B------:R-:W-:Y:S01]  /*0750*/  VIADD R11, R11, 0x800 ;  /* 0x000008000b0b7836 */ /* 0x000fe20000000000 */
[----:B--2--5:R-:W-:-:S04]  /*0760*/  VIMNMX3 R8, R0, R9, R8, !PT ;  /* 0x000000090008720f */ /* 0x024fc80007800108 */
[----:B---3--:R-:W-:-:S04]  /*0770*/  VIMNMX3 R8, R8, R13, R10, !PT ;  /* 0x0000000d0808720f */ /* 0x008fc8000780010a */
[----:B----4-:R-:W-:-:S04]  /*0780*/  VIMNMX3 R8, R8, R15, R12, !PT ;  /* 0x0000000f0808720f */ /* 0x010fc8000780010c */
[----:B------:R-:W-:-:S07]  /*0790*/  VIMNMX3 R0, R8, R17, R14, !PT ;  /* 0x000000110800720f */ /* 0x000fce000780010e */
.L_x_230:
[----:B------:R-:W-:Y:S05]  /*07a0*/  BSYNC.RECONVERGENT B2 ;  /* 0x0000000000027941 */ /* 0x000fea0003800200 */
.L_x_229:
[----:B------:R-:W-:-:S13]  /*07b0*/  ISETP.LT.OR P0, PT, R11, R2, P0 ;  /* 0x000000020b00720c */ /* 0x000fda0000701670 */
[----:B------:R-:W-:Y:S05]  /*07c0*/  @!P0 BRA `(.L_x_222) ;  /* 0x0000000000208947 */ /* 0x000fea0003800000 */
[----:B------:R-:W0:Y:S02]  /*07d0*/  LDC.64 R4, c[0x0][0x380] ;  /* 0x0000e000ff047b82 */ /* 0x000e240000000a00 */
[----:B0-----:R-:W-:-:S05]  /*07e0*/  IMAD.WIDE R4, R11, 0x4, R4 ;  /* 0x000000040b047825 */ /* 0x001fca00078e0204 */
[----:B------:R-:W2:Y:S04]  /*07f0*/  LDG.E.CONSTANT R7, desc[UR6][R4.64] ;  /* 0x0000000604077981 */ /* 0x000ea8000c1e9900 */
[----:B------:R-:W2:Y:S04]  /*0800*/  LDG.E.CONSTANT R6, desc[UR6][R4.64+0x400] ;  /* 0x0004000604067981 */ /* 0x000ea8000c1e9900 */
[----:B------:R-:W3:Y:S04]  /*0810*/  LDG.E.CONSTANT R9, desc[UR6][R4.64+0x800] ;  /* 0x0008000604097981 */ /* 0x000ee8000c1e9900 */
[----:B------:R-:W3:Y:S01]  /*0820*/  LDG.E.CONSTANT R8, desc[UR6][R4.64+0xc00] ;  /* 0x000c000604087981 */ /* 0x000ee2000c1e9900 */
[----:B--2--5:R-:W-:-:S04]  /*0830*/  VIMNMX3 R0, R0, R7, R6, !PT ;  /* 0x000000070000720f */ /* 0x024fc80007800106 */
[----:B---3--:R-:W-:-:S07]  /*0840*/  VIMNMX3 R0, R0, R9, R8, !PT ;  /* 0x000000090000720f */ /* 0x008fce0007800108 */
.L_x_222:
[----:B------:R-:W-:Y:S05]  /*0850*/  BSYNC.RECONVERGENT B1 ;  /* 0x0000000000017941 */ /* 0x000fea0003800200 */
.L_x_221:
[----:B------:R-:W-:Y:S01]  /*0860*/  ISETP.GE.AND P0, PT, R2, 0x100, PT ;  /* 0x000001000200780c */ /* 0x000fe20003f06270 */
[----:B-----5:R-:W-:-:S12]  /*0870*/  IMAD.MOV.U32 R9, RZ, RZ, R0 ;  /* 0x000000ffff097224 */ /* 0x020fd800078e0000 */
[----:B------:R-:W-:Y:S05]  /*0880*/  @!P0 BRA `(.L_x_231) ;  /* 0x0000000000a08947 */ /* 0x000fea0003800000 */
[----:B------:R-:W1:Y:S01]  /*0890*/  S2R R6, SR_LANEID ;  /* 0x0000000000067919 */ /* 0x000e620000000000 */
[----:B------:R-:W2:Y:S02]  /*08a0*/  SHFL.DOWN PT, R0, R9, 0x1, 0x1f ;  /* 0x08201f0009007f89 */ /* 0x000ea400000e0000 */
[----:B--2---:R-:W-:Y:S02]  /*08b0*/  VIMNMX R0, PT, PT, R0, R9, !PT ;  /* 0x0000000900007248 */ /* 0x004fe40007fe0100 */
[C---:B-1----:R-:W-:Y:S02]  /*08c0*/  ISETP.GT.AND P0, PT, R6.reuse, 0x1e, PT ;  /* 0x0000001e0600780c */ /* 0x042fe40003f04270 */
[C---:B------:R-:W-:Y:S02]  /*08d0*/  ISETP.NE.AND P1, PT, R6.reuse, RZ, PT ;  /* 0x000000ff0600720c */ /* 0x040fe40003f25270 */
[----:B------:R-:W-:Y:S02]  /*08e0*/  SEL R0, R9, R0, P0 ;  /* 0x0000000009007207 */ /* 0x000fe40000000000 */
[----:B------:R-:W-:-:S03]  /*08f0*/  ISETP.GT.AND P0, PT, R6, 0x1d, PT ;  /* 0x0000001d0600780c */ /* 0x000fc60003f04270 */
[----:B0-----:R-:W0:Y:S06]  /*0900*/  SHFL.DOWN PT, R5, R0, 0x2, 0x1f ;  /* 0x08401f0000057f89 */ /* 0x001e2c00000e0000 */
[----:B------:R-:W1:Y:S01]  /*0910*/  @!P1 S2R R7, SR_CgaCtaId ;  /* 0x0000000000079919 */ /* 0x000e620000008800 */
[----:B------:R-:W-:Y:S02]  /*0920*/  @!P1 MOV R4, 0x400 ;  /* 0x0000040000049802 */ /* 0x000fe40000000f00 */
[----:B------:R-:W-:-:S04]  /*0930*/  @!P1 SHF.R.U32.HI R2, RZ, 0x3, R3 ;  /* 0x00000003ff029819 */ /* 0x000fc80000011603 */
[----:B------:R-:W-:Y:S02]  /*0940*/  @!P1 LOP3.LUT R2, R2, 0x7c, RZ, 0xc0, !PT ;  /* 0x0000007c02029812 */ /* 0x000fe400078ec0ff */
[----:B0-----:R-:W-:Y:S02]  /*0950*/  @!P0 VIMNMX R0, PT, PT, R0, R5, !PT ;  /* 0x0000000500008248 */ /* 0x001fe40007fe0100 */
[----:B------:R-:W-:-:S03]  /*0960*/  ISETP.GT.AND P0, PT, R6, 0x1b, PT ;  /* 0x0000001b0600780c */ /* 0x000fc60003f04270 */
[----:B------:R-:W0:Y:S01]  /*0970*/  SHFL.DOWN PT, R5, R0, 0x4, 0x1f ;  /* 0x08801f0000057f89 */ /* 0x000e2200000e0000 */
[----:B-1----:R-:W-:-:S05]  /*0980*/  @!P1 LEA R7, R7, R4, 0x18 ;  /* 0x0000000407079211 */ /* 0x002fca00078ec0ff */
[----:B------:R-:W-:-:S04]  /*0990*/  @!P1 IMAD.IADD R2, R2, 0x1, R7 ;  /* 0x0000000102029824 */ /* 0x000fc800078e0207 */
[----:B0-----:R-:W-:Y:S02]  /*09a0*/  @!P0 VIMNMX R0, PT, PT, R0, R5, !PT ;  /* 0x0000000500008248 */ /* 0x001fe40007fe0100 */
[----:B------:R-:W-:-:S03]  /*09b0*/  ISETP.GT.AND P0, PT, R6, 0x17, PT ;  /* 0x000000170600780c */ /* 0x000fc60003f04270 */
[----:B------:R-:W0:Y:S10]  /*09c0*/  SHFL.DOWN PT, R5, R0, 0x8, 0x1f ;  /* 0x09001f0000057f89 */ /* 0x000e3400000e0000 */
[----:B0-----:R-:W-:-:S02]  /*09d0*/  @!P0 VIMNMX R0, PT, PT, R0, R5, !PT ;  /* 0x0000000500008248 */ /* 0x001fc40007fe0100 */
[----:B------:R-:W-:-:S03]  /*09e0*/  ISETP.NE.AND P0, PT, R3, RZ, PT ;  /* 0x000000ff0300720c */ /* 0x000fc60003f05270 */
[----:B------:R-:W0:Y:S02]  /*09f0*/  SHFL.DOWN PT, R5, R0, 0x10, 0x1f ;  /* 0x0a001f0000057f89 */ /* 0x000e2400000e0000 */
[----:B0-----:R-:W-:-:S05]  /*0a00*/  VIMNMX R7, PT, PT, R0, R5, !PT ;  /* 0x0000000500077248 */ /* 0x001fca0007fe0100 */
[----:B------:R0:W-:Y:S01]  /*0a10*/  @!P1 STS [R2+0x8], R7 ;  /* 0x0000080702009388 */ /* 0x0001e20000000800 */
[----:B------:R-:W-:Y:S01]  /*0a20*/  BAR.SYNC.DEFER_BLOCKING 0x0 ;  /* 0x0000000000007b1d */ /* 0x000fe20000010000 */
[----:B------:R-:W-:-:S04]  /*0a30*/  ISETP.GT.AND P1, PT, R6, 0xf, PT ;  /* 0x0000000f0600780c */ /* 0x000fc80003f24270 */
[----:B------:R-:W-:Y:S01]  /*0a40*/  SEL R5, R0, R7, P1 ;  /* 0x0000000700057207 */ /* 0x000fe20000800000 */
[----:B------:R-:W-:Y:S08]  /*0a50*/  @P0 BRA `(.L_x_232) ;  /* 0x0000002c00500947 */ /* 0x000ff00003800000 */
[----:B------:R-:W1:Y:S01]  /*0a60*/  S2UR UR5, SR_CgaCtaId ;  /* 0x00000000000579c3 */ /* 0x000e620000008800 */
[----:B------:R-:W-:Y:S02]  /*0a70*/  UMOV UR4, 0x400 ;  /* 0x0000040000047882 */ /* 0x000fe40000000000 */
[----:B-1----:R-:W-:-:S09]  /*0a80*/  ULEA UR4, UR5, UR4, 0x18 ;  /* 0x0000000405047291 */ /* 0x002fd2000f8ec0ff */
[----:B------:R-:W-:Y:S04]  /*0a90*/  LDS R0, [UR4+0xc] ;  /* 0x00000c04ff007984 */ /* 0x000fe80008000800 */
[----:B------:R-:W1:Y:S04]  /*0aa0*/  LDS.128 R8, [UR4+0x10] ;  /* 0x00001004ff087984 */ /* 0x000e680008000c00 */
[----:B0-----:R-:W0:Y:S01]  /*0ab0*/  LDS.64 R2, [UR4+0x20] ;  /* 0x00002004ff027984 */ /* 0x001e220008000a00 */
[----:B-1----:R-:W-:-:S04]  /*0ac0*/  VIMNMX3 R0, R5, R0, R8, !PT ;  /* 0x000000000500720f */ /* 0x002fc80007800108 */
[----:B------:R-:W-:-:S04]  /*0ad0*/  VIMNMX3 R0, R0, R9, R10, !PT ;  /* 0x000000090000720f */ /* 0x000fc8000780010a */
[----:B0-----:R-:W-:-:S04]  /*0ae0*/  VIMNMX3 R0, R0, R11, R2, !PT ;  /* 0x0000000b0000720f */ /* 0x001fc80007800102 */
[----:B------:R-:W-:Y:S01]  /*0af0*/  VIMNMX R5, PT, PT, R0, R3, !PT ;  /* 0x0000000300057248 */ /* 0x000fe20007fe0100 */
[----:B------:R-:W-:Y:S06]  /*0b00*/  BRA `(.L_x_232) ;  /* 0x0000002c00247947 */ /* 0x000fec0003800000 */
.L_x_231:
[----:B------:R-:W1:Y:S01]  /*0b10*/  S2R R6, SR_LANEID ;  /* 0x0000000000067919 */ /* 0x000e620000000000 */
[----:B------:R-:W-:-:S04]  /*0b20*/  LOP3.LUT R0, R3, 0x3e0, RZ, 0xc0, !PT ;  /* 0x000003e003007812 */ /* 0x000fc800078ec0ff */
[----:B------:R-:W-:Y:S01]  /*0b30*/  LOP3.LUT R7, RZ, R0, RZ, 0x33, !PT ;  /* 0x00000000ff077212 */ /* 0x000fe200078e33ff */
[----:B0-----:R-:W-:-:S04]  /*0b40*/  VIADD R5, R0, 0x20 ;  /* 0x0000002000057836 */ /* 0x001fc80000000000 */
[----:B------:R-:W-:Y:S01]  /*0b50*/  IMAD.IADD R7, R7, 0x1, R2 ;  /* 0x0000000107077824 */ /* 0x000fe200078e0202 */
[----:B------:R-:W-:-:S04]  /*0b60*/  ISETP.GT.AND P0, PT, R5, R2, PT ;  /* 0x000000020500720c */ /* 0x000fc80003f04270 */
[----:B------:R-:W-:-:S05]  /*0b70*/  SEL R7, R7, 0x1f, P0 ;  /* 0x0000001f07077807 */ /* 0x000fca0000000000 */
[----:B------:R-:W0:Y:S01]  /*0b80*/  SHFL.DOWN PT, R0, R9, 0x1, R7 ;  /* 0x0820000009007989 */ /* 0x000e2200000e0007 */
[C---:B-1----:R-:W-:Y:S01]  /*0b90*/  ISETP.GE.AND P0, PT, R6.reuse, R7, PT ;  /* 0x000000070600720c */ /* 0x042fe20003f06270 */
[C---:B------:R-:W-:Y:S01]  /*0ba0*/  VIADD R4, R6.reuse, 0x2 ;  /* 0x0000000206047836 */ /* 0x040fe20000000000 */
[----:B------:R-:W-:-:S11]  /*0bb0*/  ISETP.NE.AND P1, PT, R6, RZ, PT ;  /* 0x000000ff0600720c */ /* 0x000fd60003f25270 */
[----:B0-----:R-:W-:Y:S02]  /*0bc0*/  @!P0 VIMNMX R9, PT, PT, R0, R9, !PT ;  /* 0x0000000900098248 */ /* 0x001fe40007fe0100 */
[----:B------:R-:W-:Y:S01]  /*0bd0*/  ISETP.GT.AND P0, PT, R4, R7, PT ;  /* 0x000000070400720c */ /* 0x000fe20003f04270 */
[----:B------:R-:W-:Y:S01]  /*0be0*/  VIADD R4, R6, 0x4 ;  /* 0x0000000406047836 */ /* 0x000fe20000000000 */
[----:B------:R-:W0:Y:S01]  /*0bf0*/  @!P1 S2R R8, SR_CgaCtaId ;  /* 0x0000000000089919 */ /* 0x000e220000008800 */
[----:B------:R-:W-:Y:S01]  /*0c00*/  @!P1 MOV R5, 0x400 ;  /* 0x0000040000059802 */ /* 0x000fe20000000f00 */
[----:B------:R-:W1:Y:S09]  /*0c10*/  SHFL.DOWN PT, R0, R9, 0x2, R7 ;  /* 0x0840000009007989 */ /* 0x000e7200000e0007 */
[----:B-1----:R-:W-:-:S02]  /*0c20*/  @!P0 VIMNMX R9, PT, PT, R9, R0, !PT ;  /* 0x0000000009098248 */ /* 0x002fc40007fe0100 */
[----:B------:R-:W-:Y:S01]  /*0c30*/  ISETP.GT.AND P0, PT, R4, R7, PT ;  /* 0x000000070400720c */ /* 0x000fe20003f04270 */
[----:B------:R-:W-:Y:S01]  /*0c40*/  VIADD R4, R6, 0x8 ;  /* 0x0000000806047836 */ /* 0x000fe20000000000 */
[----:B0-----:R-:W-:Y:S01]  /*0c50*/  @!P1 LEA R5, R8, R5, 0x18 ;  /* 0x0000000508059211 */ /* 0x001fe200078ec0ff */
[----:B------:R-:W0:Y:S10]  /*0c60*/  SHFL.DOWN PT, R0, R9, 0x4, R7 ;  /* 0x0880000009007989 */ /* 0x000e3400000e0007 */
[----:B0-----:R-:W-:-:S02]  /*0c70*/  @!P0 VIMNMX R9, PT, PT, R9, R0, !PT ;  /* 0x0000000009098248 */ /* 0x001fc40007fe0100 */
[----:B------:R-:W-:Y:S01]  /*0c80*/  ISETP.GT.AND P0, PT, R4, R7, PT ;  /* 0x000000070400720c */ /* 0x000fe20003f04270 */
[----:B------:R-:W-:Y:S02]  /*0c90*/  VIADD R4, R6, 0x10 ;  /* 0x0000001006047836 */ /* 0x000fe40000000000 */
[----:B------:R-:W0:Y:S10]  /*0ca0*/  SHFL.DOWN PT, R0, R9, 0x8, R7 ;  /* 0x0900000009007989 */ /* 0x000e3400000e0007 */
[----:B0-----:R-:W-:-:S02]  /*0cb0*/  @!P0 VIMNMX R9, PT, PT, R9, R0, !PT ;  /* 0x0000000009098248 */ /* 0x001fc40007fe0100 */
[----:B------:R-:W-:Y:S02]  /*0cc0*/  ISETP.GT.AND P0, PT, R4, R7, PT ;  /* 0x000000070400720c */ /* 0x000fe40003f04270 */
[----:B------:R-:W-:Y:S01]  /*0cd0*/  @!P1 SHF.R.U32.HI R4, RZ, 0x3, R3 ;  /* 0x00000003ff049819 */ /* 0x000fe20000011603 */
[----:B------:R-:W0:Y:S03]  /*0ce0*/  SHFL.DOWN PT, R0, R9, 0x10, R7 ;  /* 0x0a00000009007989 */ /* 0x000e2600000e0007 */
[----:B------:R-:W-:-:S05]  /*0cf0*/  @!P1 LOP3.LUT R4, R4, 0x7c, RZ, 0xc0, !PT ;  /* 0x0000007c04049812 */ /* 0x000fca00078ec0ff */
[----:B------:R-:W-:Y:S02]  /*0d00*/  @!P1 IMAD.IADD R4, R4, 0x1, R5 ;  /* 0x0000000104049824 */ /* 0x000fe400078e0205 */
[----:B0-----:R-:W-:Y:S02]  /*0d10*/  @!P0 VIMNMX R9, PT, PT, R9, R0, !PT ;  /* 0x0000000009098248 */ /* 0x001fe40007fe0100 */
[----:B------:R-:W-:-:S03]  /*0d20*/  ISETP.NE.AND P0, PT, R3, RZ, PT ;  /* 0x000000ff0300720c */ /* 0x000fc60003f05270 */
[----:B------:R-:W-:-:S05]  /*0d30*/  IMAD.MOV.U32 R5, RZ, RZ, R9 ;  /* 0x000000ffff057224 */ /* 0x000fca00078e0009 */
[----:B------:R4:W-:Y:S01]  /*0d40*/  @!P1 STS [R4+0x8], R5 ;  /* 0x0000080504009388 */ /* 0x0009e20000000800 */
[----:B------:R-:W-:Y:S06]  /*0d50*/  BAR.SYNC.DEFER_BLOCKING 0x0 ;  /* 0x0000000000007b1d */ /* 0x000fec0000010000 */
[----:B------:R-:W-:Y:S05]  /*0d60*/  @P0 BRA `(.L_x_232) ;  /* 0x00000028008c0947 */ /* 0x000fea0003800000 */
[----:B------:R-:W0:Y:S01]  /*0d70*/  S2UR UR5, SR_CgaCtaId ;  /* 0x00000000000579c3 */ /* 0x000e220000008800 */
[----:B------:R-:W-:Y:S01]  /*0d80*/  UMOV UR4, 0x400 ;  /* 0x0000040000047882 */ /* 0x000fe20000000000 */
[C---:B------:R-:W-:Y:S02]  /*0d90*/  ISETP.GT.AND P2, PT, R2.reuse, 0x20, PT ;  /* 0x000000200200780c */ /* 0x040fe40003f44270 */
[C---:B------:R-:W-:Y:S02]  /*0da0*/  ISETP.GT.AND P4, PT, R2.reuse, 0x40, PT ;  /* 0x000000400200780c */ /* 0x040fe40003f84270 */
[C---:B------:R-:W-:Y:S02]  /*0db0*/  ISETP.GT.AND P3, PT, R2.reuse, 0x60, PT ;  /* 0x000000600200780c */ /* 0x040fe40003f64270 */
[----:B------:R-:W-:Y:S01]  /*0dc0*/  ISETP.GT.AND P1, PT, R2, 0x80, PT ;  /* 0x000000800200780c */ /* 0x000fe20003f24270 */
[----:B0-----:R-:W-:-:S09]  /*0dd0*/  ULEA UR4, UR5, UR4, 0x18 ;  /* 0x0000000405047291 */ /* 0x001fd2000f8ec0ff */
[----:B------:R-:W4:Y:S04]  /*0de0*/  LDS R0, [UR4+0xc] ;  /* 0x00000c04ff007984 */ /* 0x000f280008000800 */
[----:B------:R-:W0:Y:S04]  /*0df0*/  LDS.128 R8, [UR4+0x10] ;  /* 0x00001004ff087984 */ /* 0x000e280008000c00 */
[----:B------:R-:W1:Y:S01]  /*0e00*/  LDS.64 R6, [UR4+0x20] ;  /* 0x00002004ff067984 */ /* 0x000e620008000a00 */
[----:B----4-:R-:W-:Y:S02]  /*0e10*/  @P2 VIMNMX R5, PT, PT, R5, R0, !PT ;  /* 0x0000000005052248 */ /* 0x010fe40007fe0100 */
[----:B------:R-:W-:-:S02]  /*0e20*/  ISETP.GT.AND P2, PT, R2, 0xa0, PT ;  /* 0x000000a00200780c */ /* 0x000fc40003f44270 */
[----:B0-----:R-:W-:Y:S02]  /*0e30*/  @P4 VIMNMX R5, PT, PT, R5, R8, !PT ;  /* 0x0000000805054248 */ /* 0x001fe40007fe0100 */
[C---:B------:R-:W-:Y:S02]  /*0e40*/  ISETP.GT.AND P4, PT, R2.reuse, 0xc0, PT ;  /* 0x000000c00200780c */ /* 0x040fe40003f84270 */
[----:B------:R-:W-:Y:S02]  /*0e50*/  @P3 VIMNMX R5, PT, PT, R5, R9, !PT ;  /* 0x0000000905053248 */ /* 0x000fe40007fe0100 */
[----:B------:R-:W-:Y:S02]  /*0e60*/  ISETP.GT.AND P3, PT, R2, 0xe0, PT ;  /* 0x000000e00200780c */ /* 0x000fe40003f64270 */
[----:B------:R-:W-:-:S04]  /*0e70*/  @P1 VIMNMX R5, PT, PT, R5, R10, !PT ;  /* 0x0000000a05051248 */ /* 0x000fc80007fe0100 */
[----:B------:R-:W-:-:S04]  /*0e80*/  @P2 VIMNMX R5, PT, PT, R5, R11, !PT ;  /* 0x0000000b05052248 */ /* 0x000fc80007fe0100 */
[----:B-1----:R-:W-:-:S04]  /*0e90*/  @P4 VIMNMX R5, PT, PT, R5, R6, !PT ;  /* 0x0000000605054248 */ /* 0x002fc80007fe0100 */
[----:B------:R-:W-:Y:S01]  /*0ea0*/  @P3 VIMNMX R5, PT, PT, R5, R7, !PT ;  /* 0x0000000705053248 */ /* 0x000fe20007fe0100 */
[----:B------:R-:W-:Y:S06]  /*0eb0*/  BRA `(.L_x_232) ;  /* 0x0000002800387947 */ /* 0x000fec0003800000 */
.L_x_218:
[----:B------:R-:W0:Y:S01]  /*0ec0*/  S2R R0, SR_TID.X ;  /* 0x0000000000007919 */ /* 0x000e220000002100 */
[----:B------:R-:W1:Y:S01]  /*0ed0*/  LDC.64 R20, c[0x0][0x380] ;  /* 0x0000e000ff147b82 */ /* 0x000e620000000a00 */
[----:B0-----:R-:W-:-:S04]  /*0ee0*/  IMAD.SHL.U32 R3, R0, 0x4, RZ ;  /* 0x0000000400037824 */ /* 0x001fc800078e00ff */
[----:B-1----:R-:W-:-:S05]  /*0ef0*/  IMAD.WIDE.U32 R20, R3, 0x4, R20 ;  /* 0x0000000403147825 */ /* 0x002fca00078e0014 */
[----:B------:R-:W2:Y:S04]  /*0f00*/  LDG.E.128.CONSTANT R4, desc[UR6][R20.64] ;  /* 0x0000000614047981 */ /* 0x000ea8000c1e9d00 */
[----:B------:R-:W3:Y:S04]  /*0f10*/  LDG.E.128.CONSTANT R8, desc[UR6][R20.64+0x1000] ;  /* 0x0010000614087981 */ /* 0x000ee8000c1e9d00 */
[----:B------:R-:W4:Y:S04]  /*0f20*/  LDG.E.128.CONSTANT R12, desc[UR6][R20.64+0x2000] ;  /* 0x00200006140c7981 */ /* 0x000f28000c1e9d00 */
[----:B------:R-:W5:Y:S01]  /*0f30*/  LDG.E.128.CONSTANT R16, desc[UR6][R20.64+0x3000] ;  /* 0x0030000614107981 */ /* 0x000f62000c1e9d00 */
[----:B------:R-:W-:Y:S01]  /*0f40*/  ISETP.GE.U32.AND P0, PT, R2, 0x2000, PT ;  /* 0x000020000200780c */ /* 0x000fe20003f06070 */
[----:B------:R-:W-:Y:S01]  /*0f50*/  IMAD.MOV.U32 R23, RZ, RZ, 0x1000 ;  /* 0x00001000ff177424 */ /* 0x000fe200078e00ff */
[----:B--2---:R-:W-:-:S02]  /*0f60*/  VIMNMX3 R4, R4, R5, R6, !PT ;  /* 0x000000050404720f */ /* 0x004fc40007800106 */
[----:B---3--:R-:W-:Y:S02]  /*0f70*/  VIMNMX3 R7, R7, R8, R9, !PT ;  /* 0x000000080707720f */ /* 0x008fe40007800109 */
[----:B----4-:R-:W-:Y:S02]  /*0f80*/  VIMNMX3 R10, R10, R11, R12, !PT ;  /* 0x0000000b0a0a720f */ /* 0x010fe4000780010c */
[----:B------:R-:W-:Y:S02]  /*0f90*/  VIMNMX3 R13, R13, R14, R15, !PT ;  /* 0x0000000e0d0d720f */ /* 0x000fe4000780010f */
[----:B-----5:R-:W-:Y:S02]  /*0fa0*/  VIMNMX3 R18, R16, R17, R18, !PT ;  /* 0x000000111012720f */ /* 0x020fe40007800112 */
[----:B------:R-:W-:Y:S02]  /*0fb0*/  VIMNMX3 R4, R4, R7, R10, !PT ;  /* 0x000000070404720f */ /* 0x000fe4000780010a */
[----:B------:R-:W-:-:S04]  /*0fc0*/  VIMNMX3 R13, R13, R18, R19, !PT ;  /* 0x000000120d0d720f */ /* 0x000fc80007800113 */
[----:B------:R-:W-:Y:S01]  /*0fd0*/  VIMNMX R3, PT, PT, R4, R13, !PT ;  /* 0x0000000d04037248 */ /* 0x000fe20007fe0100 */
[----:B------:R-:W-:Y:S06]  /*0fe0*/  @!P0 BRA `(.L_x_233) ;  /* 0x0000000000608947 */ /* 0x000fec0003800000 */
[----:B------:R-:W0:Y:S01]  /*0ff0*/  LDC R24, c[0x0][0x390] ;  /* 0x0000e400ff187b82 */ /* 0x000e220000000800 */
[----:B------:R-:W-:Y:S02]  /*1000*/  VIADD R22, R2, 0xfffff000 ;  /* 0xfffff00002167836 */ /* 0x000fe40000000000 */
[----:B------:R-:W-:-:S07]  /*1010*/  IMAD.MOV.U32 R23, RZ, RZ, 0x1000 ;  /* 0x00001000ff177424 */ /* 0x000fce00078e00ff */
.L_x_235:
[----:B------:R-:W-:-:S05]  /*1020*/  IMAD.WIDE R26, R23, 0x4, R20 ;  /* 0x00000004171a7825 */ /* 0x000fca00078e0214 */
[----:B------:R-:W2:Y:S04]  /*1030*/  LDG.E.128.CONSTANT R4, desc[UR6][R26.64] ;  /* 0x000000061a047981 */ /* 0x000ea8000c1e9d00 */
[----:B------:R-:W3:Y:S04]  /*1040*/  LDG.E.128.CONSTANT R8, desc[UR6][R26.64+0x1000] ;  /* 0x001000061a087981 */ /* 0x000ee8000c1e9d00 */
[----:B------:R-:W4:Y:S04]  /*1050*/  LDG.E.128.CONSTANT R12, desc[UR6][R26.64+0x2000] ;  /* 0x002000061a0c7981 */ /* 0x000f28000c1e9d00 */
[----:B------:R-:W5:Y:S01]  /*1060*/  LDG.E.128.CONSTANT R16, desc[UR6][R26.64+0x3000] ;  /* 0x003000061a107981 */ /* 0x000f62000c1e9d00 */
[----:B0-----:R-:W-:Y:S01]  /*1070*/  IMAD.MOV.U32 R2, RZ, RZ, R24 ;  /* 0x000000ffff027224 */ /* 0x001fe200078e0018 */
[----:B--2---:R-:W-:-:S03]  /*1080*/  VIMNMX3 R3, R3, R4, R5, !PT ;  /* 0x000000040303720f */ /* 0x004fc60007800105 */
[----:B------:R-:W-:Y:S01]  /*1090*/  IMAD.IADD R4, R2, 0x1, -R23 ;  /* 0x0000000102047824 */ /* 0x000fe200078e0a17 */
[----:B---3--:R-:W-:-:S04]  /*10a0*/  VIMNMX3 R6, R6, R7, R8, !PT ;  /* 0x000000070606720f */ /* 0x008fc80007800108 */
[----:B------:R-:W-:Y:S02]  /*10b0*/  ISETP.GE.AND P0, PT, R4, 0x1000, PT ;  /* 0x000010000400780c */ /* 0x000fe40003f06270 */
[----:B------:R-:W-:Y:S02]  /*10c0*/  VIMNMX3 R8, R9, R10, R11, !PT ;  /* 0x0000000a0908720f */ /* 0x000fe4000780010b */
[----:B----4-:R-:W-:Y:S02]  /*10d0*/  VIMNMX3 R12, R12, R13, R14, !PT ;  /* 0x0000000d0c0c720f */ /* 0x010fe4000780010e */
[----:B-----5:R-:W-:Y:S02]  /*10e0*/  VIMNMX3 R15, R15, R16, R17, !PT ;  /* 0x000000100f0f720f */ /* 0x020fe40007800111 */
[----:B------:R-:W-:Y:S02]  /*10f0*/  VIMNMX R18, PT, PT, R18, R19, !PT ;  /* 0x0000001312127248 */ /* 0x000fe40007fe0100 */
[----:B------:R-:W-:-:S02]  /*1100*/  VIMNMX3 R3, R3, R6, R8, !PT ;  /* 0x000000060303720f */ /* 0x000fc40007800108 */
[----:B------:R-:W-:-:S04]  /*1110*/  VIMNMX3 R12, R12, R15, R18, !PT ;  /* 0x0000000f0c0c720f */ /* 0x000fc80007800112 */
[----:B------:R-:W-:Y:S01]  /*1120*/  VIMNMX R3, PT, PT, R3, R12, !PT ;  /* 0x0000000c03037248 */ /* 0x000fe20007fe0100 */
[----:B------:R-:W-:Y:S06]  /*1130*/  @!P0 BRA `(.L_x_234) ;  /* 0x0000000400fc8947 */ /* 0x000fec0003800000 */
[----:B------:R-:W-:-:S05]  /*1140*/  VIADD R23, R23, 0x1000 ;  /* 0x0000100017177836 */ /* 0x000fca0000000000 */
[----:B------:R-:W-:-:S13]  /*1150*/  ISETP.GT.AND P0, PT, R23, R22, PT ;  /* 0x000000161700720c */ /* 0x000fda0003f04270 */
[----:B------:R-:W-:Y:S05]  /*1160*/  @!P0 BRA `(.L_x_235) ;  /* 0xfffffffc00ac8947 */ /* 0x000fea000383ffff */
.L_x_233:
[----:B------:R-:W-:-:S13]  /*1170*/  ISETP.GE.AND P0, PT, R23, R2, PT ;  /* 0x000000021700720c */ /* 0x000fda0003f06270 */
[----:B------:R-:W-:Y:S05]  /*1180*/  @P0 BRA `(.L_x_234) ;  /* 0x0000000400e80947 */ /* 0x000fea0003800000 */
[----:B------:R-:W-:Y:S01]  /*1190*/  IMAD.IADD R11, R2, 0x1, -R23 ;  /* 0x00000001020b7824 */ /* 0x000fe200078e0a17 */
[----:B------:R-:W-:Y:S04]  /*11a0*/  BSSY.RECONVERGENT B1, `(.L_x_234) ;  /* 0x0000078000017945 */ /* 0x000fe80003800200 */
[----:B------:R-:W-:-:S13]  /*11b0*/  ISETP.GE.AND P0, PT, R0, R11, PT ;  /* 0x0000000b0000720c */ /* 0x000fda0003f06270 */
[----:B------:R-:W-:Y:S05]  /*11c0*/  @P0 BRA `(.L_x_236) ;  /* 0x0000000400d40947 */ /* 0x000fea0003800000 */
[----:B------:R-:W-:Y:S01]  /*11d0*/  LOP3.LUT R4, RZ, R0, RZ, 0x33, !PT ;  /* 0x00000000ff047212 */ /* 0x000fe200078e33ff */
[----:B------:R-:W-:Y:S03]  /*11e0*/  BSSY.RECONVERGENT B2, `(.L_x_237) ;  /* 0x0000015000027945 */ /* 0x000fe60003800200 */
[----:B------:R-:W-:-:S04]  /*11f0*/  IADD3 R4, PT, PT, -R23, R2, R4 ;  /* 0x0000000217047210 */ /* 0x000fc80007ffe104 */
[C---:B------:R-:W-:Y:S02]  /*1200*/  LOP3.LUT R2, R4.reuse, 0x300, RZ, 0xc0, !PT ;  /* 0x0000030004027812 */ /* 0x040fe400078ec0ff */
[----:B------:R-:W-:Y:S02]  /*1210*/  ISETP.GE.U32.AND P1, PT, R4, 0x300, PT ;  /* 0x000003000400780c */ /* 0x000fe40003f26070 */
[----:B------:R-:W-:Y:S01]  /*1220*/  ISETP.NE.AND P0, PT, R2, 0x300, PT ;  /* 0x000003000200780c */ /* 0x000fe20003f05270 */
[----:B------:R-:W-:-:S12]  /*1230*/  IMAD.MOV.U32 R2, RZ, RZ, R0 ;  /* 0x000000ffff027224 */ /* 0x000fd800078e0000 */
[----:B------:R-:W-:Y:S05]  /*1240*/  @!P0 BRA `(.L_x_238) ;  /* 0x0000000000388947 */ /* 0x000fea0003800000 */
[----:B------:R-:W0:Y:S01]  /*1250*/  LDC.64 R6, c[0x0][0x380] ;  /* 0x0000e000ff067b82 */ /* 0x000e220000000a00 */
[----:B------:R-:W-:Y:S01]  /*1260*/  LEA.HI R2, R4, 0x1, RZ, 0x18 ;  /* 0x0000000104027811 */ /* 0x000fe200078fc0ff */
[----:B------:R-:W-:-:S03]  /*1270*/  IMAD.IADD R9, R0, 0x1, R23 ;  /* 0x0000000100097824 */ /* 0x000fc600078e0217 */
[----:B------:R-:W-:Y:S01]  /*1280*/  LOP3.LUT R4, R2, 0x3, RZ, 0xc0, !PT ;  /* 0x0000000302047812 */ /* 0x000fe200078ec0ff */
[----:B------:R-:W-:-:S04]  /*1290*/  IMAD.MOV.U32 R2, RZ, RZ, R0 ;  /* 0x000000ffff027224 */ /* 0x000fc800078e0000 */
[----:B------:R-:W-:-:S07]  /*12a0*/  IMAD.MOV R8, RZ, RZ, -R4 ;  /* 0x000000ffff087224 */ /* 0x000fce00078e0a04 */
.L_x_239:
[----:B0-----:R-:W-:-:S06]  /*12b0*/  IMAD.WIDE.U32 R4, R9, 0x4, R6 ;  /* 0x0000000409047825 */ /* 0x001fcc00078e0006 */
[----:B------:R-:W2:Y:S01]  /*12c0*/  LDG.E.CONSTANT R4, desc[UR6][R4.64] ;  /* 0x0000000604047981 */ /* 0x000ea2000c1e9900 */
[----:B------:R-:W-:Y:S02]  /*12d0*/  VIADD R8, R8, 0x1 ;  /* 0x0000000108087836 */ /* 0x000fe40000000000 */
[----:B------:R-:W-:Y:S02]  /*12e0*/  VIADD R2, R2, 0x100 ;  /* 0x0000010002027836 */ /* 0x000fe40000000000 */
[----:B------:R-:W-:Y:S01]  /*12f0*/  VIADD R9, R9, 0x100 ;  /* 0x0000010009097836 */ /* 0x000fe20000000000 */
[----:B------:R-:W-:Y:S02]  /*1300*/  ISETP.NE.AND P0, PT, R8, RZ, PT ;  /* 0x000000ff0800720c */ /* 0x000fe40003f05270 */
[----:B--2---:R-:W-:-:S11]  /*1310*/  VIMNMX R3, PT, PT, R4, R3, !PT ;  /* 0x0000000304037248 */ /* 0x004fd60007fe0100 */
[----:B------:R-:W-:Y:S05]  /*1320*/  @P0 BRA `(.L_x_239) ;  /* 0xfffffffc00e00947 */ /* 0x000fea000383ffff */
.L_x_238:
[----:B------:R-:W-:Y:S05]  /*1330*/  BSYNC.RECONVERGENT B2 ;  /* 0x0000000000027941 */ /* 0x000fea0003800200 */
.L_x_237:
[----:B------:R-:W-:Y:S05]  /*1340*/  @!P1 BRA `(.L_x_236) ;  /* 0x0000000400749947 */ /* 0x000fea0003800000 */
[----:B------:R-:W0:Y:S01]  /*1350*/  LDCU.64 UR4, c[0x0][0x380] ;  /* 0x00007000ff0477ac */ /* 0x000e220008000a00 */
[----:B------:R-:W-:Y:S01]  /*1360*/  IMAD.IADD R7, R11, 0x1, -R2 ;  /* 0x000000010b077824 */ /* 0x000fe200078e0a02 */
[C---:B------:R-:W-:Y:S01]  /*1370*/  IADD3 R5, P0, PT, R2.reuse, R23, RZ ;  /* 0x0000001702057210 */ /* 0x040fe20007f1e0ff */
[----:B------:R-:W-:Y:S01]  /*1380*/  BSSY.RECONVERGENT B2, `(.L_x_240) ;  /* 0x0000033000027945 */ /* 0x000fe20003800200 */
[----:B------:R-:W-:Y:S02]  /*1390*/  IMAD.IADD R13, R2, 0x1, R23 ;  /* 0x00000001020d7824 */ /* 0x000fe400078e0217 */
[----:B------:R-:W-:Y:S01]  /*13a0*/  ISETP.GT.AND P1, PT, R7, 0xc00, PT ;  /* 0x00000c000700780c */ /* 0x000fe20003f24270 */
[----:B------:R-:W-:Y:S01]  /*13b0*/  IMAD.X R6, RZ, RZ, RZ, P0 ;  /* 0x000000ffff067224 */ /* 0x000fe200000e06ff */
[----:B0-----:R-:W-:-:S04]  /*13c0*/  LEA R4, P0, R5, UR4, 0x2 ;  /* 0x0000000405047c11 */ /* 0x001fc8000f8010ff */
[----:B------:R-:W-:Y:S02]  /*13d0*/  LEA.HI.X R5, R5, UR5, R6, 0x2, P0 ;  /* 0x0000000505057c11 */ /* 0x000fe400080f1406 */
[----:B------:R-:W-:-:S05]  /*13e0*/  IADD3 R4, P0, PT, R4, 0x800, RZ ;  /* 0x0000080004047810 */ /* 0x000fca0007f1e0ff */
[----:B------:R-:W-:Y:S01]  /*13f0*/  IMAD.X R5, RZ, RZ, R5, P0 ;  /* 0x000000ffff057224 */ /* 0x000fe200000e0605 */
[----:B------:R-:W-:Y:S01]  /*1400*/  PLOP3.LUT P0, PT, PT, PT, PT, 0x80, 0x8 ;  /* 0x000000000008781c */ /* 0x000fe20003f0f070 */
[----:B------:R-:W-:-:S12]  /*1410*/  @!P1 BRA `(.L_x_241) ;  /* 0x0000000000a49947 */ /* 0x000fd80003800000 */
[----:B------:R-:W-:Y:S01]  /*1420*/  PLOP3.LUT P0, PT, PT, PT, PT, 0x8, 0x80 ;  /* 0x000000000080781c */ /* 0x000fe20003f0e170 */
[----:B------:R-:W-:-:S12]  /*1430*/  VIADD R15, R11, 0xfffff400 ;  /* 0xfffff4000b0f7836 */ /* 0x000fd80000000000 */
.L_x_242:
[----:B------:R-:W0:Y:S01]  /*1440*/  LDC.64 R6, c[0x0][0x380] ;  /* 0x0000e000ff067b82 */ /* 0x000e220000000a00 */
[C---:B------:R-:W-:Y:S01]  /*1450*/  VIADD R25, R13.reuse, 0x400 ;  /* 0x000004000d197836 */ /* 0x040fe20000000000 */
[----:B------:R-:W2:Y:S01]  /*1460*/  LDG.E.CONSTANT R10, desc[UR6][R4.64+-0x400] ;  /* 0xfffc0006040a7981 */ /* 0x000ea2000c1e9900 */
[----:B------:R-:W-:-:S03]  /*1470*/  VIADD R9, R13, 0x800 ;  /* 0x000008000d097836 */ /* 0x000fc60000000000 */
[----:B------:R-:W3:Y:S04]  /*1480*/  LDG.E.CONSTANT R21, desc[UR6][R4.64] ;  /* 0x0000000604157981 */ /* 0x000ee8000c1e9900 */
[----:B------:R-:W3:Y:S04]  /*1490*/  LDG.E.CONSTANT R18, desc[UR6][R4.64+0x400] ;  /* 0x0004000604127981 */ /* 0x000ee8000c1e9900 */
[----:B------:R-:W4:Y:S01]  /*14a0*/  LDG.E.CONSTANT R16, desc[UR6][R4.64+0xc00] ;  /* 0x000c000604107981 */ /* 0x000f22000c1e9900 */
[----:B------:R-:W-:-:S03]  /*14b0*/  VIADD R27, R13, 0xc00 ;  /* 0x00000c000d1b7836 */ /* 0x000fc60000000000 */
[----:B------:R-:W5:Y:S04]  /*14c0*/  LDG.E.CONSTANT R17, desc[UR6][R4.64+0x1000] ;  /* 0x0010000604117981 */ /* 0x000f68000c1e9900 */
[----:B------:R-:W5:Y:S01]  /*14d0*/  LDG.E.CONSTANT R14, desc[UR6][R4.64+0x1400] ;  /* 0x00140006040e7981 */ /* 0x000f62000c1e9900 */
[----:B0-----:R-:W-:-:S03]  /*14e0*/  IMAD.WIDE.U32 R22, R13, 0x4, R6 ;  /* 0x000000040d167825 */ /* 0x001fc600078e0006 */
[----:B------:R-:W5:Y:S04]  /*14f0*/  LDG.E.CONSTANT R20, desc[UR6][R4.64+0x1c00] ;  /* 0x001c000604147981 */ /* 0x000f68000c1e9900 */
[----:B------:R-:W2:Y:S01]  /*1500*/  LDG.E.CONSTANT R12, desc[UR6][R22.64] ;  /* 0x00000006160c7981 */ /* 0x000ea2000c1e9900 */
[----:B------:R-:W-:-:S05]  /*1510*/  IMAD.WIDE.U32 R24, R25, 0x4, R6 ;  /* 0x0000000419187825 */ /* 0x000fca00078e0006 */
[----:B------:R-:W4:Y:S01]  /*1520*/  LDG.E.CONSTANT R19, desc[UR6][R24.64] ;  /* 0x0000000618137981 */ /* 0x000f22000c1e9900 */
[----:B------:R-:W-:-:S03]  /*1530*/  IMAD.WIDE.U32 R8, R9, 0x4, R6 ;  /* 0x0000000409087825 */ /* 0x000fc600078e0006 */
[----:B------:R-:W5:Y:S01]  /*1540*/  LDG.E.CONSTANT R23, desc[UR6][R4.64+0x2000] ;  /* 0x0020000604177981 */ /* 0x000f62000c1e9900 */
[----:B------:R-:W-:-:S03]  /*1550*/  IMAD.WIDE.U32 R6, R27, 0x4, R6 ;  /* 0x000000041b067825 */ /* 0x000fc600078e0006 */
[----:B------:R-:W5:Y:S04]  /*1560*/  LDG.E.CONSTANT R9, desc[UR6][R8.64] ;  /* 0x0000000608097981 */ /* 0x000f68000c1e9900 */
[----:B------:R-:W5:Y:S04]  /*1570*/  LDG.E.CONSTANT R22, desc[UR6][R4.64+0x2400] ;  /* 0x0024000604167981 */ /* 0x000f68000c1e9900 */
[----:B------:R0:W5:Y:S04]  /*1580*/  LDG.E.CONSTANT R6, desc[UR6][R6.64] ;  /* 0x0000000606067981 */ /* 0x000168000c1e9900 */
[----:B------:R-:W5:Y:S04]  /*1590*/  LDG.E.CONSTANT R25, desc[UR6][R4.64+0x2c00] ;  /* 0x002c000604197981 */ /* 0x000f68000c1e9900 */
[----:B------:R-:W5:Y:S04]  /*15a0*/  LDG.E.CONSTANT R27, desc[UR6][R4.64+0x3000] ;  /* 0x00300006041b7981 */ /* 0x000f68000c1e9900 */
[----:B------:R1:W5:Y:S01]  /*15b0*/  LDG.E.CONSTANT R24, desc[UR6][R4.64+0x3400] ;  /* 0x0034000604187981 */ /* 0x000362000c1e9900 */
[----:B------:R-:W-:-:S05]  /*15c0*/  VIADD R2, R2, 0x1000 ;  /* 0x0000100002027836 */ /* 0x000fca0000000000 */
[----:B------:R-:W-:Y:S02]  /*15d0*/  ISETP.GE.AND P1, PT, R2, R15, PT ;  /* 0x0000000f0200720c */ /* 0x000fe40003f26270 */
[----:B0-----:R-:W-:Y:S01]  /*15e0*/  IADD3 R7, P2, PT, R4, 0x4000, RZ ;  /* 0x0000400004077810 */ /* 0x001fe20007f5e0ff */
[----:B------:R-:W-:-:S04]  /*15f0*/  VIADD R13, R13, 0x1000 ;  /* 0x000010000d0d7836 */ /* 0x000fc80000000000 */
[----:B-1----:R-:W-:Y:S02]  /*1600*/  IMAD.X R5, RZ, RZ, R5, P2 ;  /* 0x000000ffff057224 */ /* 0x002fe400010e0605 */
[----:B------:R-:W-:Y:S01]  /*1610*/  IMAD.MOV.U32 R4, RZ, RZ, R7 ;  /* 0x000000ffff047224 */ /* 0x000fe200078e0007 */
[----:B--2---:R-:W-:-:S04]  /*1620*/  VIMNMX3 R10, R3, R12, R10, !PT ;  /* 0x0000000c030a720f */ /* 0x004fc8000780010a */
[----:B---3--:R-:W-:-:S04]  /*1630*/  VIMNMX3 R10, R10, R21, R18, !PT ;  /* 0x000000150a0a720f */ /* 0x008fc80007800112 */
[----:B----4-:R-:W-:-:S04]  /*1640*/  VIMNMX3 R10, R10, R19, R16, !PT ;  /* 0x000000130a0a720f */ /* 0x010fc80007800110 */
[----:B-----5:R-:W-:-:S04]  /*1650*/  VIMNMX3 R10, R10, R17, R14, !PT ;  /* 0x000000110a0a720f */ /* 0x020fc8000780010e */
[----:B------:R-:W-:-:S04]  /*1660*/  VIMNMX3 R9, R10, R9, R20, !PT ;  /* 0x000000090a09720f */ /* 0x000fc80007800114 */
[----:B------:R-:W-:-:S04]  /*1670*/  VIMNMX3 R9, R9, R23, R22, !PT ;  /* 0x000000170909720f */ /* 0x000fc80007800116 */
[----:B------:R-:W-:-:S04]  /*1680*/  VIMNMX3 R6, R9, R6, R25, !PT ;  /* 0x000000060906720f */ /* 0x000fc80007800119 */
[----:B------:R-:W-:Y:S01]  /*1690*/  VIMNMX3 R3, R6, R27, R24, !PT ;  /* 0x0000001b0603720f */ /* 0x000fe20007800118 */
[----:B------:R-:W-:Y:S06]  /*16a0*/  @!P1 BRA `(.L_x_242) ;  /* 0xfffffffc00649947 */ /* 0x000fec000383ffff */
.L_x_241:
[----:B------:R-:W-:Y:S05]  /*16b0*/  BSYNC.RECONVERGENT B2 ;  /* 0x0000000000027941 */ /* 0x000fea0003800200 */
.L_x_240:
[----:B------:R-:W-:Y:S01]  /*16c0*/  IMAD.IADD R6, R11, 0x1, -R2 ;  /* 0x000000010b067824 */ /* 0x000fe200078e0a02 */
[----:B------:R-:W-:Y:S04]  /*16d0*/  BSSY.RECONVERGENT B2, `(.L_x_243) ;  /* 0x000001a000027945 */ /* 0x000fe80003800200 */
[----:B------:R-:W-:-:S13]  /*16e0*/  ISETP.GT.AND P1, PT, R6, 0x400, PT ;  /* 0x000004000600780c */ /* 0x000fda0003f24270 */
[----:B------:R-:W-:Y:S05]  /*16f0*/  @!P1 BRA `(.L_x_244) ;  /* 0x00000000005c9947 */ /* 0x000fea0003800000 */
[----:B------:R-:W0:Y:S01]  /*1700*/  LDC.64 R8, c[0x0][0x380] ;  /* 0x0000e000ff087b82 */ /* 0x000e220000000a00 */
[C---:B------:R-:W-:Y:S01]  /*1710*/  VIADD R15, R13.reuse, 0x400 ;  /* 0x000004000d0f7836 */ /* 0x040fe20000000000 */
[----:B------:R-:W2:Y:S04]  /*1720*/  LDG.E.CONSTANT R10, desc[UR6][R4.64+-0x400] ;  /* 0xfffc0006040a7981 */ /* 0x000ea8000c1e9900 */
[----:B------:R-:W3:Y:S04]  /*1730*/  LDG.E.CONSTANT R12, desc[UR6][R4.64+0x400] ;  /* 0x00040006040c7981 */ /* 0x000ee8000c1e9900 */
[----:B------:R-:W4:Y:S04]  /*1740*/  LDG.E.CONSTANT R14, desc[UR6][R4.64+0xc00] ;  /* 0x000c0006040e7981 */ /* 0x000f28000c1e9900 */
[----:B------:R-:W5:Y:S04]  /*1750*/  LDG.E.CONSTANT R17, desc[UR6][R4.64+0x1000] ;  /* 0x0010000604117981 */ /* 0x000f68000c1e9900 */
[----:B------:R1:W5:Y:S01]  /*1760*/  LDG.E.CONSTANT R16, desc[UR6][R4.64+0x1400] ;  /* 0x0014000604107981 */ /* 0x000362000c1e9900 */
[----:B0-----:R-:W-:-:S04]  /*1770*/  IMAD.WIDE.U32 R6, R13, 0x4, R8 ;  /* 0x000000040d067825 */ /* 0x001fc800078e0008 */
[----:B------:R-:W-:Y:S02]  /*1780*/  IMAD.WIDE.U32 R8, R15, 0x4, R8 ;  /* 0x000000040f087825 */ /* 0x000fe400078e0008 */
[----:B------:R-:W2:Y:S04]  /*1790*/  LDG.E.CONSTANT R6, desc[UR6][R6.64] ;  /* 0x0000000606067981 */ /* 0x000ea8000c1e9900 */
[----:B------:R-:W3:Y:S04]  /*17a0*/  LDG.E.CONSTANT R15, desc[UR6][R4.64] ;  /* 0x00000006040f7981 */ /* 0x000ee8000c1e9900 */
[----:B------:R-:W4:Y:S01]  /*17b0*/  LDG.E.CONSTANT R9, desc[UR6][R8.64] ;  /* 0x0000000608097981 */ /* 0x000f22000c1e9900 */
[----:B------:R-:W-:Y:S01]  /*17c0*/  PLOP3.LUT P0, PT, PT, PT, PT, 0x8, 0x80 ;  /* 0x000000000080781c */ /* 0x000fe20003f0e170 */
[----:B------:R-:W-:-:S02]  /*17d0*/  VIADD R2, R2, 0x800 ;  /* 0x0000080002027836 */ /* 0x000fc40000000000 */
[----:B------:R-:W-:Y:S01]  /*17e0*/  VIADD R13, R13, 0x800 ;  /* 0x000008000d0d7836 */ /* 0x000fe20000000000 */
[----:B--2---:R-:W-:Y:S02]  /*17f0*/  VIMNMX3 R10, R3, R6, R10, !PT ;  /* 0x00000006030a720f */ /* 0x004fe4000780010a */
[----:B------:R-:W-:Y:S02]  /*1800*/  IADD3 R6, P1, PT, R4, 0x2000, RZ ;  /* 0x0000200004067810 */ /* 0x000fe40007f3e0ff */
[----:B---3--:R-:W-:-:S03]  /*1810*/  VIMNMX3 R10, R10, R15, R12, !PT ;  /* 0x0000000f0a0a720f */ /* 0x008fc6000780010c */
[----:B------:R-:W-:Y:S01]  /*1820*/  IMAD.X R7, RZ, RZ, R5, P1 ;  /* 0x000000ffff077224 */ /* 0x000fe200008e0605 */
[----:B----4-:R-:W-:Y:S01]  /*1830*/  VIMNMX3 R10, R10, R9, R14, !PT ;  /* 0x000000090a0a720f */ /* 0x010fe2000780010e */
[----:B-1----:R-:W-:Y:S02]  /*1840*/  IMAD.MOV.U32 R4, RZ, RZ, R6 ;  /* 0x000000ffff047224 */ /* 0x002fe400078e0006 */
[----:B------:R-:W-:Y:S01]  /*1850*/  IMAD.MOV.U32 R5, RZ, RZ, R7 ;  /* 0x000000ffff057224 */ /* 0x000fe200078e0007 */
[----:B-----5:R-:W-:-:S07]  /*1860*/  VIMNMX3 R3, R10, R17, R16, !PT ;  /* 0x000000110a03720f */ /* 0x020fce0007800110 */
.L_x_244:
[----:B------:R-:W-:Y:S05]  /*1870*/  BSYNC.RECONVERGENT B2 ;  /* 0x0000000000027941 */ /* 0x000fea0003800200 */
.L_x_243:
[----:B------:R-:W-:-:S13]  /*1880*/  ISETP.LT.OR P0, PT, R2, R11, P0 ;  /* 0x0000000b0200720c */ /* 0x000fda0000701670 */
[----:B------:R-:W-:Y:S05]  /*1890*/  @!P0 BRA `(.L_x_236) ;  /* 0x0000000000208947 */ /* 0x000fea0003800000 */
[----:B------:R-:W0:Y:S01]  /*18a0*/  LDC.64 R6, c[0x0][0x380] ;  /* 0x0000e000ff067b82 */ /* 0x000e220000000a00 */
[----:B------:R-:W2:Y:S04]  /*18b0*/  LDG.E.CONSTANT R2, desc[UR6][R4.64+-0x400] ;  /* 0xfffc000604027981 */ /* 0x000ea8000c1e9900 */
[----:B------:R-:W3:Y:S04]  /*18c0*/  LDG.E.CONSTANT R9, desc[UR6][R4.64] ;  /* 0x0000000604097981 */ /* 0x000ee8000c1e9900 */
[----:B------:R-:W3:Y:S01]  /*18d0*/  LDG.E.CONSTANT R8, desc[UR6][R4.64+0x400] ;  /* 0x0004000604087981 */ /* 0x000ee2000c1e9900 */
[----:B0-----:R-:W-:-:S06]  /*18e0*/  IMAD.WIDE.U32 R6, R13, 0x4, R6 ;  /* 0x000000040d067825 */ /* 0x001fcc00078e0006 */
[----:B------:R-:W2:Y:S02]  /*18f0*/  LDG.E.CONSTANT R6, desc[UR6][R6.64] ;  /* 0x0000000606067981 */ /* 0x000ea4000c1e9900 */
[----:B--2---:R-:W-:-:S04]  /*1900*/  VIMNMX3 R2, R3, R6, R2, !PT ;  /* 0x000000060302720f */ /* 0x004fc80007800102 */
[----:B---3--:R-:W-:-:S07]  /*1910*/  VIMNMX3 R3, R2, R9, R8, !PT ;  /* 0x000000090203720f */ /* 0x008fce0007800108 */
.L_x_236:
[----:B------:R-:W-:Y:S05]  /*1920*/  BSYNC.RECONVERGENT B1 ;  /* 0x0000000000017941 */ /* 0x000fea0003800200 */
.L_x_234:
[----:B------:R-:W0:Y:S01]  /*1930*/  S2R R8, SR_LANEID ;  /* 0x0000000000087919 */ /* 0x000e220000000000 */
[----:B------:R-:W1:Y:S01]  /*1940*/  SHFL.DOWN PT, R2, R3, 0x1, 0x1f ;  /* 0x08201f0003027f89 */ /* 0x000e6200000e0000 */
[C---:B0-----:R-:W-:Y:S02]  /*1950*/  ISETP.GT.AND P0, PT, R8.reuse, 0x1e, PT ;  /* 0x0000001e0800780c */ /* 0x041fe40003f04270 */
[----:B------:R-:W-:-:S11]  /*1960*/  ISETP.NE.AND P1, PT, R8, RZ, PT ;  /* 0x000000ff0800720c */ /* 0x000fd60003f25270 */
[----:B-1----:R-:W-:Y:S02]  /*1970*/  @!P0 VIMNMX R3, PT, PT, R2, R3, !PT ;  /* 0x0000000302038248 */ /* 0x002fe40007fe0100 */
[----:B------:R-:W-:Y:S01]  /*1980*/  ISETP.GT.AND P0, PT, R8, 0x1d, PT ;  /* 0x0000001d0800780c */ /* 0x000fe20003f04270 */
[----:B------:R-:W0:Y:S01]  /*1990*/  @!P1 S2R R6, SR_CgaCtaId ;  /* 0x0000000000069919 */ /* 0x000e220000008800 */
[----:B------:R-:W-:Y:S02]  /*19a0*/  @!P1 MOV R5, 0x400 ;  /* 0x0000040000059802 */ /* 0x000fe40000000f00 */
[----:B------:R-:W-:Y:S01]  /*19b0*/  @!P1 SHF.R.U32.HI R4, RZ, 0x3, R0 ;  /* 0x00000003ff049819 */ /* 0x000fe20000011600 */
[----:B------:R-:W1:Y:S03]  /*19c0*/  SHFL.DOWN PT, R2, R3, 0x2, 0x1f ;  /* 0x08401f0003027f89 */ /* 0x000e6600000e0000 */
[----:B------:R-:W-:-:S05]  /*19d0*/  @!P1 LOP3.LUT R4, R4, 0x7c, RZ, 0xc0, !PT ;  /* 0x0000007c04049812 */ /* 0x000fca00078ec0ff */
[----:B-1----:R-:W-:Y:S02]  /*19e0*/  @!P0 VIMNMX R3, PT, PT, R3, R2, !PT ;  /* 0x0000000203038248 */ /* 0x002fe40007fe0100 */
[----:B------:R-:W-:Y:S02]  /*19f0*/  ISETP.GT.AND P0, PT, R8, 0x1b, PT ;  /* 0x0000001b0800780c */ /* 0x000fe40003f04270 */
[----:B0-----:R-:W-:Y:S01]  /*1a00*/  @!P1 LEA R5, R6, R5, 0x18 ;  /* 0x0000000506059211 */ /* 0x001fe200078ec0ff */
[----:B------:R-:W0:Y:S04]  /*1a10*/  SHFL.DOWN PT, R2, R3, 0x4, 0x1f ;  /* 0x08801f0003027f89 */ /* 0x000e2800000e0000 */
[----:B------:R-:W-:-:S06]  /*1a20*/  @!P1 IMAD.IADD R7, R4, 0x1, R5 ;  /* 0x0000000104079824 */ /* 0x000fcc00078e0205 */
        /* <DEDUP_REMOVED lines=12> */
[----:B------:R-:W0:Y:S01]  /*1af0*/  S2UR UR5, SR_CgaCtaId ;  /* 0x00000000000579c3 */ /* 0x000e220000008800 */
[----:B------:R-:W-:Y:S02]  /*1b00*/  UMOV UR4, 0x400 ;  /* 0x0000040000047882 */ /* 0x000fe40000000000 */
[----:B0-----:R-:W-:-:S09]  /*1b10*/  ULEA UR4, UR5, UR4, 0x18 ;  /* 0x0000000405047291 */ /* 0x001fd2000f8ec0ff */
[----:B------:R-:W-:Y:S04]  /*1b20*/  LDS R0, [UR4+0xc] ;  /* 0x00000c04ff007984 */ /* 0x000fe80008000800 */
[----:B------:R-:W0:Y:S04]  /*1b30*/  LDS.128 R8, [UR4+0x10] ;  /* 0x00001004ff087984 */ /* 0x000e280008000c00 */
[----:B---3--:R-:W1:Y:S01]  /*1b40*/  LDS.64 R2, [UR4+0x20] ;  /* 0x00002004ff027984 */ /* 0x008e620008000a00 */
[----:B0-----:R-:W-:-:S04]  /*1b50*/  VIMNMX3 R0, R5, R0, R8, !PT ;  /* 0x000000000500720f */ /* 0x001fc80007800108 */
[----:B------:R-:W-:-:S04]  /*1b60*/  VIMNMX3 R0, R0, R9, R10, !PT ;  /* 0x000000090000720f */ /* 0x000fc8000780010a */
[----:B-1----:R-:W-:-:S04]  /*1b70*/  VIMNMX3 R0, R0, R11, R2, !PT ;  /* 0x0000000b0000720f */ /* 0x002fc80007800102 */
[----:B------:R-:W-:Y:S01]  /*1b80*/  VIMNMX R5, PT, PT, R0, R3, !PT ;  /* 0x0000000300057248 */ /* 0x000fe20007fe0100 */
[----:B------:R-:W-:Y:S06]  /*1b90*/  BRA `(.L_x_232) ;  /* 0x0000001c00007947 */ /* 0x000fec0003800000 */
.L_x_217:
        /* <DEDUP_REMOVED lines=12> */
.L_x_247:
[----:B------:R-:W-:Y:S05]  /*1c60*/  BSYNC.RECONVERGENT B1 ;  /* 0x0000000000017941 */ /* 0x000fea0003800200 */
.L_x_246:
        /* <DEDUP_REMOVED lines=16> */
.L_x_252:
        /* <DEDUP_REMOVED lines=9> */
.L_x_251:
[----:B------:R-:W-:Y:S05]  /*1e00*/  BSYNC.RECONVERGENT B2 ;  /* 0x0000000000027941 */ /* 0x000fea0003800200 */
.L_x_250:
        /* <DEDUP_REMOVED lines=8> */
.L_x_255:
        /* <DEDUP_REMOVED lines=35> */
.L_x_254:
[----:B------:R-:W-:Y:S05]  /*20c0*/  BSYNC.RECONVERGENT B2 ;  /* 0x0000000000027941 */ /* 0x000fea0003800200 */
.L_x_253:
        /* <DEDUP_REMOVED lines=22> */
.L_x_257:
[----:B------:R-:W-:Y:S05]  /*2230*/  BSYNC.RECONVERGENT B2 ;  /* 0x0000000000027941 */ /* 0x000fea0003800200 */
.L_x_256:
        /* <DEDUP_REMOVED lines=10> */
.L_x_249:
[----:B------:R-:W-:Y:S05]  /*22e0*/  BSYNC.RECONVERGENT B1 ;  /* 0x0000000000017941 */ /* 0x000fea0003800200 */
.L_x_248:
        /* <DEDUP_REMOVED lines=37> */
[----:B--2---:R-:W1:Y:S01]  /*2540*/  LDS.64 R2, [UR4+0x20] ;  /* 0x00002004ff027984 */ /* 0x004e620008000a00 */
[----:B0-----:R-:W-:-:S04]  /*2550*/  VIMNMX3 R0, R5, R0, R8, !PT ;  /* 0x000000000500720f */ /* 0x001fc80007800108 */
[----:B------:R-:W-:-:S04]  /*2560*/  VIMNMX3 R0, R0, R9, R10, !PT ;  /* 0x000000090000720f */ /* 0x000fc8000780010a */
[----:B-1----:R-:W-:-:S04]  /*2570*/  VIMNMX3 R0, R0, R11, R2, !PT ;  /* 0x0000000b0000720f */ /* 0x002fc80007800102 */
[----:B------:R-:W-:Y:S01]  /*2580*/  VIMNMX R5, PT, PT, R0, R3, !PT ;  /* 0x0000000300057248 */ /* 0x000fe20007fe0100 */
[----:B------:R-:W-:Y:S06]  /*2590*/  BRA `(.L_x_232) ;  /* 0x0000001000807947 */ /* 0x000fec0003800000 */
.L_x_258:
[----:B0-----:R-:W0:Y:S01]  /*25a0*/  S2R R4, SR_LANEID ;  /* 0x0000000000047919 */ /* 0x001e220000000000 */
[----:B------:R-:W-:-:S04]  /*25b0*/  LOP3.LUT R0, R3, 0x3e0, RZ, 0xc0, !PT ;  /* 0x000003e003007812 */ /* 0x000fc800078ec0ff */
[----:B------:R-:W-:Y:S01]  /*25c0*/  LOP3.LUT R9, RZ, R0, RZ, 0x33, !PT ;  /* 0x00000000ff097212 */ /* 0x000fe200078e33ff */
[----:B------:R-:W-:-:S04]  /*25d0*/  VIADD R5, R0, 0x20 ;  /* 0x0000002000057836 */ /* 0x000fc80000000000 */
[----:B------:R-:W-:Y:S01]  /*25e0*/  IMAD.IADD R9, R9, 0x1, R2 ;  /* 0x0000000109097824 */ /* 0x000fe200078e0202 */
[----:B------:R-:W-:-:S04]  /*25f0*/  ISETP.GT.AND P0, PT, R5, R2, PT ;  /* 0x000000020500720c */ /* 0x000fc80003f04270 */
[----:B------:R-:W-:-:S05]  /*2600*/  SEL R6, R9, 0x1f, P0 ;  /* 0x0000001f09067807 */ /* 0x000fca0000000000 */
[----:B------:R-:W1:Y:S01]  /*2610*/  SHFL.DOWN PT, R0, R7, 0x1, R6 ;  /* 0x0820000007007989 */ /* 0x000e6200000e0006 */
[C---:B0-----:R-:W-:Y:S01]  /*2620*/  ISETP.GE.AND P0, PT, R4.reuse, R6, PT ;  /* 0x000000060400720c */ /* 0x041fe20003f06270 */
[C---:B------:R-:W-:Y:S01]  /*2630*/  VIADD R5, R4.reuse, 0x2 ;  /* 0x0000000204057836 */ /* 0x040fe20000000000 */
[----:B------:R-:W-:-:S11]  /*2640*/  ISETP.NE.AND P1, PT, R4, RZ, PT ;  /* 0x000000ff0400720c */ /* 0x000fd60003f25270 */
[----:B-1----:R-:W-:Y:S02]  /*2650*/  @!P0 VIMNMX R7, PT, PT, R0, R7, !PT ;  /* 0x0000000700078248 */ /* 0x002fe40007fe0100 */
[----:B------:R-:W-:Y:S01]  /*2660*/  ISETP.GT.AND P0, PT, R5, R6, PT ;  /* 0x000000060500720c */ /* 0x000fe20003f04270 */
[----:B------:R-:W-:Y:S01]  /*2670*/  VIADD R5, R4, 0x4 ;  /* 0x0000000404057836 */ /* 0x000fe20000000000 */
[----:B------:R-:W0:Y:S01]  /*2680*/  @!P1 S2R R8, SR_CgaCtaId ;  /* 0x0000000000089919 */ /* 0x000e220000008800 */
[----:B------:R-:W1:Y:S10]  /*2690*/  SHFL.DOWN PT, R0, R7, 0x2, R6 ;  /* 0x0840000007007989 */ /* 0x000e7400000e0006 */
[----:B-1----:R-:W-:-:S02]  /*26a0*/  @!P0 VIMNMX R7, PT, PT, R7, R0, !PT ;  /* 0x0000000007078248 */ /* 0x002fc40007fe0100 */
[----:B------:R-:W-:Y:S01]  /*26b0*/  ISETP.GT.AND P0, PT, R5, R6, PT ;  /* 0x000000060500720c */ /* 0x000fe20003f04270 */
[----:B------:R-:W-:Y:S02]  /*26c0*/  VIADD R5, R4, 0x8 ;  /* 0x0000000804057836 */ /* 0x000fe40000000000 */
[----:B------:R-:W1:Y:S10]  /*26d0*/  SHFL.DOWN PT, R0, R7, 0x4, R6 ;  /* 0x0880000007007989 */ /* 0x000e7400000e0006 */
[----:B-1----:R-:W-:-:S02]  /*26e0*/  @!P0 VIMNMX R7, PT, PT, R7, R0, !PT ;  /* 0x0000000007078248 */ /* 0x002fc40007fe0100 */
[----:B------:R-:W-:Y:S01]  /*26f0*/  ISETP.GT.AND P0, PT, R5, R6, PT ;  /* 0x000000060500720c */ /* 0x000fe20003f04270 */
[----:B------:R-:W-:Y:S01]  /*2700*/  VIADD R5, R4, 0x10 ;  /* 0x0000001004057836 */ /* 0x000fe20000000000 */
[----:B------:R-:W-:Y:S01]  /*2710*/  @!P1 SHF.R.U32.HI R4, RZ, 0x3, R3 ;  /* 0x00000003ff049819 */ /* 0x000fe20000011603 */
[----:B------:R-:W1:Y:S03]  /*2720*/  SHFL.DOWN PT, R0, R7, 0x8, R6 ;  /* 0x0900000007007989 */ /* 0x000e6600000e0006 */
[----:B------:R-:W-:-:S07]  /*2730*/  @!P1 LOP3.LUT R4, R4, 0x7c, RZ, 0xc0, !PT ;  /* 0x0000007c04049812 */ /* 0x000fce00078ec0ff */
[----:B-1----:R-:W-:Y:S02]  /*2740*/  @!P0 VIMNMX R7, PT, PT, R7, R0, !PT ;  /* 0x0000000007078248 */ /* 0x002fe40007fe0100 */
[----:B------:R-:W-:Y:S02]  /*2750*/  ISETP.GT.AND P0, PT, R5, R6, PT ;  /* 0x000000060500720c */ /* 0x000fe40003f04270 */
[----:B------:R-:W-:Y:S01]  /*2760*/  @!P1 MOV R5, 0x400 ;  /* 0x0000040000059802 */ /* 0x000fe20000000f00 */
[----:B------:R-:W1:Y:S03]  /*2770*/  SHFL.DOWN PT, R0, R7, 0x10, R6 ;  /* 0x0a00000007007989 */ /* 0x000e6600000e0006 */
[----:B0-----:R-:W-:-:S05]  /*2780*/  @!P1 LEA R5, R8, R5, 0x18 ;  /* 0x0000000508059211 */ /* 0x001fca00078ec0ff */
[----:B------:R-:W-:Y:S02]  /*2790*/  @!P1 IMAD.IADD R4, R4, 0x1, R5 ;  /* 0x0000000104049824 */ /* 0x000fe400078e0205 */
[----:B-1----:R-:W-:Y:S02]  /*27a0*/  @!P0 VIMNMX R7, PT, PT, R7, R0, !PT ;  /* 0x0000000007078248 */ /* 0x002fe40007fe0100 */
        /* <DEDUP_REMOVED lines=12> */
[----:B------:R-:W1:Y:S04]  /*2870*/  LDS R0, [UR4+0xc] ;  /* 0x00000c04ff007984 */ /* 0x000e680008000800 */
[----:B------:R-:W0:Y:S04]  /*2880*/  LDS.128 R8, [UR4+0x10] ;  /* 0x00001004ff087984 */ /* 0x000e280008000c00 */
[----:B------:R-:W2:Y:S01]  /*2890*/  LDS.64 R6, [UR4+0x20] ;  /* 0x00002004ff067984 */ /* 0x000ea20008000a00 */
[----:B-1----:R-:W-:Y:S02]  /*28a0*/  @P2 VIMNMX R5, PT, PT, R5, R0, !PT ;  /* 0x0000000005052248 */ /* 0x002fe40007fe0100 */
[----:B------:R-:W-:-:S02]  /*28b0*/  ISETP.GT.AND P2, PT, R2, 0xa0, PT ;  /* 0x000000a00200780c */ /* 0x000fc40003f44270 */
[----:B0-----:R-:W-:Y:S02]  /*28c0*/  @P4 VIMNMX R5, PT, PT, R5, R8, !PT ;  /* 0x0000000805054248 */ /* 0x001fe40007fe0100 */
[C---:B------:R-:W-:Y:S02]  /*28d0*/  ISETP.GT.AND P4, PT, R2.reuse, 0xc0, PT ;  /* 0x000000c00200780c */ /* 0x040fe40003f84270 */
[----:B------:R-:W-:Y:S02]  /*28e0*/  @P3 VIMNMX R5, PT, PT, R5, R9, !PT ;  /* 0x0000000905053248 */ /* 0x000fe40007fe0100 */
[----:B------:R-:W-:Y:S02]  /*28f0*/  ISETP.GT.AND P3, PT, R2, 0xe0, PT ;  /* 0x000000e00200780c */ /* 0x000fe40003f64270 */
[----:B------:R-:W-:-:S04]  /*2900*/  @P1 VIMNMX R5, PT, PT, R5, R10, !PT ;  /* 0x0000000a05051248 */ /* 0x000fc80007fe0100 */
[----:B------:R-:W-:-:S04]  /*2910*/  @P2 VIMNMX R5, PT, PT, R5, R11, !PT ;  /* 0x0000000b05052248 */ /* 0x000fc80007fe0100 */
[----:B--2---:R-:W-:-:S04]  /*2920*/  @P4 VIMNMX R5, PT, PT, R5, R6, !PT ;  /* 0x0000000605054248 */ /* 0x004fc80007fe0100 */
[----:B------:R-:W-:Y:S01]  /*2930*/  @P3 VIMNMX R5, PT, PT, R5, R7, !PT ;  /* 0x0000000705053248 */ /* 0x000fe20007fe0100 */
[----:B------:R-:W-:Y:S06]  /*2940*/  BRA `(.L_x_232) ;  /* 0x0000000c00947947 */ /* 0x000fec0003800000 */
.L_x_245:
[----:B------:R-:W0:Y:S01]  /*2950*/  S2R R8, SR_TID.X ;  /* 0x0000000000087919 */ /* 0x000e220000002100 */
[----:B------:R-:W0:Y:S02]  /*2960*/  LDC.64 R4, c[0x0][0x380] ;  /* 0x0000e000ff047b82 */ /* 0x000e240000000a00 */
[----:B0-----:R-:W-:-:S05]  /*2970*/  IMAD.WIDE.U32 R4, R8, 0x4, R4 ;  /* 0x0000000408047825 */ /* 0x001fca00078e0004 */
[----:B------:R-:W2:Y:S04]  /*2980*/  LDG.E.CONSTANT R20, desc[UR6][R4.64] ;  /* 0x0000000604147981 */ /* 0x000ea8000c1e9900 */
[----:B------:R-:W2:Y:S04]  /*2990*/  LDG.E.CONSTANT R0, desc[UR6][R4.64+0x400] ;  /* 0x0004000604007981 */ /* 0x000ea8000c1e9900 */
[----:B------:R-:W2:Y:S04]  /*29a0*/  LDG.E.CONSTANT R3, desc[UR6][R4.64+0x800] ;  /* 0x0008000604037981 */ /* 0x000ea8000c1e9900 */
[----:B------:R-:W3:Y:S04]  /*29b0*/  LDG.E.CONSTANT R6, desc[UR6][R4.64+0xc00] ;  /* 0x000c000604067981 */ /* 0x000ee8000c1e9900 */
[----:B------:R-:W3:Y:S04]  /*29c0*/  LDG.E.CONSTANT R7, desc[UR6][R4.64+0x1000] ;  /* 0x0010000604077981 */ /* 0x000ee8000c1e9900 */
[----:B------:R-:W3:Y:S04]  /*29d0*/  LDG.E.CONSTANT R9, desc[UR6][R4.64+0x1400] ;  /* 0x0014000604097981 */ /* 0x000ee8000c1e9900 */
[----:B------:R-:W4:Y:S04]  /*29e0*/  LDG.E.CONSTANT R10, desc[UR6][R4.64+0x1800] ;  /* 0x00180006040a7981 */ /* 0x000f28000c1e9900 */
[----:B------:R-:W4:Y:S04]  /*29f0*/  LDG.E.CONSTANT R11, desc[UR6][R4.64+0x1c00] ;  /* 0x001c0006040b7981 */ /* 0x000f28000c1e9900 */
[----:B------:R-:W4:Y:S04]  /*2a00*/  LDG.E.CONSTANT R12, desc[UR6][R4.64+0x2000] ;  /* 0x00200006040c7981 */ /* 0x000f28000c1e9900 */
[----:B------:R-:W5:Y:S04]  /*2a10*/  LDG.E.CONSTANT R13, desc[UR6][R4.64+0x2400] ;  /* 0x00240006040d7981 */ /* 0x000f68000c1e9900 */
[----:B------:R-:W5:Y:S04]  /*2a20*/  LDG.E.CONSTANT R14, desc[UR6][R4.64+0x2800] ;  /* 0x00280006040e7981 */ /* 0x000f68000c1e9900 */
[----:B------:R-:W5:Y:S04]  /*2a30*/  LDG.E.CONSTANT R15, desc[UR6][R4.64+0x2c00] ;  /* 0x002c0006040f7981 */ /* 0x000f68000c1e9900 */
[----:B------:R-:W5:Y:S04]  /*2a40*/  LDG.E.CONSTANT R16, desc[UR6][R4.64+0x3000] ;  /* 0x0030000604107981 */ /* 0x000f68000c1e9900 */
[----:B------:R-:W5:Y:S04]  /*2a50*/  LDG.E.CONSTANT R17, desc[UR6][R4.64+0x3400] ;  /* 0x0034000604117981 */ /* 0x000f68000c1e9900 */
[----:B------:R-:W5:Y:S04]  /*2a60*/  LDG.E.CONSTANT R18, desc[UR6][R4.64+0x3800] ;  /* 0x0038000604127981 */ /* 0x000f68000c1e9900 */
[----:B------:R-:W5:Y:S01]  /*2a70*/  LDG.E.CONSTANT R19, desc[UR6][R4.64+0x3c00] ;  /* 0x003c000604137981 */ /* 0x000f62000c1e9900 */
[----:B------:R-:W-:-:S02]  /*2a80*/  ISETP.GE.U32.AND P0, PT, R2, 0x2000, PT ;  /* 0x000020000200780c */ /* 0x000fc40003f06070 */
[----:B--2---:R-:W-:Y:S02]  /*2a90*/  VIMNMX3 R0, R20, R0, R3, !PT ;  /* 0x000000001400720f */ /* 0x004fe40007800103 */
[----:B---3--:R-:W-:Y:S02]  /*2aa0*/  VIMNMX3 R7, R6, R7, R9, !PT ;  /* 0x000000070607720f */ /* 0x008fe40007800109 */
[----:B----4-:R-:W-:Y:S01]  /*2ab0*/  VIMNMX3 R10, R10, R11, R12, !PT ;  /* 0x0000000b0a0a720f */ /* 0x010fe2000780010c */
[----:B------:R-:W-:-:S03]  /*2ac0*/  IMAD.MOV.U32 R11, RZ, RZ, 0x1000 ;  /* 0x00001000ff0b7424 */ /* 0x000fc600078e00ff */
[----:B------:R-:W-:Y:S02]  /*2ad0*/  VIMNMX3 R0, R0, R7, R10, !PT ;  /* 0x000000070000720f */ /* 0x000fe4000780010a */
[----:B-----5:R-:W-:Y:S02]  /*2ae0*/  VIMNMX3 R14, R13, R14, R15, !PT ;  /* 0x0000000e0d0e720f */ /* 0x020fe4000780010f */
[----:B------:R-:W-:-:S04]  /*2af0*/  VIMNMX3 R16, R16, R17, R18, !PT ;  /* 0x000000111010720f */ /* 0x000fc80007800112 */
[----:B------:R-:W-:-:S04]  /*2b00*/  VIMNMX3 R19, R14, R16, R19, !PT ;  /* 0x000000100e13720f */ /* 0x000fc80007800113 */
[----:B------:R-:W-:Y:S01]  /*2b10*/  VIMNMX R0, PT, PT, R0, R19, !PT ;  /* 0x0000001300007248 */ /* 0x000fe20007fe0100 */
[----:B------:R-:W-:Y:S06]  /*2b20*/  @!P0 BRA `(.L_x_259) ;  /* 0x0000000000908947 */ /* 0x000fec0003800000 */
[----:B------:R-:W0:Y:S01]  /*2b30*/  LDC R3, c[0x0][0x390] ;  /* 0x0000e400ff037b82 */ /* 0x000e220000000800 */
[----:B------:R-:W-:Y:S02]  /*2b40*/  VIADD R10, R2, 0xfffff000 ;  /* 0xfffff000020a7836 */ /* 0x000fe40000000000 */
[----:B------:R-:W-:-:S07]  /*2b50*/  IMAD.MOV.U32 R11, RZ, RZ, 0x1000 ;  /* 0x00001000ff0b7424 */ /* 0x000fce00078e00ff */
.L_x_261:
[----:B------:R-:W-:-:S05]  /*2b60*/  IMAD.WIDE R6, R11, 0x4, R4 ;  /* 0x000000040b067825 */ /* 0x000fca00078e0204 */
        /* <DEDUP_REMOVED lines=14> */
[----:B------:R-:W5:Y:S04]  /*2c50*/  LDG.E.CONSTANT R12, desc[UR6][R6.64+0x3800] ;  /* 0x00380006060c7981 */ /* 0x000f68000c1e9900 */
[----:B------:R-:W5:Y:S01]  /*2c60*/  LDG.E.CONSTANT R15, desc[UR6][R6.64+0x3c00] ;  /* 0x003c0006060f7981 */ /* 0x000f62000c1e9900 */
[----:B--2---:R-:W-:Y:S01]  /*2c70*/  VIMNMX3 R17, R0, R17, R2, !PT ;  /* 0x000000110011720f */ /* 0x004fe20007800102 */
[----:B0-----:R-:W-:-:S04]  /*2c80*/  IMAD.MOV.U32 R2, RZ, RZ, R3 ;  /* 0x000000ffff027224 */ /* 0x001fc800078e0003 */
[----:B------:R-:W-:-:S05]  /*2c90*/  IMAD.IADD R0, R2, 0x1, -R11 ;  /* 0x0000000102007824 */ /* 0x000fca00078e0a0b */
[----:B------:R-:W-:Y:S02]  /*2ca0*/  ISETP.GE.AND P0, PT, R0, 0x1000, PT ;  /* 0x000010000000780c */ /* 0x000fe40003f06270 */
[----:B---3--:R-:W-:Y:S02]  /*2cb0*/  VIMNMX3 R16, R16, R19, R18, !PT ;  /* 0x000000131010720f */ /* 0x008fe40007800112 */
[----:B----4-:R-:W-:-:S04]  /*2cc0*/  VIMNMX3 R20, R20, R21, R22, !PT ;  /* 0x000000151414720f */ /* 0x010fc80007800116 */
[----:B------:R-:W-:Y:S02]  /*2cd0*/  VIMNMX3 R16, R17, R16, R20, !PT ;  /* 0x000000101110720f */ /* 0x000fe40007800114 */
[----:B-----5:R-:W-:Y:S02]  /*2ce0*/  VIMNMX3 R23, R23, R24, R25, !PT ;  /* 0x000000181717720f */ /* 0x020fe40007800119 */
[----:B------:R-:W-:Y:S02]  /*2cf0*/  VIMNMX3 R14, R14, R13, R9, !PT ;  /* 0x0000000d0e0e720f */ /* 0x000fe40007800109 */
[----:B------:R-:W-:-:S04]  /*2d00*/  VIMNMX R12, PT, PT, R12, R15, !PT ;  /* 0x0000000f0c0c7248 */ /* 0x000fc80007fe0100 */
[----:B------:R-:W-:-:S04]  /*2d10*/  VIMNMX3 R23, R23, R14, R12, !PT ;  /* 0x0000000e1717720f */ /* 0x000fc8000780010c */
[----:B------:R-:W-:Y:S01]  /*2d20*/  VIMNMX R0, PT, PT, R16, R23, !PT ;  /* 0x0000001710007248 */ /* 0x000fe20007fe0100 */
[----:B------:R-:W-:Y:S06]  /*2d30*/  @!P0 BRA `(.L_x_260) ;  /* 0x0000000400fc8947 */ /* 0x000fec0003800000 */
[----:B------:R-:W-:-:S05]  /*2d40*/  VIADD R11, R11, 0x1000 ;  /* 0x000010000b0b7836 */ /* 0x000fca0000000000 */
[----:B------:R-:W-:-:S13]  /*2d50*/  ISETP.GT.AND P0, PT, R11, R10, PT ;  /* 0x0000000a0b00720c */ /* 0x000fda0003f04270 */
[----:B------:R-:W-:Y:S05]  /*2d60*/  @!P0 BRA `(.L_x_261) ;  /* 0xfffffffc007c8947 */ /* 0x000fea000383ffff */
.L_x_259:
[----:B------:R-:W-:-:S13]  /*2d70*/  ISETP.GE.AND P0, PT, R11, R2, PT ;  /* 0x000000020b00720c */ /* 0x000fda0003f06270 */
[----:B------:R-:W-:Y:S05]  /*2d80*/  @P0 BRA `(.L_x_260) ;  /* 0x0000000400e80947 */ /* 0x000fea0003800000 */
[----:B------:R-:W-:Y:S01]  /*2d90*/  IMAD.IADD R9, R2, 0x1, -R11 ;  /* 0x0000000102097824 */ /* 0x000fe200078e0a0b */
[----:B------:R-:W-:Y:S04]  /*2da0*/  BSSY.RECONVERGENT B1, `(.L_x_260) ;  /* 0x0000078000017945 */ /* 0x000fe80003800200 */
[----:B------:R-:W-:-:S13]  /*2db0*/  ISETP.GE.AND P0, PT, R8, R9, PT ;  /* 0x000000090800720c */ /* 0x000fda0003f06270 */
[----:B------:R-:W-:Y:S05]  /*2dc0*/  @P0 BRA `(.L_x_262) ;  /* 0x0000000400d40947 */ /* 0x000fea0003800000 */
[----:B------:R-:W-:Y:S01]  /*2dd0*/  LOP3.LUT R3, RZ, R8, RZ, 0x33, !PT ;  /* 0x00000008ff037212 */ /* 0x000fe200078e33ff */
[----:B------:R-:W-:Y:S01]  /*2de0*/  BSSY.RECONVERGENT B2, `(.L_x_263) ;  /* 0x0000015000027945 */ /* 0x000fe20003800200 */
[----:B------:R-:W-:Y:S02]  /*2df0*/  IMAD.MOV.U32 R10, RZ, RZ, R8 ;  /* 0x000000ffff0a7224 */ /* 0x000fe400078e0008 */
[----:B------:R-:W-:-:S04]  /*2e00*/  IADD3 R2, PT, PT, -R11, R2, R3 ;  /* 0x000000020b027210 */ /* 0x000fc80007ffe103 */
[C---:B------:R-:W-:Y:S02]  /*2e10*/  LOP3.LUT R3, R2.reuse, 0x300, RZ, 0xc0, !PT ;  /* 0x0000030002037812 */ /* 0x040fe400078ec0ff */
[----:B------:R-:W-:Y:S02]  /*2e20*/  ISETP.GE.U32.AND P1, PT, R2, 0x300, PT ;  /* 0x000003000200780c */ /* 0x000fe40003f26070 */
[----:B------:R-:W-:-:S13]  /*2e30*/  ISETP.NE.AND P0, PT, R3, 0x300, PT ;  /* 0x000003000300780c */ /* 0x000fda0003f05270 */
[----:B------:R-:W-:Y:S05]  /*2e40*/  @!P0 BRA `(.L_x_264) ;  /* 0x0000000000388947 */ /* 0x000fea0003800000 */
[----:B------:R-:W0:Y:S01]  /*2e50*/  LDC.64 R4, c[0x0][0x380] ;  /* 0x0000e000ff047b82 */ /* 0x000e220000000a00 */
[----:B------:R-:W-:Y:S01]  /*2e60*/  LEA.HI R2, R2, 0x1, RZ, 0x18 ;  /* 0x0000000102027811 */ /* 0x000fe200078fc0ff */
[----:B------:R-:W-:Y:S02]  /*2e70*/  IMAD.IADD R7, R8, 0x1, R11 ;  /* 0x0000000108077824 */ /* 0x000fe400078e020b */
[----:B------:R-:W-:Y:S01]  /*2e80*/  IMAD.MOV.U32 R10, RZ, RZ, R8 ;  /* 0x000000ffff0a7224 */ /* 0x000fe200078e0008 */
[----:B------:R-:W-:-:S05]  /*2e90*/  LOP3.LUT R2, R2, 0x3, RZ, 0xc0, !PT ;  /* 0x0000000302027812 */ /* 0x000fca00078ec0ff */
[----:B------:R-:W-:-:S07]  /*2ea0*/  IMAD.MOV R6, RZ, RZ, -R2 ;  /* 0x000000ffff067224 */ /* 0x000fce00078e0a02 */
.L_x_265:
        /* <DEDUP_REMOVED lines=8> */
.L_x_264:
[----:B------:R-:W-:Y:S05]  /*2f30*/  BSYNC.RECONVERGENT B2 ;  /* 0x0000000000027941 */ /* 0x000fea0003800200 */
.L_x_263:
        /* <DEDUP_REMOVED lines=16> */
.L_x_268:
        /* <DEDUP_REMOVED lines=39> */
.L_x_267:
[----:B------:R-:W-:Y:S05]  /*32b0*/  BSYNC.RECONVERGENT B2 ;  /* 0x0000000000027941 */ /* 0x000fea0003800200 */
.L_x_266:
        /* <DEDUP_REMOVED lines=10> */
[----:B------:R-:W5:Y:S01]  /*3360*/  LDG.E.CONSTANT R16, desc[UR6][R2.64+0x1400] ;  /* 0x0014000602107981 */ /* 0x000f62000c1e9900 */
[----:B0-----:R-:W-:-:S04]  /*3370*/  IMAD.WIDE.U32 R4, R11, 0x4, R6 ;  /* 0x000000040b047825 */ /* 0x001fc800078e0006 */
[----:B------:R-:W-:Y:S02]  /*3380*/  IMAD.WIDE.U32 R6, R13, 0x4, R6 ;  /* 0x000000040d067825 */ /* 0x000fe400078e0006 */
[----:B------:R0:W2:Y:S04]  /*3390*/  LDG.E.CONSTANT R5, desc[UR6][R4.64] ;  /* 0x0000000604057981 */ /* 0x0000a8000c1e9900 */
[----:B------:R1:W3:Y:S04]  /*33a0*/  LDG.E.CONSTANT R13, desc[UR6][R2.64] ;  /* 0x00000006020d7981 */ /* 0x0002e8000c1e9900 */
[----:B------:R-:W4:Y:S01]  /*33b0*/  LDG.E.CONSTANT R7, desc[UR6][R6.64] ;  /* 0x0000000606077981 */ /* 0x000f22000c1e9900 */
[----:B0-----:R-:W-:Y:S01]  /*33c0*/  IADD3 R4, P1, PT, R2, 0x2000, RZ ;  /* 0x0000200002047810 */ /* 0x001fe20007f3e0ff */
[----:B------:R-:W-:Y:S01]  /*33d0*/  VIADD R10, R10, 0x800 ;  /* 0x000008000a0a7836 */ /* 0x000fe20000000000 */
[----:B------:R-:W-:Y:S01]  /*33e0*/  PLOP3.LUT P0, PT, PT, PT, PT, 0x8, 0x80 ;  /* 0x000000000080781c */ /* 0x000fe20003f0e170 */
[----:B------:R-:W-:-:S02]  /*33f0*/  VIADD R11, R11, 0x800 ;  /* 0x000008000b0b7836 */ /* 0x000fc40000000000 */
[----:B-1----:R-:W-:Y:S01]  /*3400*/  IMAD.MOV.U32 R2, RZ, RZ, R4 ;  /* 0x000000ffff027224 */ /* 0x002fe200078e0004 */
[----:B--2---:R-:W-:-:S04]  /*3410*/  VIMNMX3 R12, R0, R5, R12, !PT ;  /* 0x00000005000c720f */ /* 0x004fc8000780010c */
[----:B---3--:R-:W-:Y:S01]  /*3420*/  VIMNMX3 R12, R12, R13, R14, !PT ;  /* 0x0000000d0c0c720f */ /* 0x008fe2000780010e */
[----:B------:R-:W-:-:S03]  /*3430*/  IMAD.X R5, RZ, RZ, R3, P1 ;  /* 0x000000ffff057224 */ /* 0x000fc600008e0603 */
[----:B----4-:R-:W-:Y:S01]  /*3440*/  VIMNMX3 R12, R12, R7, R15, !PT ;  /* 0x000000070c0c720f */ /* 0x010fe2000780010f */
[----:B------:R-:W-:-:S03]  /*3450*/  IMAD.MOV.U32 R3, RZ, RZ, R5 ;  /* 0x000000ffff037224 */ /* 0x000fc600078e0005 */
[----:B-----5:R-:W-:-:S07]  /*3460*/  VIMNMX3 R0, R12, R17, R16, !PT ;  /* 0x000000110c00720f */ /* 0x020fce0007800110 */
.L_x_270:
[----:B------:R-:W-:Y:S05]  /*3470*/  BSYNC.RECONVERGENT B2 ;  /* 0x0000000000027941 */ /* 0x000fea0003800200 */
.L_x_269:
        /* <DEDUP_REMOVED lines=10> */
.L_x_262:
[----:B------:R-:W-:Y:S05]  /*3520*/  BSYNC.RECONVERGENT B1 ;  /* 0x0000000000017941 */ /* 0x000fea0003800200 */
.L_x_260:
[----:B------:R-:W0:Y:S01]  /*3530*/  S2R R6, SR_LANEID ;  /* 0x0000000000067919 */ /* 0x000e220000000000 */
[----:B------:R-:W-:-:S05]  /*3540*/  IMAD.MOV.U32 R5, RZ, RZ, R0 ;  /* 0x000000ffff057224 */ /* 0x000fca00078e0000 */
        /* <DEDUP_REMOVED lines=30> */
[----:B0-----:R-:W-:Y:S04]  /*3730*/  LDS R0, [UR4+0xc] ;  /* 0x00000c04ff007984 */ /* 0x001fe80008000800 */
[----:B------:R-:W0:Y:S04]  /*3740*/  LDS.128 R8, [UR4+0x10] ;  /* 0x00001004ff087984 */ /* 0x000e280008000c00 */
[----:B------:R-:W1:Y:S01]  /*3750*/  LDS.64 R2, [UR4+0x20] ;  /* 0x00002004ff027984 */ /* 0x000e620008000a00 */
[----:B0-----:R-:W-:-:S04]  /*3760*/  VIMNMX3 R0, R5, R0, R8, !PT ;  /* 0x000000000500720f */ /* 0x001fc80007800108 */
[----:B------:R-:W-:-:S04]  /*3770*/  VIMNMX3 R0, R0, R9, R10, !PT ;  /* 0x000000090000720f */ /* 0x000fc8000780010a */
[----:B-1----:R-:W-:-:S04]  /*3780*/  VIMNMX3 R0, R0, R11, R2, !PT ;  /* 0x0000000b0000720f */ /* 0x002fc80007800102 */
[----:B------:R-:W-:-:S07]  /*3790*/  VIMNMX R5, PT, PT, R0, R3, !PT ;  /* 0x0000000300057248 */ /* 0x000fce0007fe0100 */
.L_x_232:
[----:B------:R-:W-:Y:S05]  /*37a0*/  BSYNC.RECONVERGENT B0 ;  /* 0x0000000000007941 */ /* 0x000fea0003800200 */
.L_x_216:
[----:B------:R-:W-:Y:S05]  /*37b0*/  @P0 EXIT ;  /* 0x000000000000094d */ /* 0x000fea0003800000 */
[----:B0-23--:R-:W0:Y:S01]  /*37c0*/  LDC.64 R2, c[0x0][0x388] ;  /* 0x0000e200ff027b82 */ /* 0x00de220000000a00 */
[----:B------:R-:W1:Y:S02]  /*37d0*/  LDCU UR4, c[0x0][0x398] ;  /* 0x00007300ff0477ac */ /* 0x000e640008000800 */
[----:B-1--4-:R-:W-:-:S05]  /*37e0*/  VIMNMX R5, PT, PT, R5, UR4, !PT ;  /* 0x0000000405057c48 */ /* 0x012fca000ffe0100 */
[----:B0-----:R-:W-:Y:S01]  /*37f0*/  STG.E desc[UR6][R2.64], R5 ;  /* 0x0000000502007986 */ /* 0x001fe2000c101906 */
[----:B------:R-:W-:Y:S05]  /*3800*/  EXIT ;  /* 0x000000000000794d */ /* 0x000fea0003800000 */
.L_x_271:
        /* <DEDUP_REMOVED lines=15> */
.L_x_482:


//--------------------- .text._ZN3cub18CUB_300001_SM_10006detail6reduce18DeviceReduceKernelINS2_10policy_hubIiyN4cuda3__47maximumIiEEE10Policy1000EN6thrust24THRUST_300001_SM_1000_NS6detail15normal_iteratorINSC_10device_ptrIiEEEEyS8_iNS5_3std3__410__identityEEEvT0_PT3_T1_NS0_13GridEvenShareISO_EET2_T4_ --------------------------
	.section	.text._ZN3cub18CUB_300001_SM_10006detail6reduce18DeviceReduceKernelINS2_10policy_hubIiyN4cuda3__47maximumIiEEE10Policy1000EN6thrust24THRUST_300001_SM_1000_NS6detail15normal_iteratorINSC_10device_ptrIiEEEEyS8_iNS5_3std3__410__identityEEEvT0_PT3_T1_NS0_13GridEvenShareISO_EET2_T4_,"ax",@progbits
	.align	128
        .global         _ZN3cub18CUB_300001_SM_10006detail6reduce18DeviceReduceKernelINS2_10policy_hubIiyN4cuda3__47maximumIiEEE10Policy1000EN6thrust24THRUST_300001_SM_1000_NS6detail15normal_iteratorINSC_10device_ptrIiEEEEyS8_iNS5_3std3__410__identityEEEvT0_PT3_T1_NS0_13GridEvenShareISO_EET2_T4_
        .type           _ZN3cub18CUB_300001_SM_10006detail6reduce18DeviceReduceKernelINS2_10policy_hubIiyN4cuda3__47maximumIiEEE10Policy1000EN6thrust24THRUST_300001_SM_1000_NS6detail15normal_iteratorINSC_10device_ptrIiEEEEyS8_iNS5_3std3__410__identityEEEvT0_PT3_T1_NS0_13GridEvenShareISO_EET2_T4_,@function
        .size           _ZN3cub18CUB_300001_SM_10006detail6reduce18DeviceReduceKernelINS2_10policy_hubIiyN4cuda3__47maximumIiEEE10Policy1000EN6thrust24THRUST_300001_SM_1000_NS6detail15normal_iteratorINSC_10device_ptrIiEEEEyS8_iNS5_3std3__410__identityEEEvT0_PT3_T1_NS0_13GridEvenShareISO_EET2_T4_,(.L_x_483 - _ZN3cub18CUB_300001_SM_10006detail6reduce18DeviceReduceKernelINS2_10policy_hubIiyN4cuda3__47maximumIiEEE10Policy1000EN6thrust24THRUST_300001_SM_1000_NS6detail15normal_iteratorINSC_10device_ptrIiEEEEyS8_iNS5_3std3__410__identityEEEvT0_PT3_T1_NS0_13GridEvenShareISO_EET2_T4_)
        .other          _ZN3cub18CUB_300001_SM_10006detail6reduce18DeviceReduceKernelINS2_10policy_hubIiyN4cuda3__47maximumIiEEE10Policy1000EN6thrust24THRUST_300001_SM_1000_NS6detail15normal_iteratorINSC_10device_ptrIiEEEEyS8_iNS5_3std3__410__identityEEEvT0_PT3_T1_NS0_13GridEvenShareISO_EET2_T4_,@"STO_CUDA_ENTRY STV_DEFAULT"
_ZN3cub18CUB_300001_SM_10006detail6reduce18DeviceReduceKernelINS2_10policy_hubIiyN4cuda3__47maximumIiEEE10Policy1000EN6thrust24THRUST_300001_SM_1000_NS6detail15normal_iteratorINSC_10device_ptrIiEEEEyS8_iNS5_3std3__410__identityEEEvT0_PT3_T1_NS0_13GridEvenShareISO_EET2_T4_:
.text._ZN3cub18CUB_300001_SM_10006detail6reduce18DeviceReduceKernelINS2_10policy_hubIiyN4cuda3__47maximumIiEEE10Policy1000EN6thrust24THRUST_300001_SM_1000_NS6detail15normal_iteratorINSC_10device_ptrIiEEEEyS8_iNS5_3std3__410__identityEEEvT0_PT3_T1_NS0_13GridEvenShareISO_EET2_T4_:
[----:B------:R-:W-:Y:S08]  /*0000*/  LDC R1, c[0x0][0x37c] ;  /* 0x0000df00ff017b82 */ /* 0x000ff00000000800 */
[----:B------:R-:W0:Y:S01]  /*0010*/  S2UR UR16, SR_CTAID.X ;  /* 0x00000000001079c3 */ /* 0x000e220000002500 */
[----:B------:R-:W1:Y:S01]  /*0020*/  LDCU.64 UR8, c[0x0][0x3b8] ;  /* 0x00007700ff0877ac */ /* 0x000e620008000a00 */
[----:B------:R-:W-:Y:S01]  /*0030*/  BSSY.RECONVERGENT B0, `(.L_x_272) ;  /* 0x00001f8000007945 */ /* 0x000fe20003800200 */
[----:B------:R-:W2:Y:S01]  /*0040*/  LDCU UR5, c[0x0][0x3c0] ;  /* 0x00007800ff0577ac */ /* 0x000ea20008000800 */
[----:B------:R-:W3:Y:S01]  /*0050*/  LDCU.64 UR14, c[0x0][0x358] ;  /* 0x00006b00ff0e77ac */ /* 0x000ee20008000a00 */
[----:B-1----:R-:W-:-:S02]  /*0060*/  IMAD.U32 R2, RZ, RZ, UR8 ;  /* 0x00000008ff027e24 */ /* 0x002fc4000f8e00ff */
[----:B------:R-:W-:Y:S01]  /*0070*/  IMAD.U32 R3, RZ, RZ, UR9 ;  /* 0x00000009ff037e24 */ /* 0x000fe2000f8e00ff */
[----:B--2---:R-:W-:Y:S02]  /*0080*/  USHF.L.U32 UR5, UR5, 0xc, URZ ;  /* 0x0000000c05057899 */ /* 0x004fe400080006ff */
[----:B0-----:R-:W-:Y:S02]  /*0090*/  USHF.L.U32 UR7, UR16, 0xc, URZ ;  /* 0x0000000c10077899 */ /* 0x001fe400080006ff */
[----:B------:R-:W-:-:S04]  /*00a0*/  USHF.R.S32.HI UR4, URZ, 0x1f, UR5 ;  /* 0x0000001fff047899 */ /* 0x000fc80008011405 */
[----:B------:R-:W-:-:S04]  /*00b0*/  IADD3 R23, P1, PT, R2, -UR7, RZ ;  /* 0x8000000702177c10 */ /* 0x000fc8000ff3e0ff */
[----:B------:R-:W-:Y:S02]  /*00c0*/  ISETP.GT.U32.AND P0, PT, R23, 0xfff, PT ;  /* 0x00000fff1700780c */ /* 0x000fe40003f04070 */
[----:B------:R-:W-:-:S04]  /*00d0*/  IADD3.X R22, PT, PT, R3, -0x1, RZ, P1, !PT ;  /* 0xffffffff03167810 */ /* 0x000fc80000ffe4ff */
[----:B------:R-:W-:-:S13]  /*00e0*/  ISETP.GT.U32.AND.EX P0, PT, R22, RZ, PT, P0 ;  /* 0x000000ff1600720c */ /* 0x000fda0003f04100 */
[----:B---3--:R-:W-:Y:S05]  /*00f0*/  @P0 BRA `(.L_x_273) ;  /* 0x0000000c00840947 */ /* 0x008fea0003800000 */
[----:B------:R-:W0:Y:S01]  /*0100*/  S2R R0, SR_TID.X ;  /* 0x0000000000007919 */ /* 0x000e220000002100 */
[----:B------:R-:W-:Y:S01]  /*0110*/  VIADD R3, R2, -UR7 ;  /* 0x8000000702037c36 */ /* 0x000fe20008000000 */
[----:B------:R-:W-:Y:S01]  /*0120*/  BSSY.RECONVERGENT B1, `(.L_x_274) ;  /* 0x000000a000017945 */ /* 0x000fe20003800200 */
[----:B------:R-:W-:-:S03]  /*0130*/  IMAD.MOV.U32 R4, RZ, RZ, RZ ;  /* 0x000000ffff047224 */ /* 0x000fc600078e00ff */
[----:B0-----:R-:W-:Y:S01]  /*0140*/  ISETP.GE.AND P0, PT, R0, R3, PT ;  /* 0x000000030000720c */ /* 0x001fe20003f06270 */
[----:B------:R-:W-:-:S12]  /*0150*/  IMAD.MOV.U32 R6, RZ, RZ, R0 ;  /* 0x000000ffff067224 */ /* 0x000fd800078e0000 */
[----:B------:R-:W-:Y:S05]  /*0160*/  @P0 BRA `(.L_x_275) ;  /* 0x0000000000140947 */ /* 0x000fea0003800000 */
[----:B------:R-:W0:Y:S01]  /*0170*/  LDC.64 R4, c[0x0][0x380] ;  /* 0x0000e000ff047b82 */ /* 0x000e220000000a00 */
[----:B------:R-:W-:-:S04]  /*0180*/  VIADD R7, R0, UR7 ;  /* 0x0000000700077c36 */ /* 0x000fc80008000000 */
[----:B0-----:R-:W-:-:S06]  /*0190*/  IMAD.WIDE.U32 R4, R7, 0x4, R4 ;  /* 0x0000000407047825 */ /* 0x001fcc00078e0004 */
[----:B------:R0:W5:Y:S01]  /*01a0*/  LDG.E R4, desc[UR14][R4.64] ;  /* 0x0000000e04047981 */ /* 0x000162000c1e1900 */
[----:B------:R-:W-:-:S07]  /*01b0*/  VIADD R6, R0, 0x100 ;  /* 0x0000010000067836 */ /* 0x000fce0000000000 */
.L_x_275:
[----:B------:R-:W-:Y:S05]  /*01c0*/  BSYNC.RECONVERGENT B1 ;  /* 0x0000000000017941 */ /* 0x000fea0003800200 */
.L_x_274:
[----:B------:R-:W-:Y:S01]  /*01d0*/  ISETP.GE.AND P0, PT, R6, R3, PT ;  /* 0x000000030600720c */ /* 0x000fe20003f06270 */
[----:B------:R-:W-:-:S12]  /*01e0*/  BSSY.RECONVERGENT B1, `(.L_x_276) ;  /* 0x000006c000017945 */ /* 0x000fd80003800200 */
[----:B------:R-:W-:Y:S05]  /*01f0*/  @P0 BRA `(.L_x_277) ;  /* 0x0000000400a80947 */ /* 0x000fea0003800000 */
[----:B0-----:R-:W-:Y:S01]  /*0200*/  LOP3.LUT R5, RZ, R6, RZ, 0x33, !PT ;  /* 0x00000006ff057212 */ /* 0x001fe200078e33ff */
[----:B------:R-:W-:Y:S03]  /*0210*/  BSSY.RECONVERGENT B2, `(.L_x_278) ;  /* 0x0000030000027945 */ /* 0x000fe60003800200 */
[----:B------:R-:W-:-:S04]  /*0220*/  IADD3 R5, PT, PT, R2, -UR7, R5 ;  /* 0x8000000702057c10 */ /* 0x000fc8000fffe005 */
[C---:B------:R-:W-:Y:S02]  /*0230*/  ISETP.GE.U32.AND P1, PT, R5.reuse, 0xf00, PT ;  /* 0x00000f000500780c */ /* 0x040fe40003f26070 */
[----:B------:R-:W-:-:S04]  /*0240*/  LEA.HI R2, R5, 0x1, RZ, 0x18 ;  /* 0x0000000105027811 */ /* 0x000fc800078fc0ff */
[----:B------:R-:W-:-:S04]  /*0250*/  LOP3.LUT R21, R2, 0xf, RZ, 0xc0, !PT ;  /* 0x0000000f02157812 */ /* 0x000fc800078ec0ff */
[----:B------:R-:W-:-:S03]  /*0260*/  ISETP.NE.AND P0, PT, R21, RZ, PT ;  /* 0x000000ff1500720c */ /* 0x000fc60003f05270 */
[----:B------:R-:W-:Y:S10]  /*0270*/  @!P1 BRA `(.L_x_279) ;  /* 0x0000000000a49947 */ /* 0x000ff40003800000 */
[----:B------:R-:W0:Y:S01]  /*0280*/  LDCU.64 UR8, c[0x0][0x380] ;  /* 0x00007000ff0877ac */ /* 0x000e220008000a00 */
[----:B------:R-:W-:Y:S01]  /*0290*/  IMAD.WIDE.U32 R8, R6, 0x4, RZ ;  /* 0x0000000406087825 */ /* 0x000fe200078e00ff */
[----:B------:R-:W-:Y:S01]  /*02a0*/  LOP3.LUT R5, R2, 0x1fffff0, RZ, 0xc0, !PT ;  /* 0x01fffff002057812 */ /* 0x000fe200078ec0ff */
[----:B------:R-:W-:-:S04]  /*02b0*/  UIMAD.WIDE.U32 UR4, UR16, 0x4000, URZ ;  /* 0x00004000100478a5 */ /* 0x000fc8000f8e00ff */
[----:B------:R-:W-:Y:S02]  /*02c0*/  IMAD.MOV R5, RZ, RZ, -R5 ;  /* 0x000000ffff057224 */ /* 0x000fe400078e0a05 */
[----:B------:R-:W-:Y:S02]  /*02d0*/  LOP3.LUT R14, R8, UR4, RZ, 0xfc, !PT ;  /* 0x00000004080e7c12 */ /* 0x000fe4000f8efcff */
[----:B------:R-:W-:Y:S02]  /*02e0*/  LOP3.LUT R9, R9, UR5, RZ, 0xfc, !PT ;  /* 0x0000000509097c12 */ /* 0x000fe4000f8efcff */
[----:B0-----:R-:W-:-:S04]  /*02f0*/  IADD3 R14, P1, PT, R14, UR8, RZ ;  /* 0x000000080e0e7c10 */ /* 0x001fc8000ff3e0ff */
[----:B------:R-:W-:-:S04]  /*0300*/  IADD3 R14, P2, PT, R14, 0x2000, RZ ;  /* 0x000020000e0e7810 */ /* 0x000fc80007f5e0ff */
[----:B------:R-:W-:-:S09]  /*0310*/  IADD3.X R9, PT, PT, RZ, UR9, R9, P2, P1 ;  /* 0x00000009ff097c10 */ /* 0x000fd200097e2409 */
.L_x_280:
[----:B------:R-:W-:-:S05]  /*0320*/  IMAD.MOV.U32 R8, RZ, RZ, R14 ;  /* 0x000000ffff087224 */ /* 0x000fca00078e000e */
[----:B------:R-:W2:Y:S04]  /*0330*/  LDG.E R15, desc[UR14][R8.64+-0x2000] ;  /* 0xffe0000e080f7981 */ /* 0x000ea8000c1e1900 */
[----:B------:R-:W2:Y:S04]  /*0340*/  LDG.E R16, desc[UR14][R8.64+-0x1c00] ;  /* 0xffe4000e08107981 */ /* 0x000ea8000c1e1900 */
[----:B------:R-:W3:Y:S04]  /*0350*/  LDG.E R18, desc[UR14][R8.64+-0x1800] ;  /* 0xffe8000e08127981 */ /* 0x000ee8000c1e1900 */
[----:B------:R-:W3:Y:S04]  /*0360*/  LDG.E R17, desc[UR14][R8.64+-0x1400] ;  /* 0xffec000e08117981 */ /* 0x000ee8000c1e1900 */
[----:B------:R-:W4:Y:S04]  /*0370*/  LDG.E R20, desc[UR14][R8.64+-0x1000] ;  /* 0xfff0000e08147981 */ /* 0x000f28000c1e1900 */
        /* <DEDUP_REMOVED lines=10> */
[----:B------:R0:W4:Y:S01]  /*0420*/  LDG.E R7, desc[UR14][R8.64+0x1c00] ;  /* 0x001c000e08077981 */ /* 0x000122000c1e1900 */
[----:B------:R-:W-:-:S02]  /*0430*/  VIADD R5, R5, 0x10 ;  /* 0x0000001005057836 */ /* 0x000fc40000000000 */
[----:B------:R-:W-:-:S03]  /*0440*/  VIADD R6, R6, 0x1000 ;  /* 0x0000100006067836 */ /* 0x000fc60000000000 */
[----:B------:R-:W-:Y:S02]  /*0450*/  ISETP.NE.AND P1, PT, R5, RZ, PT ;  /* 0x000000ff0500720c */ /* 0x000fe40003f25270 */
[----:B--2--5:R-:W-:-:S04]  /*0460*/  VIMNMX3 R15, R4, R15, R16, !PT ;  /* 0x0000000f040f720f */ /* 0x024fc80007800110 */
[----:B---3--:R-:W-:-:S04]  /*0470*/  VIMNMX3 R15, R15, R18, R17, !PT ;  /* 0x000000120f0f720f */ /* 0x008fc80007800111 */
[----:B----4-:R-:W-:-:S04]  /*0480*/  VIMNMX3 R15, R15, R20, R19, !PT ;  /* 0x000000140f0f720f */ /* 0x010fc80007800113 */
[----:B------:R-:W-:-:S04]  /*0490*/  VIMNMX3 R15, R15, R22, R23, !PT ;  /* 0x000000160f0f720f */ /* 0x000fc80007800117 */
[----:B------:R-:W-:-:S04]  /*04a0*/  VIMNMX3 R15, R15, R24, R25, !PT ;  /* 0x000000180f0f720f */ /* 0x000fc80007800119 */
[----:B------:R-:W-:Y:S02]  /*04b0*/  VIMNMX3 R11, R15, R14, R11, !PT ;  /* 0x0000000e0f0b720f */ /* 0x000fe4000780010b */
[----:B------:R-:W-:-:S05]  /*04c0*/  IADD3 R14, P2, PT, R8, 0x4000, RZ ;  /* 0x00004000080e7810 */ /* 0x000fca0007f5e0ff */
[----:B0-----:R-:W-:Y:S01]  /*04d0*/  IMAD.X R9, RZ, RZ, R9, P2 ;  /* 0x000000ffff097224 */ /* 0x001fe200010e0609 */
[----:B------:R-:W-:-:S04]  /*04e0*/  VIMNMX3 R10, R11, R13, R10, !PT ;  /* 0x0000000d0b0a720f */ /* 0x000fc8000780010a */
[----:B------:R-:W-:Y:S01]  /*04f0*/  VIMNMX3 R4, R10, R12, R7, !PT ;  /* 0x0000000c0a04720f */ /* 0x000fe20007800107 */
[----:B------:R-:W-:Y:S06]  /*0500*/  @P1 BRA `(.L_x_280) ;  /* 0xfffffffc00841947 */ /* 0x000fec000383ffff */
.L_x_279:
[----:B------:R-:W-:Y:S05]  /*0510*/  BSYNC.RECONVERGENT B2 ;  /* 0x0000000000027941 */ /* 0x000fea0003800200 */
.L_x_278:
[----:B------:R-:W-:Y:S05]  /*0520*/  @!P0 BRA `(.L_x_277) ;  /* 0x0000000000dc8947 */ /* 0x000fea0003800000 */
[----:B------:R-:W-:Y:S01]  /*0530*/  ISETP.GE.U32.AND P0, PT, R21, 0x8, PT ;  /* 0x000000081500780c */ /* 0x000fe20003f06070 */
[----:B------:R-:W-:Y:S01]  /*0540*/  BSSY.RECONVERGENT B2, `(.L_x_281) ;  /* 0x0000016000027945 */ /* 0x000fe20003800200 */
[----:B------:R-:W-:-:S04]  /*0550*/  LOP3.LUT R16, R2, 0x7, RZ, 0xc0, !PT ;  /* 0x0000000702107812 */ /* 0x000fc800078ec0ff */
[----:B------:R-:W-:-:S07]  /*0560*/  ISETP.NE.AND P1, PT, R16, RZ, PT ;  /* 0x000000ff1000720c */ /* 0x000fce0003f25270 */
[----:B------:R-:W-:Y:S06]  /*0570*/  @!P0 BRA `(.L_x_282) ;  /* 0x0000000000488947 */ /* 0x000fec0003800000 */
[----:B------:R-:W0:Y:S01]  /*0580*/  LDCU.64 UR4, c[0x0][0x380] ;  /* 0x00007000ff0477ac */ /* 0x000e220008000a00 */
[----:B------:R-:W-:-:S04]  /*0590*/  IADD3 R5, P0, PT, R6, UR7, RZ ;  /* 0x0000000706057c10 */ /* 0x000fc8000ff1e0ff */
[----:B------:R-:W-:Y:S02]  /*05a0*/  LEA.HI.X.SX32 R10, R6, RZ, 0x1, P0 ;  /* 0x000000ff060a7211 */ /* 0x000fe400000f0eff */
[----:B0-----:R-:W-:-:S04]  /*05b0*/  LEA R8, P0, R5, UR4, 0x2 ;  /* 0x0000000405087c11 */ /* 0x001fc8000f8010ff */
[----:B------:R-:W-:-:S05]  /*05c0*/  LEA.HI.X R9, R5, UR5, R10, 0x2, P0 ;  /* 0x0000000505097c11 */ /* 0x000fca00080f140a */
[----:B------:R-:W2:Y:S04]  /*05d0*/  LDG.E R5, desc[UR14][R8.64] ;  /* 0x0000000e08057981 */ /* 0x000ea8000c1e1900 */
[----:B------:R-:W2:Y:S04]  /*05e0*/  LDG.E R7, desc[UR14][R8.64+0x400] ;  /* 0x0004000e08077981 */ /* 0x000ea8000c1e1900 */
[----:B------:R-:W3:Y:S04]  /*05f0*/  LDG.E R10, desc[UR14][R8.64+0x800] ;  /* 0x0008000e080a7981 */ /* 0x000ee8000c1e1900 */
[----:B------:R-:W3:Y:S04]  /*0600*/  LDG.E R11, desc[UR14][R8.64+0xc00] ;  /* 0x000c000e080b7981 */ /* 0x000ee8000c1e1900 */
[----:B------:R-:W4:Y:S04]  /*0610*/  LDG.E R12, desc[UR14][R8.64+0x1000] ;  /* 0x0010000e080c7981 */ /* 0x000f28000c1e1900 */
[----:B------:R-:W4:Y:S04]  /*0620*/  LDG.E R13, desc[UR14][R8.64+0x1400] ;  /* 0x0014000e080d7981 */ /* 0x000f28000c1e1900 */
[----:B------:R-:W4:Y:S04]  /*0630*/  LDG.E R14, desc[UR14][R8.64+0x1800] ;  /* 0x0018000e080e7981 */ /* 0x000f28000c1e1900 */
[----:B------:R-:W4:Y:S01]  /*0640*/  LDG.E R15, desc[UR14][R8.64+0x1c00] ;  /* 0x001c000e080f7981 */ /* 0x000f22000c1e1900 */
[----:B------:R-:W-:Y:S01]  /*0650*/  VIADD R6, R6, 0x800 ;  /* 0x0000080006067836 */ /* 0x000fe20000000000 */
[----:B--2--5:R-:W-:-:S04]  /*0660*/  VIMNMX3 R5, R4, R5, R7, !PT ;  /* 0x000000050405720f */ /* 0x024fc80007800107 */
[----:B---3--:R-:W-:-:S04]  /*0670*/  VIMNMX3 R5, R5, R10, R11, !PT ;  /* 0x0000000a0505720f */ /* 0x008fc8000780010b */
[----:B----4-:R-:W-:-:S04]  /*0680*/  VIMNMX3 R5, R5, R12, R13, !PT ;  /* 0x0000000c0505720f */ /* 0x010fc8000780010d */
[----:B------:R-:W-:-:S07]  /*0690*/  VIMNMX3 R4, R5, R14, R15, !PT ;  /* 0x0000000e0504720f */ /* 0x000fce000780010f */
.L_x_282:
[----:B------:R-:W-:Y:S05]  /*06a0*/  BSYNC.RECONVERGENT B2 ;  /* 0x0000000000027941 */ /* 0x000fea0003800200 */
.L_x_281:
        /* <DEDUP_REMOVED lines=14> */
[----:B------:R-:W3:Y:S01]  /*0790*/  LDG.E R10, desc[UR14][R8.64+0xc00] ;  /* 0x000c000e080a7981 */ /* 0x000ee2000c1e1900 */
[----:B------:R-:W-:Y:S01]  /*07a0*/  VIADD R6, R6, 0x400 ;  /* 0x0000040006067836 */ /* 0x000fe20000000000 */
[----:B--2--5:R-:W-:-:S04]  /*07b0*/  VIMNMX3 R4, R4, R5, R7, !PT ;  /* 0x000000050404720f */ /* 0x024fc80007800107 */
[----:B---3--:R-:W-:-:S07]  /*07c0*/  VIMNMX3 R4, R4, R11, R10, !PT ;  /* 0x0000000b0404720f */ /* 0x008fce000780010a */
.L_x_284:
[----:B------:R-:W-:Y:S05]  /*07d0*/  BSYNC.RECONVERGENT B2 ;  /* 0x0000000000027941 */ /* 0x000fea0003800200 */
.L_x_283:
[----:B------:R-:W-:Y:S05]  /*07e0*/  @!P1 BRA `(.L_x_277) ;  /* 0x00000000002c9947 */ /* 0x000fea0003800000 */
[----:B------:R-:W0:Y:S01]  /*07f0*/  LDC.64 R8, c[0x0][0x380] ;  /* 0x0000e000ff087b82 */ /* 0x000e220000000a00 */
[----:B------:R-:W-:Y:S02]  /*0800*/  IMAD.U32 R5, RZ, RZ, UR16 ;  /* 0x00000010ff057e24 */ /* 0x000fe4000f8e00ff */
[----:B------:R-:W-:Y:S02]  /*0810*/  IMAD.MOV R2, RZ, RZ, -R2 ;  /* 0x000000ffff027224 */ /* 0x000fe400078e0a02 */
[----:B0-----:R-:W-:-:S07]  /*0820*/  IMAD.WIDE.U32 R8, R5, 0x4000, R8 ;  /* 0x0000400005087825 */ /* 0x001fce00078e0008 */
.L_x_285:
[----:B------:R-:W-:-:S06]  /*0830*/  IMAD.WIDE R10, R6, 0x4, R8 ;  /* 0x00000004060a7825 */ /* 0x000fcc00078e0208 */
[----:B------:R-:W2:Y:S01]  /*0840*/  LDG.E R11, desc[UR14][R10.64] ;  /* 0x0000000e0a0b7981 */ /* 0x000ea2000c1e1900 */
[----:B------:R-:W-:Y:S02]  /*0850*/  VIADD R2, R2, 0x1 ;  /* 0x0000000102027836 */ /* 0x000fe40000000000 */
[----:B------:R-:W-:-:S03]  /*0860*/  VIADD R6, R6, 0x100 ;  /* 0x0000010006067836 */ /* 0x000fc60000000000 */
[----:B------:R-:W-:Y:S02]  /*0870*/  ISETP.NE.AND P0, PT, R2, RZ, PT ;  /* 0x000000ff0200720c */ /* 0x000fe40003f05270 */
[----:B--2--5:R-:W-:-:S11]  /*0880*/  VIMNMX R4, PT, PT, R11, R4, !PT ;  /* 0x000000040b047248 */ /* 0x024fd60007fe0100 */
[----:B------:R-:W-:Y:S05]  /*0890*/  @P0 BRA `(.L_x_285) ;  /* 0xfffffffc00e40947 */ /* 0x000fea000383ffff */
.L_x_277:
[----:B------:R-:W-:Y:S05]  /*08a0*/  BSYNC.RECONVERGENT B1 ;  /* 0x0000000000017941 */ /* 0x000fea0003800200 */
.L_x_276:
        /* <DEDUP_REMOVED lines=10> */
[----:B------:R-:W1:Y:S06]  /*0950*/  SHFL.DOWN PT, R3, R2, 0x2, 0x1f ;  /* 0x08401f0002037f89 */ /* 0x000e6c00000e0000 */
[----:B------:R-:W2:Y:S01]  /*0960*/  @!P1 S2R R6, SR_CgaCtaId ;  /* 0x0000000000069919 */ /* 0x000ea20000008800 */
[----:B0-----:R-:W-:Y:S02]  /*0970*/  @!P1 MOV R5, 0x400 ;  /* 0x0000040000059802 */ /* 0x001fe40000000f00 */
[----:B------:R-:W-:-:S04]  /*0980*/  @!P1 SHF.R.U32.HI R4, RZ, 0x3, R0 ;  /* 0x00000003ff049819 */ /* 0x000fc80000011600 */
[----:B------:R-:W-:Y:S02]  /*0990*/  @!P1 LOP3.LUT R4, R4, 0x7c, RZ, 0xc0, !PT ;  /* 0x0000007c04049812 */ /* 0x000fe400078ec0ff */
[----:B-1----:R-:W-:Y:S02]  /*09a0*/  @!P0 VIMNMX R2, PT, PT, R2, R3, !PT ;  /* 0x0000000302028248 */ /* 0x002fe40007fe0100 */
[----:B------:R-:W-:-:S03]  /*09b0*/  ISETP.GT.AND P0, PT, R8, 0x1b, PT ;  /* 0x0000001b0800780c */ /* 0x000fc60003f04270 */
[----:B------:R-:W0:Y:S01]  /*09c0*/  SHFL.DOWN PT, R3, R2, 0x4, 0x1f ;  /* 0x08801f0002037f89 */ /* 0x000e2200000e0000 */
[----:B--2---:R-:W-:-:S05]  /*09d0*/  @!P1 LEA R5, R6, R5, 0x18 ;  /* 0x0000000506059211 */ /* 0x004fca00078ec0ff */
        /* <DEDUP_REMOVED lines=24> */
.L_x_286:
[----:B------:R-:W1:Y:S01]  /*0b60*/  S2R R9, SR_LANEID ;  /* 0x0000000000097919 */ /* 0x000e620000000000 */
[----:B------:R-:W-:-:S05]  /*0b70*/  LOP3.LUT R2, R0, 0x3e0, RZ, 0xc0, !PT ;  /* 0x000003e000027812 */ /* 0x000fca00078ec0ff */
[----:B------:R-:W-:Y:S01]  /*0b80*/  VIADD R4, R2, 0x20 ;  /* 0x0000002002047836 */ /* 0x000fe20000000000 */
[----:B------:R-:W-:-:S04]  /*0b90*/  LOP3.LUT R2, RZ, R2, RZ, 0x33, !PT ;  /* 0x00000002ff027212 */ /* 0x000fc800078e33ff */
[----:B------:R-:W-:Y:S01]  /*0ba0*/  ISETP.GT.AND P0, PT, R4, R3, PT ;  /* 0x000000030400720c */ /* 0x000fe20003f04270 */
[----:B------:R-:W-:-:S05]  /*0bb0*/  IMAD.IADD R2, R3, 0x1, R2 ;  /* 0x0000000103027824 */ /* 0x000fca00078e0202 */
[----:B------:R-:W-:-:S05]  /*0bc0*/  SEL R2, R2, 0x1f, P0 ;  /* 0x0000001f02027807 */ /* 0x000fca0000000000 */
[----:B------:R-:W2:Y:S01]  /*0bd0*/  SHFL.DOWN PT, R4, R7, 0x1, R2 ;  /* 0x0820000007047989 */ /* 0x000ea200000e0002 */
[C---:B-1----:R-:W-:Y:S01]  /*0be0*/  ISETP.GE.AND P0, PT, R9.reuse, R2, PT ;  /* 0x000000020900720c */ /* 0x042fe20003f06270 */
[C---:B0-----:R-:W-:Y:S01]  /*0bf0*/  VIADD R5, R9.reuse, 0x2 ;  /* 0x0000000209057836 */ /* 0x041fe20000000000 */
[----:B------:R-:W-:-:S11]  /*0c00*/  ISETP.NE.AND P1, PT, R9, RZ, PT ;  /* 0x000000ff0900720c */ /* 0x000fd60003f25270 */
[----:B--2---:R-:W-:Y:S02]  /*0c10*/  @!P0 VIMNMX R7, PT, PT, R4, R7, !PT ;  /* 0x0000000704078248 */ /* 0x004fe40007fe0100 */
[----:B------:R-:W0:Y:S01]  /*0c20*/  @!P1 S2R R11, SR_CgaCtaId ;  /* 0x00000000000b9919 */ /* 0x000e220000008800 */
[----:B------:R-:W-:Y:S01]  /*0c30*/  ISETP.GT.AND P0, PT, R5, R2, PT ;  /* 0x000000020500720c */ /* 0x000fe20003f04270 */
[----:B------:R-:W-:Y:S01]  /*0c40*/  VIADD R5, R9, 0x4 ;  /* 0x0000000409057836 */ /* 0x000fe20000000000 */
[----:B------:R-:W-:Y:S01]  /*0c50*/  @!P1 MOV R6, 0x400 ;  /* 0x0000040000069802 */ /* 0x000fe20000000f00 */
[----:B------:R-:W1:Y:S10]  /*0c60*/  SHFL.DOWN PT, R4, R7, 0x2, R2 ;  /* 0x0840000007047989 */ /* 0x000e7400000e0002 */
        /* <DEDUP_REMOVED lines=28> */
[----:B------:R-:W0:Y:S04]  /*0e30*/  LDS R0, [UR4+0xc] ;  /* 0x00000c04ff007984 */ /* 0x000e280008000800 */
[----:B------:R-:W2:Y:S04]  /*0e40*/  LDS.128 R8, [UR4+0x10] ;  /* 0x00001004ff087984 */ /* 0x000ea80008000c00 */
[----:B-1----:R-:W1:Y:S01]  /*0e50*/  LDS.64 R6, [UR4+0x20] ;  /* 0x00002004ff067984 */ /* 0x002e620008000a00 */
[----:B0-----:R-:W-:Y:S02]  /*0e60*/  @P2 VIMNMX R5, PT, PT, R5, R0, !PT ;  /* 0x0000000005052248 */ /* 0x001fe40007fe0100 */
[----:B------:R-:W-:-:S02]  /*0e70*/  ISETP.GT.AND P2, PT, R3, 0xa0, PT ;  /* 0x000000a00300780c */ /* 0x000fc40003f44270 */
[----:B--2---:R-:W-:Y:S02]  /*0e80*/  @P4 VIMNMX R5, PT, PT, R5, R8, !PT ;  /* 0x0000000805054248 */ /* 0x004fe40007fe0100 */
[----:B------:R-:W-:Y:S02]  /*0e90*/  ISETP.GT.AND P4, PT, R3, 0xc0, PT ;  /* 0x000000c00300780c */ /* 0x000fe40003f84270 */
[----:B------:R-:W-:Y:S02]  /*0ea0*/  @P3 VIMNMX R5, PT, PT, R5, R9, !PT ;  /* 0x0000000905053248 */ /* 0x000fe40007fe0100 */
[----:B------:R-:W-:Y:S02]  /*0eb0*/  ISETP.GT.AND P3, PT, R3, 0xe0, PT ;  /* 0x000000e00300780c */ /* 0x000fe40003f64270 */
[----:B------:R-:W-:-:S04]  /*0ec0*/  @P1 VIMNMX R5, PT, PT, R5, R10, !PT ;  /* 0x0000000a05051248 */ /* 0x000fc80007fe0100 */
[----:B------:R-:W-:-:S04]  /*0ed0*/  @P2 VIMNMX R5, PT, PT, R5, R11, !PT ;  /* 0x0000000b05052248 */ /* 0x000fc80007fe0100 */
[----:B-1----:R-:W-:-:S04]  /*0ee0*/  @P4 VIMNMX R5, PT, PT, R5, R6, !PT ;  /* 0x0000000605054248 */ /* 0x002fc80007fe0100 */
[----:B------:R-:W-:Y:S01]  /*0ef0*/  @P3 VIMNMX R5, PT, PT, R5, R7, !PT ;  /* 0x0000000705053248 */ /* 0x000fe20007fe0100 */
[----:B------:R-:W-:Y:S06]  /*0f00*/  BRA `(.L_x_287) ;  /* 0x0000001000287947 */ /* 0x000fec0003800000 */
.L_x_273:
[----:B------:R-:W0:Y:S01]  /*0f10*/  S2R R0, SR_TID.X ;  /* 0x0000000000007919 */ /* 0x000e220000002100 */
[----:B------:R-:W1:Y:S01]  /*0f20*/  LDC.64 R4, c[0x0][0x380] ;  /* 0x0000e000ff047b82 */ /* 0x000e620000000a00 */
[----:B0-----:R-:W-:-:S04]  /*0f30*/  VIADD R7, R0, UR7 ;  /* 0x0000000700077c36 */ /* 0x001fc80008000000 */
[----:B-1----:R-:W-:-:S05]  /*0f40*/  IMAD.WIDE.U32 R4, R7, 0x4, R4 ;  /* 0x0000000407047825 */ /* 0x002fca00078e0004 */
[----:B------:R-:W2:Y:S04]  /*0f50*/  LDG.E R6, desc[UR14][R4.64] ;  /* 0x0000000e04067981 */ /* 0x000ea8000c1e1900 */
[----:B------:R-:W2:Y:S04]  /*0f60*/  LDG.E R7, desc[UR14][R4.64+0x400] ;  /* 0x0004000e04077981 */ /* 0x000ea8000c1e1900 */
[----:B------:R-:W2:Y:S04]  /*0f70*/  LDG.E R8, desc[UR14][R4.64+0x800] ;  /* 0x0008000e04087981 */ /* 0x000ea8000c1e1900 */
[----:B------:R-:W3:Y:S04]  /*0f80*/  LDG.E R9, desc[UR14][R4.64+0xc00] ;  /* 0x000c000e04097981 */ /* 0x000ee8000c1e1900 */
[----:B------:R-:W3:Y:S04]  /*0f90*/  LDG.E R10, desc[UR14][R4.64+0x1000] ;  /* 0x0010000e040a7981 */ /* 0x000ee8000c1e1900 */
[----:B------:R-:W3:Y:S04]  /*0fa0*/  LDG.E R11, desc[UR14][R4.64+0x1400] ;  /* 0x0014000e040b7981 */ /* 0x000ee8000c1e1900 */
[----:B------:R-:W4:Y:S04]  /*0fb0*/  LDG.E R12, desc[UR14][R4.64+0x1800] ;  /* 0x0018000e040c7981 */ /* 0x000f28000c1e1900 */
[----:B------:R-:W4:Y:S04]  /*0fc0*/  LDG.E R13, desc[UR14][R4.64+0x1c00] ;  /* 0x001c000e040d7981 */ /* 0x000f28000c1e1900 */
[----:B------:R-:W4:Y:S04]  /*0fd0*/  LDG.E R14, desc[UR14][R4.64+0x2000] ;  /* 0x0020000e040e7981 */ /* 0x000f28000c1e1900 */
[----:B------:R-:W5:Y:S04]  /*0fe0*/  LDG.E R15, desc[UR14][R4.64+0x2400] ;  /* 0x0024000e040f7981 */ /* 0x000f68000c1e1900 */
[----:B------:R-:W5:Y:S04]  /*0ff0*/  LDG.E R16, desc[UR14][R4.64+0x2800] ;  /* 0x0028000e04107981 */ /* 0x000f68000c1e1900 */
[----:B------:R-:W5:Y:S04]  /*1000*/  LDG.E R17, desc[UR14][R4.64+0x2c00] ;  /* 0x002c000e04117981 */ /* 0x000f68000c1e1900 */
[----:B------:R-:W5:Y:S04]  /*1010*/  LDG.E R18, desc[UR14][R4.64+0x3000] ;  /* 0x0030000e04127981 */ /* 0x000f68000c1e1900 */
[----:B------:R-:W5:Y:S04]  /*1020*/  LDG.E R19, desc[UR14][R4.64+0x3400] ;  /* 0x0034000e04137981 */ /* 0x000f68000c1e1900 */
[----:B------:R-:W5:Y:S04]  /*1030*/  LDG.E R20, desc[UR14][R4.64+0x3800] ;  /* 0x0038000e04147981 */ /* 0x000f68000c1e1900 */
[----:B------:R-:W5:Y:S01]  /*1040*/  LDG.E R21, desc[UR14][R4.64+0x3c00] ;  /* 0x003c000e04157981 */ /* 0x000f62000c1e1900 */
[----:B------:R-:W-:-:S04]  /*1050*/  ISETP.GE.U32.AND P0, PT, R23, UR5, PT ;  /* 0x0000000517007c0c */ /* 0x000fc8000bf06070 */
[----:B------:R-:W-:Y:S02]  /*1060*/  ISETP.GE.U32.AND.EX P0, PT, R22, UR4, PT, P0 ;  /* 0x0000000416007c0c */ /* 0x000fe4000bf06100 */
[----:B--2---:R-:W-:Y:S02]  /*1070*/  VIMNMX3 R6, R6, R7, R8, !PT ;  /* 0x000000070606720f */ /* 0x004fe40007800108 */
[----:B---3--:R-:W-:Y:S02]  /*1080*/  VIMNMX3 R9, R9, R10, R11, !PT ;  /* 0x0000000a0909720f */ /* 0x008fe4000780010b */
[----:B----4-:R-:W-:-:S04]  /*1090*/  VIMNMX3 R12, R12, R13, R14, !PT ;  /* 0x0000000d0c0c720f */ /* 0x010fc8000780010e */
[----:B------:R-:W-:Y:S02]  /*10a0*/  VIMNMX3 R6, R6, R9, R12, !PT ;  /* 0x000000090606720f */ /* 0x000fe4000780010c */
[----:B-----5:R-:W-:Y:S02]  /*10b0*/  VIMNMX3 R16, R15, R16, R17, !PT ;  /* 0x000000100f10720f */ /* 0x020fe40007800111 */
[----:B------:R-:W-:-:S04]  /*10c0*/  VIMNMX3 R18, R18, R19, R20, !PT ;  /* 0x000000131212720f */ /* 0x000fc80007800114 */
[----:B------:R-:W-:-:S04]  /*10d0*/  VIMNMX3 R21, R16, R18, R21, !PT ;  /* 0x000000121015720f */ /* 0x000fc80007800115 */
[----:B------:R-:W-:Y:S01]  /*10e0*/  VIMNMX R8, PT, PT, R6, R21, !PT ;  /* 0x0000001506087248 */ /* 0x000fe20007fe0100 */
[----:B------:R-:W-:Y:S06]  /*10f0*/  @!P0 BRA `(.L_x_288) ;  /* 0x0000000c00108947 */ /* 0x000fec0003800000 */
[----:B------:R-:W-:Y:S01]  /*1100*/  UIADD3 UR8, UP0, UPT, UR5, UR7, URZ ;  /* 0x0000000705087290 */ /* 0x000fe2000ff1e0ff */
[----:B------:R-:W-:Y:S01]  /*1110*/  IADD3 R25, P2, PT, R2, -0x1000, RZ ;  /* 0xfffff00002197810 */ /* 0x000fe20007f5e0ff */
[----:B------:R-:W0:Y:S01]  /*1120*/  LDCU.64 UR12, c[0x0][0x380] ;  /* 0x00007000ff0c77ac */ /* 0x000e220008000a00 */
[----:B------:R-:W-:Y:S02]  /*1130*/  LOP3.LUT R5, RZ, R0, RZ, 0x33, !PT ;  /* 0x00000000ff057212 */ /* 0x000fe400078e33ff */
[----:B------:R-:W-:Y:S01]  /*1140*/  IADD3.X R10, PT, PT, R3, -0x1, RZ, P2, !PT ;  /* 0xffffffff030a7810 */ /* 0x000fe200017fe4ff */
[----:B------:R-:W-:Y:S01]  /*1150*/  UIADD3.X UR9, UPT, UPT, URZ, UR4, URZ, UP0, !UPT ;  /* 0x00000004ff097290 */ /* 0x000fe200087fe4ff */
[----:B------:R-:W-:Y:S01]  /*1160*/  ISETP.LT.U32.AND P0, PT, R25, UR8, PT ;  /* 0x0000000819007c0c */ /* 0x000fe2000bf01070 */
[----:B------:R-:W-:Y:S01]  /*1170*/  UMOV UR6, UR5 ;  /* 0x0000000500067c82 */ /* 0x000fe20008000000 */
[----:B------:R-:W-:Y:S01]  /*1180*/  IADD3 R9, P1, PT, R0, UR8, RZ ;  /* 0x0000000800097c10 */ /* 0x000fe2000ff3e0ff */
[----:B------:R-:W-:Y:S01]  /*1190*/  UMOV UR4, URZ ;  /* 0x000000ff00047c82 */ /* 0x000fe20008000000 */
[----:B------:R-:W-:Y:S01]  /*11a0*/  IADD3 R5, PT, PT, R2, -UR5, R5 ;  /* 0x8000000502057c10 */ /* 0x000fe2000fffe005 */
[----:B------:R-:W-:Y:S01]  /*11b0*/  IMAD.U32 R7, RZ, RZ, UR9 ;  /* 0x00000009ff077e24 */ /* 0x000fe2000f8e00ff */
[----:B------:R-:W-:Y:S01]  /*11c0*/  UMOV UR10, UR8 ;  /* 0x00000008000a7c82 */ /* 0x000fe20008000000 */
[----:B------:R-:W-:-:S03]  /*11d0*/  IMAD.X R4, RZ, RZ, UR9, P1 ;  /* 0x00000009ff047e24 */ /* 0x000fc600088e06ff */
[----:B------:R-:W-:Y:S01]  /*11e0*/  ISETP.GT.U32.AND.EX P0, PT, R7, R10, PT, P0 ;  /* 0x0000000a0700720c */ /* 0x000fe20003f04100 */
[----:B------:R-:W-:Y:S01]  /*11f0*/  VIADD R7, R5, -UR7 ;  /* 0x8000000705077c36 */ /* 0x000fe20008000000 */
[----:B------:R-:W-:Y:S01]  /*1200*/  UMOV UR7, UR9 ;  /* 0x0000000900077c82 */ /* 0x000fe20008000000 */
[----:B0-----:R-:W-:-:S04]  /*1210*/  LEA R6, P2, R9, UR12, 0x2 ;  /* 0x0000000c09067c11 */ /* 0x001fc8000f8410ff */
[----:B------:R-:W-:Y:S02]  /*1220*/  IADD3 R6, P1, PT, R6, 0x2000, RZ ;  /* 0x0000200006067810 */ /* 0x000fe40007f3e0ff */
[----:B------:R-:W-:-:S05]  /*1230*/  LEA.HI.X R9, R9, UR13, R4, 0x2, P2 ;  /* 0x0000000d09097c11 */ /* 0x000fca00090f1404 */
[----:B------:R-:W-:Y:S01]  /*1240*/  IMAD.X R9, RZ, RZ, R9, P1 ;  /* 0x000000ffff097224 */ /* 0x000fe200008e0609 */
[----:B------:R-:W-:Y:S06]  /*1250*/  @P0 BRA `(.L_x_289) ;  /* 0x0000000000e00947 */ /* 0x000fec0003800000 */
[----:B------:R-:W0:Y:S01]  /*1260*/  LDC.64 R2, c[0x0][0x3b8] ;  /* 0x0000ee00ff027b82 */ /* 0x000e220000000a00 */
[----:B------:R-:W1:Y:S01]  /*1270*/  LDCU.64 UR12, c[0x0][0x380] ;  /* 0x00007000ff0c77ac */ /* 0x000e620008000a00 */
[----:B------:R-:W-:Y:S01]  /*1280*/  NOP ;  /* 0x0000000000007918 */ /* 0x000fe20000000000 */
.L_x_290:
[----:B------:R-:W-:-:S05]  /*1290*/  IADD3 R5, P0, PT, R0, UR8, RZ ;  /* 0x0000000800057c10 */ /* 0x000fca000ff1e0ff */
[----:B------:R-:W-:Y:S01]  /*12a0*/  IMAD.X R12, RZ, RZ, UR9, P0 ;  /* 0x00000009ff0c7e24 */ /* 0x000fe200080e06ff */
[----:B-1----:R-:W-:-:S04]  /*12b0*/  LEA R4, P0, R5, UR12, 0x2 ;  /* 0x0000000c05047c11 */ /* 0x002fc8000f8010ff */
[----:B------:R-:W-:-:S05]  /*12c0*/  LEA.HI.X R5, R5, UR13, R12, 0x2, P0 ;  /* 0x0000000d05057c11 */ /* 0x000fca00080f140c */
        /* <DEDUP_REMOVED lines=16> */
[----:B------:R-:W-:-:S02]  /*13d0*/  USHF.R.S32.HI UR11, URZ, 0x1f, UR5 ;  /* 0x0000001fff0b7899 */ /* 0x000fc40008011405 */
[----:B------:R-:W-:-:S04]  /*13e0*/  UIADD3 UR6, UP0, UPT, UR5, UR10, URZ ;  /* 0x0000000a05067290 */ /* 0x000fc8000ff1e0ff */
[----:B------:R-:W-:Y:S01]  /*13f0*/  UIADD3.X UR7, UPT, UPT, UR11, UR7, URZ, UP0, !UPT ;  /* 0x000000070b077290 */ /* 0x000fe200087fe4ff */
[----:B--2---:R-:W-:Y:S02]  /*1400*/  VIMNMX3 R8, R8, R27, R26, !PT ;  /* 0x0000001b0808720f */ /* 0x004fe4000780011a */
[----:B0-----:R-:W-:-:S04]  /*1410*/  IADD3 R26, P1, PT, R2, -UR8, RZ ;  /* 0x80000008021a7c10 */ /* 0x001fc8000ff3e0ff */
[----:B------:R-:W-:Y:S02]  /*1420*/  ISETP.GE.U32.AND P0, PT, R26, UR5, PT ;  /* 0x000000051a007c0c */ /* 0x000fe4000bf06070 */
[----:B---3--:R-:W-:Y:S02]  /*1430*/  VIMNMX3 R11, R11, R12, R13, !PT ;  /* 0x0000000c0b0b720f */ /* 0x008fe4000780010d */
[----:B------:R-:W-:-:S04]  /*1440*/  IADD3.X R12, PT, PT, R3, ~UR9, RZ, P1, !PT ;  /* 0x80000009030c7c10 */ /* 0x000fc80008ffe4ff */
[----:B------:R-:W-:Y:S02]  /*1450*/  ISETP.GE.U32.AND.EX P0, PT, R12, UR11, PT, P0 ;  /* 0x0000000b0c007c0c */ /* 0x000fe4000bf06100 */
        /* <DEDUP_REMOVED lines=8> */
[----:B------:R-:W-:Y:S02]  /*14e0*/  UIADD3 UR8, UP0, UPT, UR5, UR8, URZ ;  /* 0x0000000805087290 */ /* 0x000fe4000ff1e0ff */
[----:B------:R-:W-:Y:S01]  /*14f0*/  IMAD.U32 R11, RZ, RZ, UR5 ;  /* 0x00000005ff0b7e24 */ /* 0x000fe2000f8e00ff */
[----:B------:R-:W-:Y:S01]  /*1500*/  UIADD3 UR4, UPT, UPT, UR4, 0x1, URZ ;  /* 0x0000000104047890 */ /* 0x000fe2000fffe0ff */
[----:B------:R-:W-:Y:S01]  /*1510*/  IMAD.MOV.U32 R4, RZ, RZ, R6 ;  /* 0x000000ffff047224 */ /* 0x000fe200078e0006 */
[----:B------:R-:W-:Y:S01]  /*1520*/  UIADD3.X UR9, UPT, UPT, UR11, UR9, URZ, UP0, !UPT ;  /* 0x000000090b097290 */ /* 0x000fe200087fe4ff */
[----:B------:R-:W-:Y:S01]  /*1530*/  IMAD.MOV.U32 R5, RZ, RZ, R9 ;  /* 0x000000ffff057224 */ /* 0x000fe200078e0009 */
[----:B------:R-:W-:Y:S01]  /*1540*/  ISETP.LT.U32.AND P0, PT, R25, UR8, PT ;  /* 0x0000000819007c0c */ /* 0x000fe2000bf01070 */
[----:B------:R-:W-:Y:S01]  /*1550*/  VIADD R7, R7, -UR5 ;  /* 0x8000000507077c36 */ /* 0x000fe20008000000 */
[----:B------:R-:W-:Y:S01]  /*1560*/  UMOV UR10, UR6 ;  /* 0x00000006000a7c82 */ /* 0x000fe20008000000 */
[----:B------:R-:W-:-:S04]  /*1570*/  IMAD.WIDE R4, R11, 0x4, R4 ;  /* 0x000000040b047825 */ /* 0x000fc800078e0204 */
[----:B------:R-:W-:Y:S02]  /*1580*/  IMAD.U32 R13, RZ, RZ, UR9 ;  /* 0x00000009ff0d7e24 */ /* 0x000fe4000f8e00ff */
[----:B------:R-:W-:Y:S02]  /*1590*/  IMAD.MOV.U32 R6, RZ, RZ, R4 ;  /* 0x000000ffff067224 */ /* 0x000fe400078e0004 */
[----:B------:R-:W-:Y:S01]  /*15a0*/  IMAD.MOV.U32 R9, RZ, RZ, R5 ;  /* 0x000000ffff097224 */ /* 0x000fe200078e0005 */
[----:B------:R-:W-:-:S13]  /*15b0*/  ISETP.GT.U32.AND.EX P0, PT, R13, R10, PT, P0 ;  /* 0x0000000a0d00720c */ /* 0x000fda0003f04100 */
[----:B------:R-:W-:Y:S05]  /*15c0*/  @!P0 BRA `(.L_x_290) ;  /* 0xfffffffc00308947 */ /* 0x000fea000383ffff */
[----:B------:R-:W-:-:S05]  /*15d0*/  UMOV UR6, UR5 ;  /* 0x0000000500067c82 */ /* 0x000fca0008000000 */
.L_x_289:
[C---:B------:R-:W-:Y:S01]  /*15e0*/  VIADD R5, R2.reuse, -UR8 ;  /* 0x8000000802057c36 */ /* 0x040fe20008000000 */
[----:B------:R-:W-:Y:S01]  /*15f0*/  ISETP.LE.U32.AND P1, PT, R2, UR8, PT ;  /* 0x0000000802007c0c */ /* 0x000fe2000bf23070 */
[----:B------:R-:W-:Y:S01]  /*1600*/  IMAD.U32 R4, RZ, RZ, UR9 ;  /* 0x00000009ff047e24 */ /* 0x000fe2000f8e00ff */
[----:B------:R-:W-:Y:S02]  /*1610*/  BSSY.RECONVERGENT B1, `(.L_x_288) ;  /* 0x0000072000017945 */ /* 0x000fe40003800200 */
[----:B------:R-:W-:-:S04]  /*1620*/  ISETP.GE.AND P0, PT, R0, R5, PT ;  /* 0x000000050000720c */ /* 0x000fc80003f06270 */
[----:B------:R-:W-:-:S13]  /*1630*/  ISETP.GE.U32.OR.EX P0, PT, R4, R3, P0, P1 ;  /* 0x000000030400720c */ /* 0x000fda0000706510 */
[----:B------:R-:W-:Y:S05]  /*1640*/  @P0 BRA `(.L_x_291) ;  /* 0x0000000400b80947 */ /* 0x000fea0003800000 */
[----:B------:R-:W0:Y:S01]  /*1650*/  LDC R4, c[0x0][0x3c0] ;  /* 0x0000f000ff047b82 */ /* 0x000e220000000800 */
[----:B------:R-:W-:Y:S01]  /*1660*/  USHF.L.U32 UR5, UR16, 0xc, URZ ;  /* 0x0000000c10057899 */ /* 0x000fe200080006ff */
[----:B------:R-:W-:Y:S01]  /*1670*/  LOP3.LUT R3, RZ, R0, RZ, 0x33, !PT ;  /* 0x00000000ff037212 */ /* 0x000fe200078e33ff */
[----:B------:R-:W-:Y:S02]  /*1680*/  BSSY.RECONVERGENT B2, `(.L_x_292) ;  /* 0x000002f000027945 */ /* 0x000fe40003800200 */
[----:B------:R-:W-:-:S06]  /*1690*/  UIADD3 UR5, UPT, UPT, UR5, UR6, URZ ;  /* 0x0000000605057290 */ /* 0x000fcc000fffe0ff */
[----:B------:R-:W-:Y:S01]  /*16a0*/  IADD3 R2, PT, PT, R2, -UR5, R3 ;  /* 0x8000000502027c10 */ /* 0x000fe2000fffe003 */
[----:B0-----:R-:W-:Y:S02]  /*16b0*/  IMAD R3, R4, UR4, RZ ;  /* 0x0000000404037c24 */ /* 0x001fe4000f8e02ff */
[----:B------:R-:W-:Y:S02]  /*16c0*/  IMAD.MOV.U32 R4, RZ, RZ, R0 ;  /* 0x000000ffff047224 */ /* 0x000fe400078e0000 */
[----:B------:R-:W-:-:S05]  /*16d0*/  IMAD R2, R3, -0x1000, R2 ;  /* 0xfffff00003027824 */ /* 0x000fca00078e0202 */
[C---:B------:R-:W-:Y:S02]  /*16e0*/  ISETP.GE.U32.AND P0, PT, R2.reuse, 0xf00, PT ;  /* 0x00000f000200780c */ /* 0x040fe40003f06070 */
[----:B------:R-:W-:-:S04]  /*16f0*/  LEA.HI R20, R2, 0x1, RZ, 0x18 ;  /* 0x0000000102147811 */ /* 0x000fc800078fc0ff */
[----:B------:R-:W-:-:S04]  /*1700*/  LOP3.LUT R21, R20, 0xf, RZ, 0xc0, !PT ;  /* 0x0000000f14157812 */ /* 0x000fc800078ec0ff */
[----:B------:R-:W-:-:S03]  /*1710*/  ISETP.NE.AND P1, PT, R21, RZ, PT ;  /* 0x000000ff1500720c */ /* 0x000fc60003f25270 */
[----:B------:R-:W-:Y:S10]  /*1720*/  @!P0 BRA `(.L_x_293) ;  /* 0x0000000000908947 */ /* 0x000ff40003800000 */
[----:B------:R-:W-:Y:S01]  /*1730*/  LEA.HI R2, R7, 0x1, RZ, 0x18 ;  /* 0x0000000107027811 */ /* 0x000fe200078fc0ff */
[----:B------:R-:W-:-:S03]  /*1740*/  IMAD.MOV.U32 R4, RZ, RZ, R0 ;  /* 0x000000ffff047224 */ /* 0x000fc600078e0000 */
[----:B------:R-:W-:-:S05]  /*1750*/  LOP3.LUT R2, R2, 0x1fffff0, RZ, 0xc0, !PT ;  /* 0x01fffff002027812 */ /* 0x000fca00078ec0ff */
[----:B------:R-:W-:-:S07]  /*1760*/  IMAD.MOV R5, RZ, RZ, -R2 ;  /* 0x000000ffff057224 */ /* 0x000fce00078e0a02 */
.L_x_294:
[----:B------:R-:W-:Y:S02]  /*1770*/  IMAD.MOV.U32 R2, RZ, RZ, R6 ;  /* 0x000000ffff027224 */ /* 0x000fe400078e0006 */
[----:B------:R-:W-:-:S05]  /*1780*/  IMAD.MOV.U32 R3, RZ, RZ, R9 ;  /* 0x000000ffff037224 */ /* 0x000fca00078e0009 */
[----:B------:R-:W2:Y:S04]  /*1790*/  LDG.E R15, desc[UR14][R2.64+-0x2000] ;  /* 0xffe0000e020f7981 */ /* 0x000ea8000c1e1900 */
[----:B------:R-:W2:Y:S04]  /*17a0*/  LDG.E R14, desc[UR14][R2.64+-0x1c00] ;  /* 0xffe4000e020e7981 */ /* 0x000ea8000c1e1900 */
[----:B------:R-:W3:Y:S04]  /*17b0*/  LDG.E R17, desc[UR14][R2.64+-0x1800] ;  /* 0xffe8000e02117981 */ /* 0x000ee8000c1e1900 */
[----:B------:R-:W3:Y:S04]  /*17c0*/  LDG.E R16, desc[UR14][R2.64+-0x1400] ;  /* 0xffec000e02107981 */ /* 0x000ee8000c1e1900 */
        /* <DEDUP_REMOVED lines=12> */
[----:B------:R-:W-:-:S02]  /*1890*/  VIADD R5, R5, 0x10 ;  /* 0x0000001005057836 */ /* 0x000fc40000000000 */
[----:B------:R-:W-:-:S03]  /*18a0*/  VIADD R4, R4, 0x1000 ;  /* 0x0000100004047836 */ /* 0x000fc60000000000 */
[----:B------:R-:W-:Y:S02]  /*18b0*/  ISETP.NE.AND P0, PT, R5, RZ, PT ;  /* 0x000000ff0500720c */ /* 0x000fe40003f05270 */
[----:B--2---:R-:W-:-:S04]  /*18c0*/  VIMNMX3 R14, R8, R15, R14, !PT ;  /* 0x0000000f080e720f */ /* 0x004fc8000780010e */
[----:B---3--:R-:W-:-:S04]  /*18d0*/  VIMNMX3 R14, R14, R17, R16, !PT ;  /* 0x000000110e0e720f */ /* 0x008fc80007800110 */
[----:B----4-:R-:W-:-:S04]  /*18e0*/  VIMNMX3 R14, R14, R19, R18, !PT ;  /* 0x000000130e0e720f */ /* 0x010fc80007800112 */
[----:B-----5:R-:W-:-:S04]  /*18f0*/  VIMNMX3 R14, R14, R23, R22, !PT ;  /* 0x000000170e0e720f */ /* 0x020fc80007800116 */
[----:B------:R-:W-:-:S04]  /*1900*/  VIMNMX3 R14, R14, R25, R24, !PT ;  /* 0x000000190e0e720f */ /* 0x000fc80007800118 */
[----:B------:R-:W-:Y:S02]  /*1910*/  VIMNMX3 R13, R14, R13, R6, !PT ;  /* 0x0000000d0e0d720f */ /* 0x000fe40007800106 */
[----:B------:R-:W-:Y:S02]  /*1920*/  IADD3 R6, P2, PT, R2, 0x4000, RZ ;  /* 0x0000400002067810 */ /* 0x000fe40007f5e0ff */
[----:B------:R-:W-:-:S03]  /*1930*/  VIMNMX3 R12, R13, R9, R12, !PT ;  /* 0x000000090d0c720f */ /* 0x000fc6000780010c */
[----:B------:R-:W-:Y:S01]  /*1940*/  IMAD.X R9, RZ, RZ, R3, P2 ;  /* 0x000000ffff097224 */ /* 0x000fe200010e0603 */
[----:B------:R-:W-:Y:S01]  /*1950*/  VIMNMX3 R8, R12, R10, R11, !PT ;  /* 0x0000000a0c08720f */ /* 0x000fe2000780010b */
[----:B------:R-:W-:Y:S06]  /*1960*/  @P0 BRA `(.L_x_294) ;  /* 0xfffffffc00800947 */ /* 0x000fec000383ffff */
.L_x_293:
[----:B------:R-:W-:Y:S05]  /*1970*/  BSYNC.RECONVERGENT B2 ;  /* 0x0000000000027941 */ /* 0x000fea0003800200 */
.L_x_292:
[----:B------:R-:W-:Y:S05]  /*1980*/  @!P1 BRA `(.L_x_291) ;  /* 0x0000000000e89947 */ /* 0x000fea0003800000 */
[----:B------:R-:W-:Y:S01]  /*1990*/  ISETP.GE.U32.AND P0, PT, R21, 0x8, PT ;  /* 0x000000081500780c */ /* 0x000fe20003f06070 */
[----:B------:R-:W-:Y:S01]  /*19a0*/  BSSY.RECONVERGENT B2, `(.L_x_295) ;  /* 0x0000015000027945 */ /* 0x000fe20003800200 */
[----:B------:R-:W-:-:S04]  /*19b0*/  LOP3.LUT R15, R20, 0x7, RZ, 0xc0, !PT ;  /* 0x00000007140f7812 */ /* 0x000fc800078ec0ff */
[----:B------:R-:W-:-:S07]  /*19c0*/  ISETP.NE.AND P1, PT, R15, RZ, PT ;  /* 0x000000ff0f00720c */ /* 0x000fce0003f25270 */
[----:B------:R-:W-:Y:S06]  /*19d0*/  @!P0 BRA `(.L_x_296) ;  /* 0x0000000000448947 */ /* 0x000fec0003800000 */
[----:B------:R-:W-:-:S05]  /*19e0*/  IADD3 R3, P0, PT, R4, UR8, RZ ;  /* 0x0000000804037c10 */ /* 0x000fca000ff1e0ff */
[----:B------:R-:W-:Y:S01]  /*19f0*/  IMAD.X R6, RZ, RZ, UR9, P0 ;  /* 0x00000009ff067e24 */ /* 0x000fe200080e06ff */
[----:B------:R-:W-:-:S04]  /*1a00*/  LEA R2, P0, R3, UR12, 0x2 ;  /* 0x0000000c03027c11 */ /* 0x000fc8000f8010ff */
[----:B------:R-:W-:-:S05]  /*1a10*/  LEA.HI.X R3, R3, UR13, R6, 0x2, P0 ;  /* 0x0000000d03037c11 */ /* 0x000fca00080f1406 */
[----:B------:R-:W2:Y:S04]  /*1a20*/  LDG.E R5, desc[UR14][R2.64] ;  /* 0x0000000e02057981 */ /* 0x000ea8000c1e1900 */
[----:B------:R-:W2:Y:S04]  /*1a30*/  LDG.E R6, desc[UR14][R2.64+0x400] ;  /* 0x0004000e02067981 */ /* 0x000ea8000c1e1900 */
[----:B------:R-:W3:Y:S04]  /*1a40*/  LDG.E R10, desc[UR14][R2.64+0x800] ;  /* 0x0008000e020a7981 */ /* 0x000ee8000c1e1900 */
[----:B------:R-:W3:Y:S04]  /*1a50*/  LDG.E R9, desc[UR14][R2.64+0xc00] ;  /* 0x000c000e02097981 */ /* 0x000ee8000c1e1900 */
[----:B------:R-:W4:Y:S04]  /*1a60*/  LDG.E R12, desc[UR14][R2.64+0x1000] ;  /* 0x0010000e020c7981 */ /* 0x000f28000c1e1900 */
[----:B------:R-:W4:Y:S04]  /*1a70*/  LDG.E R11, desc[UR14][R2.64+0x1400] ;  /* 0x0014000e020b7981 */ /* 0x000f28000c1e1900 */
[----:B------:R-:W5:Y:S04]  /*1a80*/  LDG.E R14, desc[UR14][R2.64+0x1800] ;  /* 0x0018000e020e7981 */ /* 0x000f68000c1e1900 */
[----:B------:R-:W5:Y:S01]  /*1a90*/  LDG.E R13, desc[UR14][R2.64+0x1c00] ;  /* 0x001c000e020d7981 */ /* 0x000f62000c1e1900 */
[----:B------:R-:W-:Y:S01]  /*1aa0*/  VIADD R4, R4, 0x800 ;  /* 0x0000080004047836 */ /* 0x000fe20000000000 */
[----:B--2---:R-:W-:-:S04]  /*1ab0*/  VIMNMX3 R5, R8, R5, R6, !PT ;  /* 0x000000050805720f */ /* 0x004fc80007800106 */
[----:B---3--:R-:W-:-:S04]  /*1ac0*/  VIMNMX3 R5, R5, R10, R9, !PT ;  /* 0x0000000a0505720f */ /* 0x008fc80007800109 */
[----:B----4-:R-:W-:-:S04]  /*1ad0*/  VIMNMX3 R5, R5, R12, R11, !PT ;  /* 0x0000000c0505720f */ /* 0x010fc8000780010b */
[----:B-----5:R-:W-:-:S07]  /*1ae0*/  VIMNMX3 R8, R5, R14, R13, !PT ;  /* 0x0000000e0508720f */ /* 0x020fce000780010d */
.L_x_296:
[----:B------:R-:W-:Y:S05]  /*1af0*/  BSYNC.RECONVERGENT B2 ;  /* 0x0000000000027941 */ /* 0x000fea0003800200 */
.L_x_295:
[----:B------:R-:W-:Y:S05]  /*1b00*/  @!P1 BRA `(.L_x_291) ;  /* 0x0000000000889947 */ /* 0x000fea0003800000 */
[----:B------:R-:W-:Y:S01]  /*1b10*/  ISETP.GE.U32.AND P0, PT, R15, 0x4, PT ;  /* 0x000000040f00780c */ /* 0x000fe20003f06070 */
[----:B------:R-:W-:Y:S01]  /*1b20*/  BSSY.RECONVERGENT B2, `(.L_x_297) ;  /* 0x000000e000027945 */ /* 0x000fe20003800200 */
[----:B------:R-:W-:-:S11]  /*1b30*/  LOP3.LUT P1, RZ, R20, 0x3, RZ, 0xc0, !PT ;  /* 0x0000000314ff7812 */ /* 0x000fd6000782c0ff */
[----:B------:R-:W-:Y:S05]  /*1b40*/  @!P0 BRA `(.L_x_298) ;  /* 0x00000000002c8947 */ /* 0x000fea0003800000 */
[----:B------:R-:W-:-:S05]  /*1b50*/  IADD3 R3, P0, PT, R4, UR8, RZ ;  /* 0x0000000804037c10 */ /* 0x000fca000ff1e0ff */
[----:B------:R-:W-:Y:S01]  /*1b60*/  IMAD.X R6, RZ, RZ, UR9, P0 ;  /* 0x00000009ff067e24 */ /* 0x000fe200080e06ff */
[----:B------:R-:W-:-:S04]  /*1b70*/  LEA R2, P0, R3, UR12, 0x2 ;  /* 0x0000000c03027c11 */ /* 0x000fc8000f8010ff */
[----:B------:R-:W-:-:S05]  /*1b80*/  LEA.HI.X R3, R3, UR13, R6, 0x2, P0 ;  /* 0x0000000d03037c11 */ /* 0x000fca00080f1406 */
[----:B------:R-:W2:Y:S04]  /*1b90*/  LDG.E R5, desc[UR14][R2.64] ;  /* 0x0000000e02057981 */ /* 0x000ea8000c1e1900 */
[----:B------:R-:W2:Y:S04]  /*1ba0*/  LDG.E R6, desc[UR14][R2.64+0x400] ;  /* 0x0004000e02067981 */ /* 0x000ea8000c1e1900 */
[----:B------:R-:W3:Y:S04]  /*1bb0*/  LDG.E R10, desc[UR14][R2.64+0x800] ;  /* 0x0008000e020a7981 */ /* 0x000ee8000c1e1900 */
[----:B------:R-:W3:Y:S01]  /*1bc0*/  LDG.E R9, desc[UR14][R2.64+0xc00] ;  /* 0x000c000e02097981 */ /* 0x000ee2000c1e1900 */
[----:B------:R-:W-:Y:S01]  /*1bd0*/  VIADD R4, R4, 0x400 ;  /* 0x0000040004047836 */ /* 0x000fe20000000000 */
[----:B--2---:R-:W-:-:S04]  /*1be0*/  VIMNMX3 R5, R8, R5, R6, !PT ;  /* 0x000000050805720f */ /* 0x004fc80007800106 */
[----:B---3--:R-:W-:-:S07]  /*1bf0*/  VIMNMX3 R8, R5, R10, R9, !PT ;  /* 0x0000000a0508720f */ /* 0x008fce0007800109 */
.L_x_298:
[----:B------:R-:W-:Y:S05]  /*1c00*/  BSYNC.RECONVERGENT B2 ;  /* 0x0000000000027941 */ /* 0x000fea0003800200 */
.L_x_297:
[----:B------:R-:W-:Y:S05]  /*1c10*/  @!P1 BRA `(.L_x_291) ;  /* 0x0000000000449947 */ /* 0x000fea0003800000 */
[----:B------:R-:W-:Y:S02]  /*1c20*/  LOP3.LUT R2, R7, 0xffff, RZ, 0xc0, !PT ;  /* 0x0000ffff07027812 */ /* 0x000fe400078ec0ff */
[----:B------:R-:W-:Y:S02]  /*1c30*/  IADD3 R6, P0, PT, R4, UR10, RZ ;  /* 0x0000000a04067c10 */ /* 0x000fe4000ff1e0ff */
[----:B------:R-:W-:Y:S02]  /*1c40*/  LEA.HI R2, R2, 0x1, RZ, 0x18 ;  /* 0x0000000102027811 */ /* 0x000fe400078fc0ff */
[----:B------:R-:W-:Y:S01]  /*1c50*/  LEA R5, P1, R6, UR12, 0x2 ;  /* 0x0000000c06057c11 */ /* 0x000fe2000f8210ff */
[----:B------:R-:W-:Y:S01]  /*1c60*/  IMAD.X R3, RZ, RZ, UR7, P0 ;  /* 0x00000007ff037e24 */ /* 0x000fe200080e06ff */
[----:B------:R-:W-:-:S04]  /*1c70*/  LOP3.LUT R2, R2, 0x3, RZ, 0xc0, !PT ;  /* 0x0000000302027812 */ /* 0x000fc800078ec0ff */
[----:B------:R-:W-:Y:S01]  /*1c80*/  LEA.HI.X R6, R6, UR13, R3, 0x2, P1 ;  /* 0x0000000d06067c11 */ /* 0x000fe200088f1403 */
[----:B------:R-:W-:-:S07]  /*1c90*/  IMAD.MOV R4, RZ, RZ, -R2 ;  /* 0x000000ffff047224 */ /* 0x000fce00078e0a02 */
.L_x_299:
[----:B------:R-:W-:Y:S02]  /*1ca0*/  IMAD.MOV.U32 R3, RZ, RZ, R6 ;  /* 0x000000ffff037224 */ /* 0x000fe400078e0006 */
[----:B------:R-:W-:-:S05]  /*1cb0*/  IMAD.MOV.U32 R2, RZ, RZ, R5 ;  /* 0x000000ffff027224 */ /* 0x000fca00078e0005 */
[----:B------:R-:W2:Y:S01]  /*1cc0*/  LDG.E R3, desc[UR14][R2.64] ;  /* 0x0000000e02037981 */ /* 0x000ea2000c1e1900 */
[----:B------:R-:W-:Y:S01]  /*1cd0*/  VIADD R4, R4, 0x1 ;  /* 0x0000000104047836 */ /* 0x000fe20000000000 */
[----:B------:R-:W-:-:S04]  /*1ce0*/  IADD3 R5, P1, PT, R5, 0x400, RZ ;  /* 0x0000040005057810 */ /* 0x000fc80007f3e0ff */
[----:B------:R-:W-:Y:S01]  /*1cf0*/  ISETP.NE.AND P0, PT, R4, RZ, PT ;  /* 0x000000ff0400720c */ /* 0x000fe20003f05270 */
[----:B------:R-:W-:Y:S01]  /*1d00*/  IMAD.X R6, RZ, RZ, R6, P1 ;  /* 0x000000ffff067224 */ /* 0x000fe200008e0606 */
[----:B--2---:R-:W-:-:S11]  /*1d10*/  VIMNMX R8, PT, PT, R3, R8, !PT ;  /* 0x0000000803087248 */ /* 0x004fd60007fe0100 */
[----:B------:R-:W-:Y:S05]  /*1d20*/  @P0 BRA `(.L_x_299) ;  /* 0xfffffffc00dc0947 */ /* 0x000fea000383ffff */
.L_x_291:
[----:B------:R-:W-:Y:S05]  /*1d30*/  BSYNC.RECONVERGENT B1 ;  /* 0x0000000000017941 */ /* 0x000fea0003800200 */
.L_x_288:
        /* <DEDUP_REMOVED lines=38> */
[----:B------:R-:W-:-:S07]  /*1fa0*/  VIMNMX R5, PT, PT, R0, R3, !PT ;  /* 0x0000000300057248 */ /* 0x000fce0007fe0100 */
.L_x_287:
[----:B------:R-:W-:Y:S05]  /*1fb0*/  BSYNC.RECONVERGENT B0 ;  /* 0x0000000000007941 */ /* 0x000fea0003800200 */
.L_x_272:
[----:B------:R-:W-:Y:S05]  /*1fc0*/  @P0 EXIT ;  /* 0x000000000000094d */ /* 0x000fea0003800000 */
[----:B------:R-:W3:Y:S02]  /*1fd0*/  LDCU.64 UR4, c[0x0][0x388] ;  /* 0x00007100ff0477ac */ /* 0x000ee40008000a00 */
[----:B---3--:R-:W-:-:S06]  /*1fe0*/  UIMAD.WIDE.U32 UR4, UR16, 0x4, UR4 ;  /* 0x00000004100478a5 */ /* 0x008fcc000f8e0004 */
[----:B0-----:R-:W-:Y:S02]  /*1ff0*/  IMAD.U32 R2, RZ, RZ, UR4 ;  /* 0x00000004ff027e24 */ /* 0x001fe4000f8e00ff */
[----:B--2---:R-:W-:-:S05]  /*2000*/  IMAD.U32 R3, RZ, RZ, UR5 ;  /* 0x00000005ff037e24 */ /* 0x004fca000f8e00ff */
[----:B------:R-:W-:Y:S01]  /*2010*/  STG.E desc[UR14][R2.64], R5 ;  /* 0x0000000502007986 */ /* 0x000fe2000c10190e */
[----:B------:R-:W-:Y:S05]  /*2020*/  EXIT ;  /* 0x000000000000794d */ /* 0x000fea0003800000 */
.L_x_300:
        /* <DEDUP_REMOVED lines=13> */
.L_x_483:


//--------------------- .text._ZN3cub18CUB_300001_SM_10006detail6reduce28DeviceReduceSingleTileKernelINS2_10policy_hubIiyN4cuda3__47maximumIiEEE10Policy1000EN6thrust24THRUST_300001_SM_1000_NS6detail15normal_iteratorINSC_10device_ptrIiEEEEPiyS8_iiNS5_3std3__410__identityEEEvT0_T1_T2_T3_T4_T6_ --------------------------
	.section	.text._ZN3cub18CUB_300001_SM_10006detail6reduce28DeviceReduceSingleTileKernelINS2_10policy_hubIiyN4cuda3__47maximumIiEEE10Policy1000EN6thrust24THRUST_300001_SM_1000_NS6detail15normal_iteratorINSC_10device_ptrIiEEEEPiyS8_iiNS5_3std3__410__identityEEEvT0_T1_T2_T3_T4_T6_,"ax",@progbits
	.align	128
        .global         _ZN3cub18CUB_300001_SM_10006detail6reduce28DeviceReduceSingleTileKernelINS2_10policy_hubIiyN4cuda3__47maximumIiEEE10Policy1000EN6thrust24THRUST_300001_SM_1000_NS6detail15normal_iteratorINSC_10device_ptrIiEEEEPiyS8_iiNS5_3std3__410__identityEEEvT0_T1_T2_T3_T4_T6_
        .type           _ZN3cub18CUB_300001_SM_10006detail6reduce28DeviceReduceSingleTileKernelINS2_10policy_hubIiyN4cuda3__47maximumIiEEE10Policy1000EN6thrust24THRUST_300001_SM_1000_NS6detail15normal_iteratorINSC_10device_ptrIiEEEEPiyS8_iiNS5_3std3__410__identityEEEvT0_T1_T2_T3_T4_T6_,@function
        .size           _ZN3cub18CUB_300001_SM_10006detail6reduce28DeviceReduceSingleTileKernelINS2_10policy_hubIiyN4cuda3__47maximumIiEEE10Policy1000EN6thrust24THRUST_300001_SM_1000_NS6detail15normal_iteratorINSC_10device_ptrIiEEEEPiyS8_iiNS5_3std3__410__identityEEEvT0_T1_T2_T3_T4_T6_,(.L_x_484 - _ZN3cub18CUB_300001_SM_10006detail6reduce28DeviceReduceSingleTileKernelINS2_10policy_hubIiyN4cuda3__47maximumIiEEE10Policy1000EN6thrust24THRUST_300001_SM_1000_NS6detail15normal_iteratorINSC_10device_ptrIiEEEEPiyS8_iiNS5_3std3__410__identityEEEvT0_T1_T2_T3_T4_T6_)
        .other          _ZN3cub18CUB_300001_SM_10006detail6reduce28DeviceReduceSingleTileKernelINS2_10policy_hubIiyN4cuda3__47maximumIiEEE10Policy1000EN6thrust24THRUST_300001_SM_1000_NS6detail15normal_iteratorINSC_10device_ptrIiEEEEPiyS8_iiNS5_3std3__410__identityEEEvT0_T1_T2_T3_T4_T6_,@"STO_CUDA_ENTRY STV_DEFAULT"
_ZN3cub18CUB_300001_SM_10006detail6reduce28DeviceReduceSingleTileKernelINS2_10policy_hubIiyN4cuda3__47maximumIiEEE10Policy1000EN6thrust24THRUST_300001_SM_1000_NS6detail15normal_iteratorINSC_10device_ptrIiEEEEPiyS8_iiNS5_3std3__410__identityEEEvT0_T1_T2_T3_T4_T6_:
.text._ZN3cub18CUB_300001_SM_10006detail6reduce28DeviceReduceSingleTileKernelINS2_10policy_hubIiyN4cuda3__47maximumIiEEE10Policy1000EN6thrust24THRUST_300001_SM_1000_NS6detail15normal_iteratorINSC_10device_ptrIiEEEEPiyS8_iiNS5_3std3__410__identityEEEvT0_T1_T2_T3_T4_T6_:
[----:B------:R-:W-:Y:S01]  /*0000*/  LDC R1, c[0x0][0x37c] ;  /* 0x0000df00ff017b82 */ /* 0x000fe20000000800 */
[----:B------:R-:W0:Y:S01]  /*0010*/  LDCU.64 UR4, c[0x0][0x390] ;  /* 0x00007200ff0477ac */ /* 0x000e220008000a00 */
[----:B------:R-:W1:Y:S01]  /*0020*/  LDCU.64 UR6, c[0x0][0x358] ;  /* 0x00006b00ff0677ac */ /* 0x000e620008000a00 */
[----:B0-----:R-:W-:Y:S02]  /*0030*/  IMAD.U32 R4, RZ, RZ, UR4 ;  /* 0x00000004ff047e24 */ /* 0x001fe4000f8e00ff */
[----:B------:R-:W-:-:S03]  /*0040*/  IMAD.U32 R5, RZ, RZ, UR5 ;  /* 0x00000005ff057e24 */ /* 0x000fc6000f8e00ff */
[----:B------:R-:W-:-:S04]  /*0050*/  ISETP.NE.U32.AND P0, PT, R4, RZ, PT ;  /* 0x000000ff0400720c */ /* 0x000fc80003f05070 */
[----:B------:R-:W-:-:S13]  /*0060*/  ISETP.NE.AND.EX P0, PT, R5, RZ, PT, P0 ;  /* 0x000000ff0500720c */ /* 0x000fda0003f05300 */
        /* <DEDUP_REMOVED lines=8> */
.L_x_301:
[----:B------:R-:W-:Y:S01]  /*00f0*/  ISETP.GT.U32.AND P0, PT, R4, 0xfff, PT ;  /* 0x00000fff0400780c */ /* 0x000fe20003f04070 */
[----:B------:R-:W-:Y:S03]  /*0100*/  BSSY.RECONVERGENT B0, `(.L_x_302) ;  /* 0x00001c4000007945 */ /* 0x000fe60003800200 */
[----:B------:R-:W-:-:S13]  /*0110*/  ISETP.GT.U32.AND.EX P0, PT, R5, RZ, PT, P0 ;  /* 0x000000ff0500720c */ /* 0x000fda0003f04100 */
[----:B------:R-:W-:Y:S05]  /*0120*/  @P0 BRA `(.L_x_303) ;  /* 0x0000000c006c0947 */ /* 0x000fea0003800000 */
[----:B------:R-:W0:Y:S01]  /*0130*/  S2R R7, SR_TID.X ;  /* 0x0000000000077919 */ /* 0x000e220000002100 */
[----:B------:R-:W-:Y:S01]  /*0140*/  BSSY.RECONVERGENT B1, `(.L_x_304) ;  /* 0x0000009000017945 */ /* 0x000fe20003800200 */
[----:B------:R-:W-:Y:S01]  /*0150*/  IMAD.MOV.U32 R0, RZ, RZ, RZ ;  /* 0x000000ffff007224 */ /* 0x000fe200078e00ff */
[----:B0-----:R-:W-:Y:S01]  /*0160*/  ISETP.GE.U32.AND P0, PT, R7, R4, PT ;  /* 0x000000040700720c */ /* 0x001fe20003f06070 */
[----:B------:R-:W-:-:S12]  /*0170*/  IMAD.MOV.U32 R9, RZ, RZ, R7 ;  /* 0x000000ffff097224 */ /* 0x000fd800078e0007 */
[----:B------:R-:W-:Y:S05]  /*0180*/  @P0 BRA `(.L_x_305) ;  /* 0x0000000000100947 */ /* 0x000fea0003800000 */
[----:B------:R-:W0:Y:S02]  /*0190*/  LDC.64 R2, c[0x0][0x380] ;  /* 0x0000e000ff027b82 */ /* 0x000e240000000a00 */
[----:B0-----:R-:W-:-:S05]  /*01a0*/  IMAD.WIDE.U32 R2, R7, 0x4, R2 ;  /* 0x0000000407027825 */ /* 0x001fca00078e0002 */
[----:B------:R0:W5:Y:S01]  /*01b0*/  LDG.E R0, desc[UR6][R2.64] ;  /* 0x0000000602007981 */ /* 0x000162000c1e1900 */
[----:B------:R-:W-:-:S07]  /*01c0*/  VIADD R9, R7, 0x100 ;  /* 0x0000010007097836 */ /* 0x000fce0000000000 */
.L_x_305:
[----:B------:R-:W-:Y:S05]  /*01d0*/  BSYNC.RECONVERGENT B1 ;  /* 0x0000000000017941 */ /* 0x000fea0003800200 */
.L_x_304:
[----:B------:R-:W-:Y:S01]  /*01e0*/  ISETP.GE.U32.AND P0, PT, R9, R4, PT ;  /* 0x000000040900720c */ /* 0x000fe20003f06070 */
[----:B------:R-:W-:-:S12]  /*01f0*/  BSSY.RECONVERGENT B1, `(.L_x_306) ;  /* 0x0000060000017945 */ /* 0x000fd80003800200 */
[----:B------:R-:W-:Y:S05]  /*0200*/  @P0 BRA `(.L_x_307) ;  /* 0x0000000400780947 */ /* 0x000fea0003800000 */
[----:B0-----:R-:W-:Y:S01]  /*0210*/  LOP3.LUT R3, RZ, R9, RZ, 0x33, !PT ;  /* 0x00000009ff037212 */ /* 0x001fe200078e33ff */
[----:B------:R-:W-:Y:S04]  /*0220*/  BSSY.RECONVERGENT B2, `(.L_x_308) ;  /* 0x000002c000027945 */ /* 0x000fe80003800200 */
[----:B------:R-:W-:-:S05]  /*0230*/  IMAD.IADD R3, R3, 0x1, R4 ;  /* 0x0000000103037824 */ /* 0x000fca00078e0204 */
[C---:B------:R-:W-:Y:S02]  /*0240*/  ISETP.GE.U32.AND P0, PT, R3.reuse, 0xf00, PT ;  /* 0x00000f000300780c */ /* 0x040fe40003f06070 */
[----:B------:R-:W-:-:S04]  /*0250*/  LEA.HI R6, R3, 0x1, RZ, 0x18 ;  /* 0x0000000103067811 */ /* 0x000fc800078fc0ff */
[----:B------:R-:W-:-:S04]  /*0260*/  LOP3.LUT R22, R6, 0xf, RZ, 0xc0, !PT ;  /* 0x0000000f06167812 */ /* 0x000fc800078ec0ff */
[----:B------:R-:W-:-:S03]  /*0270*/  ISETP.NE.AND P1, PT, R22, RZ, PT ;  /* 0x000000ff1600720c */ /* 0x000fc60003f25270 */
[----:B------:R-:W-:Y:S10]  /*0280*/  @!P0 BRA `(.L_x_309) ;  /* 0x0000000000948947 */ /* 0x000ff40003800000 */
[----:B------:R-:W0:Y:S01]  /*0290*/  LDC.64 R2, c[0x0][0x380] ;  /* 0x0000e000ff027b82 */ /* 0x000e220000000a00 */
[----:B------:R-:W-:-:S05]  /*02a0*/  LOP3.LUT R8, R6, 0x1fffff0, RZ, 0xc0, !PT ;  /* 0x01fffff006087812 */ /* 0x000fca00078ec0ff */
[----:B------:R-:W-:Y:S02]  /*02b0*/  IMAD.MOV R8, RZ, RZ, -R8 ;  /* 0x000000ffff087224 */ /* 0x000fe400078e0a08 */
[----:B0-----:R-:W-:-:S03]  /*02c0*/  IMAD.WIDE.U32 R2, R9, 0x4, R2 ;  /* 0x0000000409027825 */ /* 0x001fc600078e0002 */
[----:B------:R-:W-:-:S05]  /*02d0*/  IADD3 R15, P0, PT, R2, 0x2000, RZ ;  /* 0x00002000020f7810 */ /* 0x000fca0007f1e0ff */
[----:B------:R-:W-:-:S08]  /*02e0*/  IMAD.X R3, RZ, RZ, R3, P0 ;  /* 0x000000ffff037224 */ /* 0x000fd000000e0603 */
.L_x_310:
        /* <DEDUP_REMOVED lines=31> */
.L_x_309:
[----:B------:R-:W-:Y:S05]  /*04e0*/  BSYNC.RECONVERGENT B2 ;  /* 0x0000000000027941 */ /* 0x000fea0003800200 */
.L_x_308:
[----:B------:R-:W-:Y:S05]  /*04f0*/  @!P1 BRA `(.L_x_307) ;  /* 0x0000000000bc9947 */ /* 0x000fea0003800000 */
[----:B------:R-:W-:Y:S01]  /*0500*/  ISETP.GE.U32.AND P0, PT, R22, 0x8, PT ;  /* 0x000000081600780c */ /* 0x000fe20003f06070 */
[----:B------:R-:W-:Y:S01]  /*0510*/  BSSY.RECONVERGENT B2, `(.L_x_311) ;  /* 0x0000013000027945 */ /* 0x000fe20003800200 */
[----:B------:R-:W-:-:S04]  /*0520*/  LOP3.LUT R16, R6, 0x7, RZ, 0xc0, !PT ;  /* 0x0000000706107812 */ /* 0x000fc800078ec0ff */
[----:B------:R-:W-:-:S07]  /*0530*/  ISETP.NE.AND P1, PT, R16, RZ, PT ;  /* 0x000000ff1000720c */ /* 0x000fce0003f25270 */
[----:B------:R-:W-:Y:S06]  /*0540*/  @!P0 BRA `(.L_x_312) ;  /* 0x00000000003c8947 */ /* 0x000fec0003800000 */
[----:B------:R-:W0:Y:S02]  /*0550*/  LDC.64 R2, c[0x0][0x380] ;  /* 0x0000e000ff027b82 */ /* 0x000e240000000a00 */
[----:B0-----:R-:W-:-:S05]  /*0560*/  IMAD.WIDE R2, R9, 0x4, R2 ;  /* 0x0000000409027825 */ /* 0x001fca00078e0202 */
        /* <DEDUP_REMOVED lines=13> */
.L_x_312:
[----:B------:R-:W-:Y:S05]  /*0640*/  BSYNC.RECONVERGENT B2 ;  /* 0x0000000000027941 */ /* 0x000fea0003800200 */
.L_x_311:
        /* <DEDUP_REMOVED lines=11> */
[----:B------:R-:W3:Y:S01]  /*0700*/  LDG.E R10, desc[UR6][R2.64+0xc00] ;  /* 0x000c0006020a7981 */ /* 0x000ee2000c1e1900 */
[----:B------:R-:W-:Y:S01]  /*0710*/  VIADD R9, R9, 0x400 ;  /* 0x0000040009097836 */ /* 0x000fe20000000000 */
[----:B--2--5:R-:W-:-:S04]  /*0720*/  VIMNMX3 R0, R0, R11, R8, !PT ;  /* 0x0000000b0000720f */ /* 0x024fc80007800108 */
[----:B---3--:R-:W-:-:S07]  /*0730*/  VIMNMX3 R0, R0, R13, R10, !PT ;  /* 0x0000000d0000720f */ /* 0x008fce000780010a */
.L_x_314:
[----:B------:R-:W-:Y:S05]  /*0740*/  BSYNC.RECONVERGENT B2 ;  /* 0x0000000000027941 */ /* 0x000fea0003800200 */
.L_x_313:
[----:B------:R-:W-:Y:S05]  /*0750*/  @!P1 BRA `(.L_x_307) ;  /* 0x0000000000249947 */ /* 0x000fea0003800000 */
[----:B------:R-:W0:Y:S01]  /*0760*/  LDC.64 R10, c[0x0][0x380] ;  /* 0x0000e000ff0a7b82 */ /* 0x000e220000000a00 */
[----:B------:R-:W-:-:S07]  /*0770*/  IMAD.MOV R6, RZ, RZ, -R6 ;  /* 0x000000ffff067224 */ /* 0x000fce00078e0a06 */
.L_x_315:
[----:B0-----:R-:W-:-:S06]  /*0780*/  IMAD.WIDE R2, R9, 0x4, R10 ;  /* 0x0000000409027825 */ /* 0x001fcc00078e020a */
[----:B------:R-:W2:Y:S01]  /*0790*/  LDG.E R3, desc[UR6][R2.64] ;  /* 0x0000000602037981 */ /* 0x000ea2000c1e1900 */
[----:B------:R-:W-:Y:S02]  /*07a0*/  VIADD R6, R6, 0x1 ;  /* 0x0000000106067836 */ /* 0x000fe40000000000 */
[----:B------:R-:W-:-:S03]  /*07b0*/  VIADD R9, R9, 0x100 ;  /* 0x0000010009097836 */ /* 0x000fc60000000000 */
[----:B------:R-:W-:Y:S02]  /*07c0*/  ISETP.NE.AND P0, PT, R6, RZ, PT ;  /* 0x000000ff0600720c */ /* 0x000fe40003f05270 */
[----:B--2--5:R-:W-:-:S11]  /*07d0*/  VIMNMX R0, PT, PT, R3, R0, !PT ;  /* 0x0000000003007248 */ /* 0x024fd60007fe0100 */
[----:B------:R-:W-:Y:S05]  /*07e0*/  @P0 BRA `(.L_x_315) ;  /* 0xfffffffc00e40947 */ /* 0x000fea000383ffff */
.L_x_307:
[----:B------:R-:W-:Y:S05]  /*07f0*/  BSYNC.RECONVERGENT B1 ;  /* 0x0000000000017941 */ /* 0x000fea0003800200 */
.L_x_306:
[----:B------:R-:W-:Y:S01]  /*0800*/  ISETP.GE.U32.AND P0, PT, R4, 0x100, PT ;  /* 0x000001000400780c */ /* 0x000fe20003f06070 */
[----:B-----5:R-:W-:-:S03]  /*0810*/  IMAD.MOV.U32 R11, RZ, RZ, R0 ;  /* 0x000000ffff0b7224 */ /* 0x020fc600078e0000 */
[----:B------:R-:W-:-:S13]  /*0820*/  ISETP.GE.U32.AND.EX P0, PT, R5, RZ, PT, P0 ;  /* 0x000000ff0500720c */ /* 0x000fda0003f06100 */
[----:B------:R-:W-:Y:S05]  /*0830*/  @!P0 BRA `(.L_x_316) ;  /* 0x0000000000a08947 */ /* 0x000fea0003800000 */
[----:B------:R-:W1:Y:S01]  /*0840*/  S2R R6, SR_LANEID ;  /* 0x0000000000067919 */ /* 0x000e620000000000 */
[----:B------:R-:W-:Y:S01]  /*0850*/  ISETP.NE.AND P5, PT, R7, RZ, PT ;  /* 0x000000ff0700720c */ /* 0x000fe20003fa5270 */
[----:B------:R-:W2:Y:S02]  /*0860*/  SHFL.DOWN PT, R0, R11, 0x1, 0x1f ;  /* 0x08201f000b007f89 */ /* 0x000ea400000e0000 */
[----:B--2---:R-:W-:Y:S02]  /*0870*/  VIMNMX R0, PT, PT, R0, R11, !PT ;  /* 0x0000000b00007248 */ /* 0x004fe40007fe0100 */
[C---:B-1----:R-:W-:Y:S02]  /*0880*/  ISETP.GT.AND P0, PT, R6.reuse, 0x1e, PT ;  /* 0x0000001e0600780c */ /* 0x042fe40003f04270 */
[----:B------:R-:W-:Y:S02]  /*0890*/  ISETP.NE.AND P1, PT, R6, RZ, PT ;  /* 0x000000ff0600720c */ /* 0x000fe40003f25270 */
[----:B------:R-:W-:-:S02]  /*08a0*/  SEL R0, R11, R0, P0 ;  /* 0x000000000b007207 */ /* 0x000fc40000000000 */
        /* <DEDUP_REMOVED lines=15> */
[----:B------:R-:W-:-:S03]  /*09a0*/  ISETP.GT.AND P0, PT, R6, 0xf, PT ;  /* 0x0000000f0600780c */ /* 0x000fc60003f04270 */
[----:B------:R-:W0:Y:S02]  /*09b0*/  SHFL.DOWN PT, R3, R0, 0x10, 0x1f ;  /* 0x0a001f0000037f89 */ /* 0x000e2400000e0000 */
[----:B0-----:R-:W-:-:S04]  /*09c0*/  VIMNMX R3, PT, PT, R0, R3, !PT ;  /* 0x0000000300037248 */ /* 0x001fc80007fe0100 */
[----:B------:R-:W-:Y:S01]  /*09d0*/  SEL R9, R0, R3, P0 ;  /* 0x0000000300097207 */ /* 0x000fe20000000000 */
[----:B------:R1:W-:Y:S01]  /*09e0*/  @!P1 STS [R2+0x8], R3 ;  /* 0x0000080302009388 */ /* 0x0003e20000000800 */
[----:B------:R-:W-:Y:S06]  /*09f0*/  BAR.SYNC.DEFER_BLOCKING 0x0 ;  /* 0x0000000000007b1d */ /* 0x000fec0000010000 */
[----:B------:R-:W-:Y:S05]  /*0a00*/  @P5 BRA `(.L_x_317) ;  /* 0x0000001000cc5947 */ /* 0x000fea0003800000 */
[----:B------:R-:W0:Y:S01]  /*0a10*/  S2UR UR5, SR_CgaCtaId ;  /* 0x00000000000579c3 */ /* 0x000e220000008800 */
[----:B------:R-:W-:Y:S02]  /*0a20*/  UMOV UR4, 0x400 ;  /* 0x0000040000047882 */ /* 0x000fe40000000000 */
[----:B0-----:R-:W-:-:S09]  /*0a30*/  ULEA UR4, UR5, UR4, 0x18 ;  /* 0x0000000405047291 */ /* 0x001fd2000f8ec0ff */
[----:B------:R-:W-:Y:S04]  /*0a40*/  LDS R0, [UR4+0xc] ;  /* 0x00000c04ff007984 */ /* 0x000fe80008000800 */
[----:B------:R-:W0:Y:S04]  /*0a50*/  LDS.128 R4, [UR4+0x10] ;  /* 0x00001004ff047984 */ /* 0x000e280008000c00 */
[----:B-1----:R-:W1:Y:S01]  /*0a60*/  LDS.64 R2, [UR4+0x20] ;  /* 0x00002004ff027984 */ /* 0x002e620008000a00 */
[----:B0-----:R-:W-:-:S04]  /*0a70*/  VIMNMX3 R0, R9, R0, R4, !PT ;  /* 0x000000000900720f */ /* 0x001fc80007800104 */
[----:B------:R-:W-:-:S04]  /*0a80*/  VIMNMX3 R0, R0, R5, R6, !PT ;  /* 0x000000050000720f */ /* 0x000fc80007800106 */
[----:B-1----:R-:W-:-:S04]  /*0a90*/  VIMNMX3 R0, R0, R7, R2, !PT ;  /* 0x000000070000720f */ /* 0x002fc80007800102 */
[----:B------:R-:W-:Y:S01]  /*0aa0*/  VIMNMX R9, PT, PT, R0, R3, !PT ;  /* 0x0000000300097248 */ /* 0x000fe20007fe0100 */
[----:B------:R-:W-:Y:S06]  /*0ab0*/  BRA `(.L_x_317) ;  /* 0x0000001000a07947 */ /* 0x000fec0003800000 */
.L_x_316:
[----:B------:R-:W1:Y:S01]  /*0ac0*/  S2R R13, SR_LANEID ;  /* 0x00000000000d7919 */ /* 0x000e620000000000 */
[C---:B------:R-:W-:Y:S02]  /*0ad0*/  LOP3.LUT R0, R7.reuse, 0x3e0, RZ, 0xc0, !PT ;  /* 0x000003e007007812 */ /* 0x040fe400078ec0ff */
[----:B------:R-:W-:Y:S02]  /*0ae0*/  ISETP.NE.AND P5, PT, R7, RZ, PT ;  /* 0x000000ff0700720c */ /* 0x000fe40003fa5270 */
[----:B------:R-:W-:Y:S01]  /*0af0*/  LOP3.LUT R9, RZ, R0, RZ, 0x33, !PT ;  /* 0x00000000ff097212 */ /* 0x000fe200078e33ff */
[----:B0-----:R-:W-:-:S04]  /*0b00*/  VIADD R3, R0, 0x20 ;  /* 0x0000002000037836 */ /* 0x001fc80000000000 */
[----:B------:R-:W-:Y:S01]  /*0b10*/  IMAD.IADD R9, R9, 0x1, R4 ;  /* 0x0000000109097824 */ /* 0x000fe200078e0204 */
[----:B------:R-:W-:-:S04]  /*0b20*/  ISETP.GT.U32.AND P0, PT, R3, R4, PT ;  /* 0x000000040300720c */ /* 0x000fc80003f04070 */
        /* <DEDUP_REMOVED lines=26> */
[----:B0-----:R-:W-:-:S05]  /*0cd0*/  @!P0 VIMNMX R11, PT, PT, R11, R2, !PT ;  /* 0x000000020b0b8248 */ /* 0x001fca0007fe0100 */
[----:B------:R-:W-:-:S05]  /*0ce0*/  IMAD.MOV.U32 R9, RZ, RZ, R11 ;  /* 0x000000ffff097224 */ /* 0x000fca00078e000b */
[----:B------:R0:W-:Y:S01]  /*0cf0*/  @!P1 STS [R6+0x8], R9 ;  /* 0x0000080906009388 */ /* 0x0001e20000000800 */
[----:B------:R-:W-:Y:S06]  /*0d00*/  BAR.SYNC.DEFER_BLOCKING 0x0 ;  /* 0x0000000000007b1d */ /* 0x000fec0000010000 */
[----:B------:R-:W-:Y:S05]  /*0d10*/  @P5 BRA `(.L_x_317) ;  /* 0x0000001000085947 */ /* 0x000fea0003800000 */
[----:B------:R-:W1:Y:S01]  /*0d20*/  S2UR UR5, SR_CgaCtaId ;  /* 0x00000000000579c3 */ /* 0x000e620000008800 */
[----:B------:R-:W-:Y:S01]  /*0d30*/  UMOV UR4, 0x400 ;  /* 0x0000040000047882 */ /* 0x000fe20000000000 */
[C---:B------:R-:W-:Y:S02]  /*0d40*/  ISETP.GT.U32.AND P3, PT, R4.reuse, 0x20, PT ;  /* 0x000000200400780c */ /* 0x040fe40003f64070 */
[C---:B------:R-:W-:Y:S02]  /*0d50*/  ISETP.GT.U32.AND P1, PT, R4.reuse, 0x40, PT ;  /* 0x000000400400780c */ /* 0x040fe40003f24070 */
[C---:B------:R-:W-:Y:S02]  /*0d60*/  ISETP.GT.U32.AND.EX P3, PT, R5.reuse, RZ, PT, P3 ;  /* 0x000000ff0500720c */ /* 0x040fe40003f64130 */
[----:B------:R-:W-:Y:S02]  /*0d70*/  ISETP.GT.U32.AND P0, PT, R4, 0x60, PT ;  /* 0x000000600400780c */ /* 0x000fe40003f04070 */
[----:B------:R-:W-:-:S02]  /*0d80*/  ISETP.GT.U32.AND.EX P1, PT, R5, RZ, PT, P1 ;  /* 0x000000ff0500720c */ /* 0x000fc40003f24110 */
[C---:B------:R-:W-:Y:S02]  /*0d90*/  ISETP.GT.U32.AND P2, PT, R4.reuse, 0x80, PT ;  /* 0x000000800400780c */ /* 0x040fe40003f44070 */
[C---:B------:R-:W-:Y:S02]  /*0da0*/  ISETP.GT.U32.AND.EX P0, PT, R5.reuse, RZ, PT, P0 ;  /* 0x000000ff0500720c */ /* 0x040fe40003f04100 */
[----:B------:R-:W-:Y:S02]  /*0db0*/  ISETP.GT.U32.AND P4, PT, R4, 0xa0, PT ;  /* 0x000000a00400780c */ /* 0x000fe40003f84070 */
[C---:B------:R-:W-:Y:S02]  /*0dc0*/  ISETP.GT.U32.AND.EX P2, PT, R5.reuse, RZ, PT, P2 ;  /* 0x000000ff0500720c */ /* 0x040fe40003f44120 */
[----:B------:R-:W-:Y:S01]  /*0dd0*/  ISETP.GT.U32.AND.EX P4, PT, R5, RZ, PT, P4 ;  /* 0x000000ff0500720c */ /* 0x000fe20003f84140 */
[----:B-1----:R-:W-:-:S09]  /*0de0*/  ULEA UR4, UR5, UR4, 0x18 ;  /* 0x0000000405047291 */ /* 0x002fd2000f8ec0ff */
[----:B------:R-:W0:Y:S04]  /*0df0*/  LDS R0, [UR4+0xc] ;  /* 0x00000c04ff007984 */ /* 0x000e280008000800 */
[----:B------:R-:W1:Y:S04]  /*0e00*/  LDS.128 R12, [UR4+0x10] ;  /* 0x00001004ff0c7984 */ /* 0x000e680008000c00 */
[----:B------:R-:W2:Y:S01]  /*0e10*/  LDS.64 R2, [UR4+0x20] ;  /* 0x00002004ff027984 */ /* 0x000ea20008000a00 */
[----:B0-----:R-:W-:Y:S02]  /*0e20*/  @P3 VIMNMX R9, PT, PT, R9, R0, !PT ;  /* 0x0000000009093248 */ /* 0x001fe40007fe0100 */
[----:B------:R-:W-:-:S02]  /*0e30*/  ISETP.GT.U32.AND P3, PT, R4, 0xc0, PT ;  /* 0x000000c00400780c */ /* 0x000fc40003f64070 */
[----:B-1----:R-:W-:Y:S02]  /*0e40*/  @P1 VIMNMX R9, PT, PT, R9, R12, !PT ;  /* 0x0000000c09091248 */ /* 0x002fe40007fe0100 */
[----:B------:R-:W-:Y:S02]  /*0e50*/  ISETP.GT.U32.AND P1, PT, R4, 0xe0, PT ;  /* 0x000000e00400780c */ /* 0x000fe40003f24070 */
[----:B------:R-:W-:Y:S02]  /*0e60*/  ISETP.GT.U32.AND.EX P3, PT, R5, RZ, PT, P3 ;  /* 0x000000ff0500720c */ /* 0x000fe40003f64130 */
[----:B------:R-:W-:Y:S02]  /*0e70*/  @P0 VIMNMX R9, PT, PT, R9, R13, !PT ;  /* 0x0000000d09090248 */ /* 0x000fe40007fe0100 */
[----:B------:R-:W-:Y:S02]  /*0e80*/  ISETP.GT.U32.AND.EX P1, PT, R5, RZ, PT, P1 ;  /* 0x000000ff0500720c */ /* 0x000fe40003f24110 */
[----:B------:R-:W-:-:S04]  /*0e90*/  @P2 VIMNMX R9, PT, PT, R9, R14, !PT ;  /* 0x0000000e09092248 */ /* 0x000fc80007fe0100 */
[----:B------:R-:W-:-:S04]  /*0ea0*/  @P4 VIMNMX R9, PT, PT, R9, R15, !PT ;  /* 0x0000000f09094248 */ /* 0x000fc80007fe0100 */
[----:B--2---:R-:W-:-:S04]  /*0eb0*/  @P3 VIMNMX R9, PT, PT, R9, R2, !PT ;  /* 0x0000000209093248 */ /* 0x004fc80007fe0100 */
[----:B------:R-:W-:Y:S01]  /*0ec0*/  @P1 VIMNMX R9, PT, PT, R9, R3, !PT ;  /* 0x0000000309091248 */ /* 0x000fe20007fe0100 */
[----:B------:R-:W-:Y:S06]  /*0ed0*/  BRA `(.L_x_317) ;  /* 0x0000000c00987947 */ /* 0x000fec0003800000 */
.L_x_303:
[----:B------:R-:W0:Y:S01]  /*0ee0*/  S2R R0, SR_TID.X ;  /* 0x0000000000007919 */ /* 0x000e220000002100 */
[----:B------:R-:W0:Y:S02]  /*0ef0*/  LDC.64 R2, c[0x0][0x380] ;  /* 0x0000e000ff027b82 */ /* 0x000e240000000a00 */
[----:B0-----:R-:W-:-:S05]  /*0f00*/  IMAD.WIDE.U32 R2, R0, 0x4, R2 ;  /* 0x0000000400027825 */ /* 0x001fca00078e0002 */
        /* <DEDUP_REMOVED lines=16> */
[----:B------:R-:W-:-:S04]  /*1010*/  IADD3 R12, P1, PT, R4, -0x1000, RZ ;  /* 0xfffff000040c7810 */ /* 0x000fc80007f3e0ff */
[----:B------:R-:W-:Y:S02]  /*1020*/  ISETP.GE.U32.AND P0, PT, R12, 0x1000, PT ;  /* 0x000010000c00780c */ /* 0x000fe40003f06070 */
[----:B--2---:R-:W-:Y:S02]  /*1030*/  VIMNMX3 R9, R9, R10, R11, !PT ;  /* 0x0000000a0909720f */ /* 0x004fe4000780010b */
[----:B------:R-:W-:-:S04]  /*1040*/  IADD3.X R11, PT, PT, R5, -0x1, RZ, P1, !PT ;  /* 0xffffffff050b7810 */ /* 0x000fc80000ffe4ff */
[----:B------:R-:W-:Y:S02]  /*1050*/  ISETP.GE.U32.AND.EX P0, PT, R11, RZ, PT, P0 ;  /* 0x000000ff0b00720c */ /* 0x000fe40003f06100 */
[----:B---3--:R-:W-:Y:S01]  /*1060*/  VIMNMX3 R6, R6, R7, R8, !PT ;  /* 0x000000070606720f */ /* 0x008fe20007800108 */
[----:B------:R-:W-:Y:S01]  /*1070*/  IMAD.MOV.U32 R8, RZ, RZ, RZ ;  /* 0x000000ffff087224 */ /* 0x000fe200078e00ff */
[----:B----4-:R-:W-:-:S04]  /*1080*/  VIMNMX3 R13, R13, R14, R15, !PT ;  /* 0x0000000e0d0d720f */ /* 0x010fc8000780010f */
[----:B------:R-:W-:Y:S02]  /*1090*/  VIMNMX3 R6, R6, R9, R13, !PT ;  /* 0x000000090606720f */ /* 0x000fe4000780010d */
[----:B-----5:R-:W-:Y:S01]  /*10a0*/  VIMNMX3 R17, R16, R17, R18, !PT ;  /* 0x000000111011720f */ /* 0x020fe20007800112 */
[----:B------:R-:W-:Y:S01]  /*10b0*/  IMAD.MOV.U32 R9, RZ, RZ, 0x1000 ;  /* 0x00001000ff097424 */ /* 0x000fe200078e00ff */
[----:B------:R-:W-:-:S04]  /*10c0*/  VIMNMX3 R19, R19, R20, R21, !PT ;  /* 0x000000141313720f */ /* 0x000fc80007800115 */
[----:B------:R-:W-:-:S04]  /*10d0*/  VIMNMX3 R17, R17, R19, R22, !PT ;  /* 0x000000131111720f */ /* 0x000fc80007800116 */
[----:B------:R-:W-:Y:S01]  /*10e0*/  VIMNMX R10, PT, PT, R6, R17, !PT ;  /* 0x00000011060a7248 */ /* 0x000fe20007fe0100 */
[----:B------:R-:W-:Y:S06]  /*10f0*/  @!P0 BRA `(.L_x_318) ;  /* 0x0000000000a08947 */ /* 0x000fec0003800000 */
[----:B------:R-:W0:Y:S01]  /*1100*/  LDC.64 R4, c[0x0][0x390] ;  /* 0x0000e400ff047b82 */ /* 0x000e220000000a00 */
[----:B------:R-:W-:Y:S02]  /*1110*/  IMAD.MOV.U32 R9, RZ, RZ, 0x1000 ;  /* 0x00001000ff097424 */ /* 0x000fe400078e00ff */
[----:B------:R-:W-:-:S07]  /*1120*/  IMAD.MOV.U32 R8, RZ, RZ, RZ ;  /* 0x000000ffff087224 */ /* 0x000fce00078e00ff */
.L_x_320:
[----:B------:R-:W-:-:S04]  /*1130*/  LEA R6, P0, R9, R2, 0x2 ;  /* 0x0000000209067211 */ /* 0x000fc800078010ff */
[----:B------:R-:W-:-:S05]  /*1140*/  LEA.HI.X R7, R9, R3, R8, 0x2, P0 ;  /* 0x0000000309077211 */ /* 0x000fca00000f1408 */
[----:B------:R-:W2:Y:S04]  /*1150*/  LDG.E R13, desc[UR6][R6.64+0x800] ;  /* 0x00080006060d7981 */ /* 0x000ea8000c1e1900 */
[----:B------:R-:W2:Y:S04]  /*1160*/  LDG.E R14, desc[UR6][R6.64+0xc00] ;  /* 0x000c0006060e7981 */ /* 0x000ea8000c1e1900 */
[----:B------:R-:W2:Y:S04]  /*1170*/  LDG.E R15, desc[UR6][R6.64+0x1000] ;  /* 0x00100006060f7981 */ /* 0x000ea8000c1e1900 */
        /* <DEDUP_REMOVED lines=13> */
[----:B0-----:R-:W-:-:S04]  /*1250*/  IADD3 R29, P1, PT, -R9, R4, RZ ;  /* 0x00000004091d7210 */ /* 0x001fc80007f3e1ff */
[----:B------:R-:W-:Y:S02]  /*1260*/  ISETP.GE.U32.AND P0, PT, R29, 0x1000, PT ;  /* 0x000010001d00780c */ /* 0x000fe40003f06070 */
[----:B--2---:R-:W-:Y:S01]  /*1270*/  VIMNMX3 R13, R13, R14, R15, !PT ;  /* 0x0000000e0d0d720f */ /* 0x004fe2000780010f */
[----:B------:R-:W-:-:S05]  /*1280*/  IMAD.X R14, R5, 0x1, ~R8, P1 ;  /* 0x00000001050e7824 */ /* 0x000fca00008e0e08 */
[----:B------:R-:W-:Y:S02]  /*1290*/  ISETP.GE.U32.AND.EX P0, PT, R14, RZ, PT, P0 ;  /* 0x000000ff0e00720c */ /* 0x000fe40003f06100 */
        /* <DEDUP_REMOVED lines=9> */
[----:B------:R-:W-:-:S05]  /*1330*/  IADD3 R9, P0, PT, R9, 0x1000, RZ ;  /* 0x0000100009097810 */ /* 0x000fca0007f1e0ff */
[----:B------:R-:W-:Y:S01]  /*1340*/  IMAD.X R8, RZ, RZ, R8, P0 ;  /* 0x000000ffff087224 */ /* 0x000fe200000e0608 */
[----:B------:R-:W-:-:S04]  /*1350*/  ISETP.GT.U32.AND P0, PT, R9, R12, PT ;  /* 0x0000000c0900720c */ /* 0x000fc80003f04070 */
[----:B------:R-:W-:-:S13]  /*1360*/  ISETP.GT.U32.AND.EX P0, PT, R8, R11, PT, P0 ;  /* 0x0000000b0800720c */ /* 0x000fda0003f04100 */
[----:B------:R-:W-:Y:S05]  /*1370*/  @!P0 BRA `(.L_x_320) ;  /* 0xfffffffc006c8947 */ /* 0x000fea000383ffff */
.L_x_318:
[----:B------:R-:W-:Y:S01]  /*1380*/  IMAD.IADD R3, R4, 0x1, -R9 ;  /* 0x0000000104037824 */ /* 0x000fe200078e0a09 */
[----:B------:R-:W-:Y:S01]  /*1390*/  ISETP.GE.U32.AND P1, PT, R9, R4, PT ;  /* 0x000000040900720c */ /* 0x000fe20003f26070 */
[----:B------:R-:W-:Y:S03]  /*13a0*/  BSSY.RECONVERGENT B1, `(.L_x_319) ;  /* 0x0000072000017945 */ /* 0x000fe60003800200 */
[----:B------:R-:W-:-:S04]  /*13b0*/  ISETP.GE.AND P0, PT, R0, R3, PT ;  /* 0x000000030000720c */ /* 0x000fc80003f06270 */
[----:B------:R-:W-:-:S13]  /*13c0*/  ISETP.GE.U32.OR.EX P0, PT, R8, R5, P0, P1 ;  /* 0x000000050800720c */ /* 0x000fda0000706510 */
[----:B------:R-:W-:Y:S05]  /*13d0*/  @P0 BRA `(.L_x_321) ;  /* 0x0000000400b80947 */ /* 0x000fea0003800000 */
[----:B------:R-:W-:Y:S01]  /*13e0*/  LOP3.LUT R2, RZ, R0, RZ, 0x33, !PT ;  /* 0x00000000ff027212 */ /* 0x000fe200078e33ff */
[----:B------:R-:W-:Y:S03]  /*13f0*/  BSSY.RECONVERGENT B2, `(.L_x_322) ;  /* 0x0000031000027945 */ /* 0x000fe60003800200 */
[----:B------:R-:W-:Y:S01]  /*1400*/  IADD3 R2, PT, PT, -R9, R4, R2 ;  /* 0x0000000409027210 */ /* 0x000fe20007ffe102 */
[----:B------:R-:W-:-:S03]  /*1410*/  IMAD.MOV.U32 R4, RZ, RZ, R0 ;  /* 0x000000ffff047224 */ /* 0x000fc600078e0000 */
[C---:B------:R-:W-:Y:S02]  /*1420*/  ISETP.GE.U32.AND P1, PT, R2.reuse, 0xf00, PT ;  /* 0x00000f000200780c */ /* 0x040fe40003f26070 */
[----:B------:R-:W-:-:S04]  /*1430*/  LEA.HI R5, R2, 0x1, RZ, 0x18 ;  /* 0x0000000102057811 */ /* 0x000fc800078fc0ff */
[----:B------:R-:W-:-:S04]  /*1440*/  LOP3.LUT R24, R5, 0xf, RZ, 0xc0, !PT ;  /* 0x0000000f05187812 */ /* 0x000fc800078ec0ff */
[----:B------:R-:W-:-:S03]  /*1450*/  ISETP.NE.AND P0, PT, R24, RZ, PT ;  /* 0x000000ff1800720c */ /* 0x000fc60003f05270 */
[----:B------:R-:W-:Y:S10]  /*1460*/  @!P1 BRA `(.L_x_323) ;  /* 0x0000000000a49947 */ /* 0x000ff40003800000 */
[----:B------:R-:W0:Y:S01]  /*1470*/  LDCU.64 UR4, c[0x0][0x380] ;  /* 0x00007000ff0477ac */ /* 0x000e220008000a00 */
[----:B------:R-:W-:Y:S01]  /*1480*/  IADD3 R3, P1, PT, R0, R9, RZ ;  /* 0x0000000900037210 */ /* 0x000fe20007f3e0ff */
[----:B------:R-:W-:Y:S01]  /*1490*/  IMAD.MOV.U32 R4, RZ, RZ, R0 ;  /* 0x000000ffff047224 */ /* 0x000fe200078e0000 */
[----:B------:R-:W-:-:S03]  /*14a0*/  LOP3.LUT R14, R5, 0x1fffff0, RZ, 0xc0, !PT ;  /* 0x01fffff0050e7812 */ /* 0x000fc600078ec0ff */
[----:B------:R-:W-:Y:S02]  /*14b0*/  IMAD.X R2, RZ, RZ, R8, P1 ;  /* 0x000000ffff027224 */ /* 0x000fe400008e0608 */
[----:B------:R-:W-:Y:S01]  /*14c0*/  IMAD.MOV R14, RZ, RZ, -R14 ;  /* 0x000000ffff0e7224 */ /* 0x000fe200078e0a0e */
[----:B0-----:R-:W-:-:S04]  /*14d0*/  LEA R15, P2, R3, UR4, 0x2 ;  /* 0x00000004030f7c11 */ /* 0x001fc8000f8410ff */
[----:B------:R-:W-:Y:S02]  /*14e0*/  IADD3 R15, P1, PT, R15, 0x2000, RZ ;  /* 0x000020000f0f7810 */ /* 0x000fe40007f3e0ff */
[----:B------:R-:W-:-:S05]  /*14f0*/  LEA.HI.X R3, R3, UR5, R2, 0x2, P2 ;  /* 0x0000000503037c11 */ /* 0x000fca00090f1402 */
[----:B------:R-:W-:-:S07]  /*1500*/  IMAD.X R3, RZ, RZ, R3, P1 ;  /* 0x000000ffff037224 */ /* 0x000fce00008e0603 */
.L_x_324:
        /* <DEDUP_REMOVED lines=16> */
[----:B------:R0:W5:Y:S01]  /*1610*/  LDG.E R6, desc[UR6][R2.64+0x1c00] ;  /* 0x001c000602067981 */ /* 0x000162000c1e1900 */
        /* <DEDUP_REMOVED lines=9> */
[----:B------:R-:W-:-:S05]  /*16b0*/  IADD3 R15, P2, PT, R2, 0x4000, RZ ;  /* 0x00004000020f7810 */ /* 0x000fca0007f5e0ff */
[----:B0-----:R-:W-:Y:S01]  /*16c0*/  IMAD.X R3, RZ, RZ, R3, P2 ;  /* 0x000000ffff037224 */ /* 0x001fe200010e0603 */
[----:B------:R-:W-:-:S04]  /*16d0*/  VIMNMX3 R7, R11, R12, R7, !PT ;  /* 0x0000000c0b07720f */ /* 0x000fc80007800107 */
[----:B------:R-:W-:Y:S01]  /*16e0*/  VIMNMX3 R10, R7, R13, R6, !PT ;  /* 0x0000000d070a720f */ /* 0x000fe20007800106 */
[----:B------:R-:W-:Y:S06]  /*16f0*/  @P1 BRA `(.L_x_324) ;  /* 0xfffffffc00841947 */ /* 0x000fec000383ffff */
.L_x_323:
[----:B------:R-:W-:Y:S05]  /*1700*/  BSYNC.RECONVERGENT B2 ;  /* 0x0000000000027941 */ /* 0x000fea0003800200 */
.L_x_322:
[----:B------:R-:W-:Y:S05]  /*1710*/  @!P0 BRA `(.L_x_321) ;  /* 0x0000000000e88947 */ /* 0x000fea0003800000 */
[----:B------:R-:W-:Y:S01]  /*1720*/  ISETP.GE.U32.AND P0, PT, R24, 0x8, PT ;  /* 0x000000081800780c */ /* 0x000fe20003f06070 */
[----:B------:R-:W-:Y:S01]  /*1730*/  BSSY.RECONVERGENT B2, `(.L_x_325) ;  /* 0x0000016000027945 */ /* 0x000fe20003800200 */
[----:B------:R-:W-:-:S04]  /*1740*/  LOP3.LUT R17, R5, 0x7, RZ, 0xc0, !PT ;  /* 0x0000000705117812 */ /* 0x000fc800078ec0ff */
[----:B------:R-:W-:-:S07]  /*1750*/  ISETP.NE.AND P1, PT, R17, RZ, PT ;  /* 0x000000ff1100720c */ /* 0x000fce0003f25270 */
[----:B------:R-:W-:Y:S06]  /*1760*/  @!P0 BRA `(.L_x_326) ;  /* 0x0000000000488947 */ /* 0x000fec0003800000 */
[----:B------:R-:W0:Y:S01]  /*1770*/  LDCU.64 UR4, c[0x0][0x380] ;  /* 0x00007000ff0477ac */ /* 0x000e220008000a00 */
[----:B------:R-:W-:-:S05]  /*1780*/  IADD3 R3, P0, PT, R4, R9, RZ ;  /* 0x0000000904037210 */ /* 0x000fca0007f1e0ff */
[----:B------:R-:W-:Y:S01]  /*1790*/  IMAD.X R6, RZ, RZ, R8, P0 ;  /* 0x000000ffff067224 */ /* 0x000fe200000e0608 */
        /* <DEDUP_REMOVED lines=15> */
.L_x_326:
[----:B------:R-:W-:Y:S05]  /*1890*/  BSYNC.RECONVERGENT B2 ;  /* 0x0000000000027941 */ /* 0x000fea0003800200 */
.L_x_325:
        /* <DEDUP_REMOVED lines=18> */
.L_x_328:
[----:B------:R-:W-:Y:S05]  /*19c0*/  BSYNC.RECONVERGENT B2 ;  /* 0x0000000000027941 */ /* 0x000fea0003800200 */
.L_x_327:
[----:B------:R-:W-:Y:S05]  /*19d0*/  @!P1 BRA `(.L_x_321) ;  /* 0x0000000000389947 */ /* 0x000fea0003800000 */
[----:B------:R-:W0:Y:S01]  /*19e0*/  LDCU.64 UR4, c[0x0][0x380] ;  /* 0x00007000ff0477ac */ /* 0x000e220008000a00 */
[----:B------:R-:W-:Y:S01]  /*19f0*/  IADD3 R5, P0, PT, R4, R9, RZ ;  /* 0x0000000904057210 */ /* 0x000fe20007f1e0ff */
[----:B------:R-:W-:-:S04]  /*1a00*/  IMAD.MOV R4, RZ, RZ, -R6 ;  /* 0x000000ffff047224 */ /* 0x000fc800078e0a06 */
[----:B------:R-:W-:Y:S01]  /*1a10*/  IMAD.X R8, RZ, RZ, R8, P0 ;  /* 0x000000ffff087224 */ /* 0x000fe200000e0608 */
[----:B0-----:R-:W-:-:S04]  /*1a20*/  LEA R2, P1, R5, UR4, 0x2 ;  /* 0x0000000405027c11 */ /* 0x001fc8000f8210ff */
[----:B------:R-:W-:-:S09]  /*1a30*/  LEA.HI.X R5, R5, UR5, R8, 0x2, P1 ;  /* 0x0000000505057c11 */ /* 0x000fd200088f1408 */
.L_x_329:
[----:B------:R-:W-:-:S06]  /*1a40*/  IMAD.MOV.U32 R3, RZ, RZ, R5 ;  /* 0x000000ffff037224 */ /* 0x000fcc00078e0005 */
[----:B------:R0:W2:Y:S01]  /*1a50*/  LDG.E R3, desc[UR6][R2.64] ;  /* 0x0000000602037981 */ /* 0x0000a2000c1e1900 */
[----:B------:R-:W-:-:S05]  /*1a60*/  VIADD R4, R4, 0x1 ;  /* 0x0000000104047836 */ /* 0x000fca0000000000 */
[----:B------:R-:W-:Y:S02]  /*1a70*/  ISETP.NE.AND P0, PT, R4, RZ, PT ;  /* 0x000000ff0400720c */ /* 0x000fe40003f05270 */
[----:B0-----:R-:W-:-:S05]  /*1a80*/  IADD3 R2, P1, PT, R2, 0x400, RZ ;  /* 0x0000040002027810 */ /* 0x001fca0007f3e0ff */
[----:B------:R-:W-:Y:S01]  /*1a90*/  IMAD.X R5, RZ, RZ, R5, P1 ;  /* 0x000000ffff057224 */ /* 0x000fe200008e0605 */
[----:B--2---:R-:W-:-:S05]  /*1aa0*/  VIMNMX R10, PT, PT, R3, R10, !PT ;  /* 0x0000000a030a7248 */ /* 0x004fca0007fe0100 */
[----:B------:R-:W-:Y:S05]  /*1ab0*/  @P0 BRA `(.L_x_329) ;  /* 0xfffffffc00e00947 */ /* 0x000fea000383ffff */
.L_x_321:
[----:B------:R-:W-:Y:S05]  /*1ac0*/  BSYNC.RECONVERGENT B1 ;  /* 0x0000000000017941 */ /* 0x000fea0003800200 */
.L_x_319:
[----:B------:R-:W0:Y:S01]  /*1ad0*/  S2R R6, SR_LANEID ;  /* 0x0000000000067919 */ /* 0x000e220000000000 */
[----:B------:R-:W-:Y:S01]  /*1ae0*/  IMAD.MOV.U32 R9, RZ, RZ, R10 ;  /* 0x000000ffff097224 */ /* 0x000fe200078e000a */
[----:B------:R-:W-:-:S04]  /*1af0*/  ISETP.NE.AND P5, PT, R0, RZ, PT ;  /* 0x000000ff0000720c */ /* 0x000fc80003fa5270 */
        /* <DEDUP_REMOVED lines=35> */
[----:B------:R-:W-:-:S07]  /*1d30*/  VIMNMX R9, PT, PT, R0, R3, !PT ;  /* 0x0000000300097248 */ /* 0x000fce0007fe0100 */
.L_x_317:
[----:B------:R-:W-:Y:S05]  /*1d40*/  BSYNC.RECONVERGENT B0 ;  /* 0x0000000000007941 */ /* 0x000fea0003800200 */
.L_x_302:
[----:B------:R-:W-:Y:S05]  /*1d50*/  @P5 EXIT ;  /* 0x000000000000594d */ /* 0x000fea0003800000 */
[----:B-12---:R-:W1:Y:S01]  /*1d60*/  LDC.64 R2, c[0x0][0x388] ;  /* 0x0000e200ff027b82 */ /* 0x006e620000000a00 */
[----:B------:R-:W0:Y:S02]  /*1d70*/  LDCU UR4, c[0x0][0x39c] ;  /* 0x00007380ff0477ac */ /* 0x000e240008000800 */
[----:B0-----:R-:W-:-:S05]  /*1d80*/  VIMNMX R9, PT, PT, R9, UR4, !PT ;  /* 0x0000000409097c48 */ /* 0x001fca000ffe0100 */
[----:B-1----:R-:W-:Y:S01]  /*1d90*/  STG.E desc[UR6][R2.64], R9 ;  /* 0x0000000902007986 */ /* 0x002fe2000c101906 */
[----:B------:R-:W-:Y:S05]  /*1da0*/  EXIT ;  /* 0x000000000000794d */ /* 0x000fea0003800000 */
.L_x_330:
        /* <DEDUP_REMOVED lines=13> */
.L_x_484:


//--------------------- .text._ZN3cub18CUB_300001_SM_10006detail6reduce28DeviceReduceSingleTileKernelINS2_10policy_hubIijN4cuda3__47maximumIiEEE10Policy1000EPiSB_iS8_iiNS5_3std3__410__identityEEEvT0_T1_T2_T3_T4_T6_ --------------------------
	.section	.text._ZN3cub18CUB_300001_SM_10006detail6reduce28DeviceReduceSingleTileKernelINS2_10policy_hubIijN4cuda3__47maximumIiEEE10Policy1000EPiSB_iS8_iiNS5_3std3__410__identityEEEvT0_T1_T2_T3_T4_T6_,"ax",@progbits
	.align	128
        .global         _ZN3cub18CUB_300001_SM_10006detail6reduce28DeviceReduceSingleTileKernelINS2_10policy_hubIijN4cuda3__47maximumIiEEE10Policy1000EPiSB_iS8_iiNS5_3std3__410__identityEEEvT0_T1_T2_T3_T4_T6_
        .type           _ZN3cub18CUB_300001_SM_10006detail6reduce28DeviceReduceSingleTileKernelINS2_10policy_hubIijN4cuda3__47maximumIiEEE10Policy1000EPiSB_iS8_iiNS5_3std3__410__identityEEEvT0_T1_T2_T3_T4_T6_,@function
        .size           _ZN3cub18CUB_300001_SM_10006detail6reduce28DeviceReduceSingleTileKernelINS2_10policy_hubIijN4cuda3__47maximumIiEEE10Policy1000EPiSB_iS8_iiNS5_3std3__410__identityEEEvT0_T1_T2_T3_T4_T6_,(.L_x_485 - _ZN3cub18CUB_300001_SM_10006detail6reduce28DeviceReduceSingleTileKernelINS2_10policy_hubIijN4cuda3__47maximumIiEEE10Policy1000EPiSB_iS8_iiNS5_3std3__410__identityEEEvT0_T1_T2_T3_T4_T6_)
        .other          _ZN3cub18CUB_300001_SM_10006detail6reduce28DeviceReduceSingleTileKernelINS2_10policy_hubIijN4cuda3__47maximumIiEEE10Policy1000EPiSB_iS8_iiNS5_3std3__410__identityEEEvT0_T1_T2_T3_T4_T6_,@"STO_CUDA_ENTRY STV_DEFAULT"
_ZN3cub18CUB_300001_SM_10006detail6reduce28DeviceReduceSingleTileKernelINS2_10policy_hubIijN4cuda3__47maximumIiEEE10Policy1000EPiSB_iS8_iiNS5_3std3__410__identityEEEvT0_T1_T2_T3_T4_T6_:
.text._ZN3cub18CUB_300001_SM_10006detail6reduce28DeviceReduceSingleTileKernelINS2_10policy_hubIijN4cuda3__47maximumIiEEE10Policy1000EPiSB_iS8_iiNS5_3std3__410__identityEEEvT0_T1_T2_T3_T4_T6_:
        /* <DEDUP_REMOVED lines=13> */
.L_x_331:
        /* <DEDUP_REMOVED lines=16> */
.L_x_336:
[----:B------:R-:W-:Y:S05]  /*01d0*/  BSYNC.RECONVERGENT B1 ;  /* 0x0000000000017941 */ /* 0x000fea0003800200 */
.L_x_335:
        /* <DEDUP_REMOVED lines=16> */
.L_x_341:
        /* <DEDUP_REMOVED lines=9> */
.L_x_340:
[----:B------:R-:W-:Y:S05]  /*0370*/  BSYNC.RECONVERGENT B2 ;  /* 0x0000000000027941 */ /* 0x000fea0003800200 */
.L_x_339:
        /* <DEDUP_REMOVED lines=8> */
.L_x_344:
        /* <DEDUP_REMOVED lines=35> */
.L_x_343:
[----:B------:R-:W-:Y:S05]  /*0630*/  BSYNC.RECONVERGENT B2 ;  /* 0x0000000000027941 */ /* 0x000fea0003800200 */
.L_x_342:
        /* <DEDUP_REMOVED lines=22> */
.L_x_346:
[----:B------:R-:W-:Y:S05]  /*07a0*/  BSYNC.RECONVERGENT B2 ;  /* 0x0000000000027941 */ /* 0x000fea0003800200 */
.L_x_345:
        /* <DEDUP_REMOVED lines=10> */
.L_x_338:
[----:B------:R-:W-:Y:S05]  /*0850*/  BSYNC.RECONVERGENT B1 ;  /* 0x0000000000017941 */ /* 0x000fea0003800200 */
.L_x_337:
        /* <DEDUP_REMOVED lines=43> */
.L_x_347:
        /* <DEDUP_REMOVED lines=59> */
.L_x_334:
        /* <DEDUP_REMOVED lines=22> */
.L_x_351:
        /* <DEDUP_REMOVED lines=21> */
.L_x_349:
        /* <DEDUP_REMOVED lines=20> */
.L_x_355:
        /* <DEDUP_REMOVED lines=8> */
.L_x_354:
[----:B------:R-:W-:Y:S05]  /*1330*/  BSYNC.RECONVERGENT B2 ;  /* 0x0000000000027941 */ /* 0x000fea0003800200 */
.L_x_353:
        /* <DEDUP_REMOVED lines=16> */
.L_x_358:
        /* <DEDUP_REMOVED lines=39> */
.L_x_357:
[----:B------:R-:W-:Y:S05]  /*16b0*/  BSYNC.RECONVERGENT B2 ;  /* 0x0000000000027941 */ /* 0x000fea0003800200 */
.L_x_356:
        /* <DEDUP_REMOVED lines=27> */
.L_x_360:
[----:B------:R-:W-:Y:S05]  /*1870*/  BSYNC.RECONVERGENT B2 ;  /* 0x0000000000027941 */ /* 0x000fea0003800200 */
.L_x_359:
        /* <DEDUP_REMOVED lines=10> */
.L_x_352:
[----:B------:R-:W-:Y:S05]  /*1920*/  BSYNC.RECONVERGENT B1 ;  /* 0x0000000000017941 */ /* 0x000fea0003800200 */
.L_x_350:
        /* <DEDUP_REMOVED lines=39> */
.L_x_333:
        /* <DEDUP_REMOVED lines=12> */
.L_x_363:
[----:B------:R-:W-:Y:S05]  /*1c60*/  BSYNC.RECONVERGENT B1 ;  /* 0x0000000000017941 */ /* 0x000fea0003800200 */
.L_x_362:
        /* <DEDUP_REMOVED lines=16> */
.L_x_368:
        /* <DEDUP_REMOVED lines=9> */
.L_x_367:
[----:B------:R-:W-:Y:S05]  /*1e00*/  BSYNC.RECONVERGENT B2 ;  /* 0x0000000000027941 */ /* 0x000fea0003800200 */
.L_x_366:
        /* <DEDUP_REMOVED lines=8> */
.L_x_371:
        /* <DEDUP_REMOVED lines=35> */
.L_x_370:
[----:B------:R-:W-:Y:S05]  /*20c0*/  BSYNC.RECONVERGENT B2 ;  /* 0x0000000000027941 */ /* 0x000fea0003800200 */
.L_x_369:
        /* <DEDUP_REMOVED lines=22> */
.L_x_373:
[----:B------:R-:W-:Y:S05]  /*2230*/  BSYNC.RECONVERGENT B2 ;  /* 0x0000000000027941 */ /* 0x000fea0003800200 */
.L_x_372:
        /* <DEDUP_REMOVED lines=10> */
.L_x_365:
[----:B------:R-:W-:Y:S05]  /*22e0*/  BSYNC.RECONVERGENT B1 ;  /* 0x0000000000017941 */ /* 0x000fea0003800200 */
.L_x_364:
        /* <DEDUP_REMOVED lines=43> */
.L_x_374:
        /* <DEDUP_REMOVED lines=59> */
.L_x_361:
        /* <DEDUP_REMOVED lines=33> */
.L_x_377:
        /* <DEDUP_REMOVED lines=33> */
.L_x_375:
        /* <DEDUP_REMOVED lines=20> */
.L_x_381:
        /* <DEDUP_REMOVED lines=8> */
.L_x_380:
[----:B------:R-:W-:Y:S05]  /*2f30*/  BSYNC.RECONVERGENT B2 ;  /* 0x0000000000027941 */ /* 0x000fea0003800200 */
.L_x_379:
        /* <DEDUP_REMOVED lines=16> */
.L_x_384:
        /* <DEDUP_REMOVED lines=39> */
.L_x_383:
[----:B------:R-:W-:Y:S05]  /*32b0*/  BSYNC.RECONVERGENT B2 ;  /* 0x0000000000027941 */ /* 0x000fea0003800200 */
.L_x_382:
        /* <DEDUP_REMOVED lines=27> */
.L_x_386:
[----:B------:R-:W-:Y:S05]  /*3470*/  BSYNC.RECONVERGENT B2 ;  /* 0x0000000000027941 */ /* 0x000fea0003800200 */
.L_x_385:
        /* <DEDUP_REMOVED lines=10> */
.L_x_378:
[----:B------:R-:W-:Y:S05]  /*3520*/  BSYNC.RECONVERGENT B1 ;  /* 0x0000000000017941 */ /* 0x000fea0003800200 */
.L_x_376:
        /* <DEDUP_REMOVED lines=39> */
.L_x_348:
[----:B------:R-:W-:Y:S05]  /*37a0*/  BSYNC.RECONVERGENT B0 ;  /* 0x0000000000007941 */ /* 0x000fea0003800200 */
.L_x_332:
[----:B------:R-:W-:Y:S05]  /*37b0*/  @P0 EXIT ;  /* 0x000000000000094d */ /* 0x000fea0003800000 */
[----:B0-23--:R-:W0:Y:S01]  /*37c0*/  LDC.64 R2, c[0x0][0x388] ;  /* 0x0000e200ff027b82 */ /* 0x00de220000000a00 */
[----:B------:R-:W1:Y:S02]  /*37d0*/  LDCU UR4, c[0x0][0x398] ;  /* 0x00007300ff0477ac */ /* 0x000e640008000800 */
[----:B-1--4-:R-:W-:-:S05]  /*37e0*/  VIMNMX R5, PT, PT, R5, UR4, !PT ;  /* 0x0000000405057c48 */ /* 0x012fca000ffe0100 */
[----:B0-----:R-:W-:Y:S01]  /*37f0*/  STG.E desc[UR6][R2.64], R5 ;  /* 0x0000000502007986 */ /* 0x001fe2000c101906 */
[----:B------:R-:W-:Y:S05]  /*3800*/  EXIT ;  /* 0x000000000000794d */ /* 0x000fea0003800000 */
.L_x_387:
        /* <DEDUP_REMOVED lines=15> */
.L_x_485:


//--------------------- .text._ZN3cub18CUB_300001_SM_10006detail6reduce18DeviceReduceKernelINS2_10policy_hubIijN4cuda3__47maximumIiEEE10Policy1000EN6thrust24THRUST_300001_SM_1000_NS6detail15normal_iteratorINSC_10device_ptrIiEEEEjS8_iNS5_3std3__410__identityEEEvT0_PT3_T1_NS0_13GridEvenShareISO_EET2_T4_ --------------------------
	.section	.text._ZN3cub18CUB_300001_SM_10006detail6reduce18DeviceReduceKernelINS2_10policy_hubIijN4cuda3__47maximumIiEEE10Policy1000EN6thrust24THRUST_300001_SM_1000_NS6detail15normal_iteratorINSC_10device_ptrIiEEEEjS8_iNS5_3std3__410__identityEEEvT0_PT3_T1_NS0_13GridEvenShareISO_EET2_T4_,"ax",@progbits
	.align	128
        .global         _ZN3cub18CUB_300001_SM_10006detail6reduce18DeviceReduceKernelINS2_10policy_hubIijN4cuda3__47maximumIiEEE10Policy1000EN6thrust24THRUST_300001_SM_1000_NS6detail15normal_iteratorINSC_10device_ptrIiEEEEjS8_iNS5_3std3__410__identityEEEvT0_PT3_T1_NS0_13GridEvenShareISO_EET2_T4_
        .type           _ZN3cub18CUB_300001_SM_10006detail6reduce18DeviceReduceKernelINS2_10policy_hubIijN4cuda3__47maximumIiEEE10Policy1000EN6thrust24THRUST_300001_SM_1000_NS6detail15normal_iteratorINSC_10device_ptrIiEEEEjS8_iNS5_3std3__410__identityEEEvT0_PT3_T1_NS0_13GridEvenShareISO_EET2_T4_,@function
        .size           _ZN3cub18CUB_300001_SM_10006detail6reduce18DeviceReduceKernelINS2_10policy_hubIijN4cuda3__47maximumIiEEE10Policy1000EN6thrust24THRUST_300001_SM_1000_NS6detail15normal_iteratorINSC_10device_ptrIiEEEEjS8_iNS5_3std3__410__identityEEEvT0_PT3_T1_NS0_13GridEvenShareISO_EET2_T4_,(.L_x_486 - _ZN3cub18CUB_300001_SM_10006detail6reduce18DeviceReduceKernelINS2_10policy_hubIijN4cuda3__47maximumIiEEE10Policy1000EN6thrust24THRUST_300001_SM_1000_NS6detail15normal_iteratorINSC_10device_ptrIiEEEEjS8_iNS5_3std3__410__identityEEEvT0_PT3_T1_NS0_13GridEvenShareISO_EET2_T4_)
        .other          _ZN3cub18CUB_300001_SM_10006detail6reduce18DeviceReduceKernelINS2_10policy_hubIijN4cuda3__47maximumIiEEE10Policy1000EN6thrust24THRUST_300001_SM_1000_NS6detail15normal_iteratorINSC_10device_ptrIiEEEEjS8_iNS5_3std3__410__identityEEEvT0_PT3_T1_NS0_13GridEvenShareISO_EET2_T4_,@"STO_CUDA_ENTRY STV_DEFAULT"
_ZN3cub18CUB_300001_SM_10006detail6reduce18DeviceReduceKernelINS2_10policy_hubIijN4cuda3__47maximumIiEEE10Policy1000EN6thrust24THRUST_300001_SM_1000_NS6detail15normal_iteratorINSC_10device_ptrIiEEEEjS8_iNS5_3std3__410__identityEEEvT0_PT3_T1_NS0_13GridEvenShareISO_EET2_T4_:
.text._ZN3cub18CUB_300001_SM_10006detail6reduce18DeviceReduceKernelINS2_10policy_hubIijN4cuda3__47maximumIiEEE10Policy1000EN6thrust24THRUST_300001_SM_1000_NS6detail15normal_iteratorINSC_10device_ptrIiEEEEjS8_iNS5_3std3__410__identityEEEvT0_PT3_T1_NS0_13GridEvenShareISO_EET2_T4_:
[----:B------:R-:W-:Y:S01]  /*0000*/  LDC R1, c[0x0][0x37c] ;  /* 0x0000df00ff017b82 */ /* 0x000fe20000000800 */
[----:B------:R-:W0:Y:S07]  /*0010*/  S2R R3, SR_CTAID.X ;  /* 0x0000000000037919 */ /* 0x000e2e0000002500 */
[----:B------:R-:W1:Y:S01]  /*0020*/  LDC.64 R8, c[0x0][0x3a8] ;  /* 0x0000ea00ff087b82 */ /* 0x000e620000000a00 */
[----:B------:R-:W2:Y:S01]  /*0030*/  LDCU.64 UR6, c[0x0][0x358] ;  /* 0x00006b00ff0677ac */ /* 0x000ea20008000a00 */
[----:B------:R-:W-:Y:S01]  /*0040*/  BSSY.RECONVERGENT B0, `(.L_x_388) ;  /* 0x0000228000007945 */ /* 0x000fe20003800200 */
[----:B-1----:R-:W-:-:S02]  /*0050*/  IMAD.SHL.U32 R13, R9, 0x1000, RZ ;  /* 0x00001000090d7824 */ /* 0x002fc400078e00ff */
[----:B0-----:R-:W-:-:S05]  /*0060*/  IMAD R0, R3, -0x1000, R8 ;  /* 0xfffff00003007824 */ /* 0x001fca00078e0208 */
[----:B------:R-:W-:-:S13]  /*0070*/  ISETP.GT.U32.AND P0, PT, R0, 0xfff, PT ;  /* 0x00000fff0000780c */ /* 0x000fda0003f04070 */
[----:B--2---:R-:W-:Y:S05]  /*0080*/  @P0 BRA `(.L_x_389) ;  /* 0x0000001000280947 */ /* 0x004fea0003800000 */
[----:B------:R-:W0:Y:S01]  /*0090*/  S2R R2, SR_TID.X ;  /* 0x0000000000027919 */ /* 0x000e220000002100 */
[----:B------:R-:W-:Y:S01]  /*00a0*/  BSSY.RECONVERGENT B1, `(.L_x_390) ;  /* 0x000000a000017945 */ /* 0x000fe20003800200 */
[----:B------:R-:W-:Y:S01]  /*00b0*/  IMAD.MOV.U32 R14, RZ, RZ, RZ ;  /* 0x000000ffff0e7224 */ /* 0x000fe200078e00ff */
[----:B0-----:R-:W-:Y:S01]  /*00c0*/  ISETP.GE.U32.AND P0, PT, R2, R0, PT ;  /* 0x000000000200720c */ /* 0x001fe20003f06070 */
[----:B------:R-:W-:-:S12]  /*00d0*/  IMAD.MOV.U32 R4, RZ, RZ, R2 ;  /* 0x000000ffff047224 */ /* 0x000fd800078e0002 */
[----:B------:R-:W-:Y:S05]  /*00e0*/  @P0 BRA `(.L_x_391) ;  /* 0x0000000000140947 */ /* 0x000fea0003800000 */
[----:B------:R-:W0:Y:S01]  /*00f0*/  LDC.64 R14, c[0x0][0x380] ;  /* 0x0000e000ff0e7b82 */ /* 0x000e220000000a00 */
[----:B------:R-:W-:-:S04]  /*0100*/  IMAD R5, R3, 0x1000, R2 ;  /* 0x0000100003057824 */ /* 0x000fc800078e0202 */
[----:B0-----:R-:W-:-:S06]  /*0110*/  IMAD.WIDE.U32 R14, R5, 0x4, R14 ;  /* 0x00000004050e7825 */ /* 0x001fcc00078e000e */
[----:B------:R0:W5:Y:S01]  /*0120*/  LDG.E R14, desc[UR6][R14.64] ;  /* 0x000000060e0e7981 */ /* 0x000162000c1e1900 */
[----:B------:R-:W-:-:S07]  /*0130*/  VIADD R4, R2, 0x100 ;  /* 0x0000010002047836 */ /* 0x000fce0000000000 */
.L_x_391:
[----:B------:R-:W-:Y:S05]  /*0140*/  BSYNC.RECONVERGENT B1 ;  /* 0x0000000000017941 */ /* 0x000fea0003800200 */
.L_x_390:
[----:B------:R-:W-:Y:S01]  /*0150*/  ISETP.GE.U32.AND P0, PT, R4, R0, PT ;  /* 0x000000000400720c */ /* 0x000fe20003f06070 */
[----:B------:R-:W-:-:S12]  /*0160*/  BSSY.RECONVERGENT B1, `(.L_x_392) ;  /* 0x0000097000017945 */ /* 0x000fd80003800200 */
[----:B------:R-:W-:Y:S05]  /*0170*/  @P0 BRA `(.L_x_393) ;  /* 0x0000000800540947 */ /* 0x000fea0003800000 */
[----:B------:R-:W-:Y:S01]  /*0180*/  LOP3.LUT R5, RZ, R4, RZ, 0x33, !PT ;  /* 0x00000004ff057212 */ /* 0x000fe200078e33ff */
[----:B------:R-:W-:Y:S04]  /*0190*/  BSSY.RECONVERGENT B2, `(.L_x_394) ;  /* 0x000004b000027945 */ /* 0x000fe80003800200 */
[----:B------:R-:W-:-:S04]  /*01a0*/  IMAD.IADD R8, R5, 0x1, R8 ;  /* 0x0000000105087824 */ /* 0x000fc800078e0208 */
[----:B------:R-:W-:-:S05]  /*01b0*/  IMAD R8, R3, -0x1000, R8 ;  /* 0xfffff00003087824 */ /* 0x000fca00078e0208 */
[C---:B------:R-:W-:Y:S02]  /*01c0*/  ISETP.GE.U32.AND P0, PT, R8.reuse, 0xf00, PT ;  /* 0x00000f000800780c */ /* 0x040fe40003f06070 */
[----:B------:R-:W-:-:S04]  /*01d0*/  LEA.HI R5, R8, 0x1, RZ, 0x18 ;  /* 0x0000000108057811 */ /* 0x000fc800078fc0ff */
[----:B------:R-:W-:-:S07]  /*01e0*/  LOP3.LUT R6, R5, 0xf, RZ, 0xc0, !PT ;  /* 0x0000000f05067812 */ /* 0x000fce00078ec0ff */
[----:B------:R-:W-:Y:S05]  /*01f0*/  @!P0 BRA `(.L_x_395) ;  /* 0x0000000400108947 */ /* 0x000fea0003800000 */
[----:B------:R-:W-:Y:S01]  /*0200*/  LOP3.LUT R9, R5, 0x1fffff0, RZ, 0xc0, !PT ;  /* 0x01fffff005097812 */ /* 0x000fe200078ec0ff */
[----:B------:R-:W-:Y:S01]  /*0210*/  BSSY.RECONVERGENT B3, `(.L_x_396) ;  /* 0x0000041000037945 */ /* 0x000fe20003800200 */
[----:B------:R-:W-:Y:S01]  /*0220*/  LOP3.LUT R8, R4, 0x800, RZ, 0xfc, !PT ;  /* 0x0000080004087812 */ /* 0x000fe200078efcff */
[----:B------:R-:W-:Y:S02]  /*0230*/  IMAD R4, R3, 0x1000, R4 ;  /* 0x0000100003047824 */ /* 0x000fe400078e0204 */
[----:B------:R-:W-:-:S07]  /*0240*/  IMAD.MOV R9, RZ, RZ, -R9 ;  /* 0x000000ffff097224 */ /* 0x000fce00078e0a09 */
.L_x_397:
[----:B------:R-:W1:Y:S01]  /*0250*/  LDC.64 R12, c[0x0][0x380] ;  /* 0x0000e000ff0c7b82 */ /* 0x000e620000000a00 */
[C---:B------:R-:W-:Y:S02]  /*0260*/  VIADD R17, R4.reuse, 0x100 ;  /* 0x0000010004117836 */ /* 0x040fe40000000000 */
[----:B-1----:R-:W-:-:S04]  /*0270*/  IMAD.WIDE.U32 R26, R4, 0x4, R12 ;  /* 0x00000004041a7825 */ /* 0x002fc800078e000c */
[--C-:B------:R-:W-:Y:S02]  /*0280*/  IMAD.WIDE.U32 R16, R17, 0x4, R12.reuse ;  /* 0x0000000411107825 */ /* 0x100fe400078e000c */
[----:B------:R-:W2:Y:S04]  /*0290*/  LDG.E R26, desc[UR6][R26.64] ;  /* 0x000000061a1a7981 */ /* 0x000ea8000c1e1900 */
[----:B0-----:R0:W2:Y:S01]  /*02a0*/  LDG.E R15, desc[UR6][R16.64] ;  /* 0x00000006100f7981 */ /* 0x0010a2000c1e1900 */
[C---:B------:R-:W-:Y:S02]  /*02b0*/  VIADD R29, R4.reuse, 0x200 ;  /* 0x00000200041d7836 */ /* 0x040fe40000000000 */
[----:B------:R-:W-:Y:S02]  /*02c0*/  VIADD R23, R4, 0x600 ;  /* 0x0000060004177836 */ /* 0x000fe40000000000 */
[----:B------:R-:W-:-:S04]  /*02d0*/  IMAD.WIDE.U32 R28, R29, 0x4, R12 ;  /* 0x000000041d1c7825 */ /* 0x000fc800078e000c */
[----:B------:R-:W-:Y:S01]  /*02e0*/  VIADD R11, R4, 0x300 ;  /* 0x00000300040b7836 */ /* 0x000fe20000000000 */
[----:B------:R1:W3:Y:S01]  /*02f0*/  LDG.E R25, desc[UR6][R28.64] ;  /* 0x000000061c197981 */ /* 0x0002e2000c1e1900 */
[----:B0-----:R-:W-:-:S04]  /*0300*/  IMAD.WIDE.U32 R16, R23, 0x4, R12 ;  /* 0x0000000417107825 */ /* 0x001fc800078e000c */
[C---:B------:R-:W-:Y:S01]  /*0310*/  VIADD R19, R4.reuse, 0x400 ;  /* 0x0000040004137836 */ /* 0x040fe20000000000 */
[----:B------:R0:W4:Y:S01]  /*0320*/  LDG.E R22, desc[UR6][R16.64] ;  /* 0x0000000610167981 */ /* 0x000122000c1e1900 */
[C---:B------:R-:W-:Y:S02]  /*0330*/  VIADD R21, R4.reuse, 0x500 ;  /* 0x0000050004157836 */ /* 0x040fe40000000000 */
[C---:B------:R-:W-:Y:S02]  /*0340*/  VIADD R27, R4.reuse, 0x700 ;  /* 0x00000700041b7836 */ /* 0x040fe40000000000 */
[----:B-1----:R-:W-:Y:S02]  /*0350*/  VIADD R29, R4, 0x800 ;  /* 0x00000800041d7836 */ /* 0x002fe40000000000 */
[----:B------:R-:W-:-:S04]  /*0360*/  IMAD.WIDE.U32 R10, R11, 0x4, R12 ;  /* 0x000000040b0a7825 */ /* 0x000fc800078e000c */
[--C-:B------:R-:W-:Y:S01]  /*0370*/  IMAD.WIDE.U32 R18, R19, 0x4, R12.reuse ;  /* 0x0000000413127825 */ /* 0x100fe200078e000c */
[----:B------:R1:W3:Y:S03]  /*0380*/  LDG.E R7, desc[UR6][R10.64] ;  /* 0x000000060a077981 */ /* 0x0002e6000c1e1900 */
[--C-:B------:R-:W-:Y:S01]  /*0390*/  IMAD.WIDE.U32 R20, R21, 0x4, R12.reuse ;  /* 0x0000000415147825 */ /* 0x100fe200078e000c */
[----:B------:R-:W4:Y:S03]  /*03a0*/  LDG.E R24, desc[UR6][R18.64] ;  /* 0x0000000612187981 */ /* 0x000f26000c1e1900 */
[--C-:B0-----:R-:W-:Y:S01]  /*03b0*/  IMAD.WIDE.U32 R16, R27, 0x4, R12.reuse ;  /* 0x000000041b107825 */ /* 0x101fe200078e000c */
[----:B------:R0:W4:Y:S03]  /*03c0*/  LDG.E R23, desc[UR6][R20.64] ;  /* 0x0000000614177981 */ /* 0x000126000c1e1900 */
[----:B------:R-:W-:Y:S01]  /*03d0*/  IMAD.WIDE.U32 R28, R29, 0x4, R12 ;  /* 0x000000041d1c7825 */ /* 0x000fe200078e000c */
[----:B------:R-:W4:Y:S03]  /*03e0*/  LDG.E R19, desc[UR6][R16.64] ;  /* 0x0000000610137981 */ /* 0x000f26000c1e1900 */
[----:B------:R-:W-:-:S02]  /*03f0*/  VIADD R27, R4, 0xa00 ;  /* 0x00000a00041b7836 */ /* 0x000fc40000000000 */
[----:B-1----:R-:W-:Y:S01]  /*0400*/  VIADD R11, R4, 0x900 ;  /* 0x00000900040b7836 */ /* 0x002fe20000000000 */
[----:B------:R1:W4:Y:S01]  /*0410*/  LDG.E R18, desc[UR6][R28.64] ;  /* 0x000000061c127981 */ /* 0x000322000c1e1900 */
[----:B0-----:R-:W-:-:S04]  /*0420*/  IMAD.WIDE.U32 R20, R27, 0x4, R12 ;  /* 0x000000041b147825 */ /* 0x001fc800078e000c */
[----:B------:R-:W-:Y:S02]  /*0430*/  VIADD R27, R4, 0xb00 ;  /* 0x00000b00041b7836 */ /* 0x000fe40000000000 */
[----:B------:R-:W-:-:S04]  /*0440*/  IMAD.WIDE.U32 R10, R11, 0x4, R12 ;  /* 0x000000040b0a7825 */ /* 0x000fc800078e000c */
[----:B-1----:R-:W-:Y:S02]  /*0450*/  VIADD R29, R4, 0xc00 ;  /* 0x00000c00041d7836 */ /* 0x002fe40000000000 */
[----:B------:R-:W4:Y:S02]  /*0460*/  LDG.E R11, desc[UR6][R10.64] ;  /* 0x000000060a0b7981 */ /* 0x000f24000c1e1900 */
[----:B------:R-:W-:-:S06]  /*0470*/  IMAD.WIDE.U32 R16, R29, 0x4, R12 ;  /* 0x000000041d107825 */ /* 0x000fcc00078e000c */
[----:B------:R0:W4:Y:S04]  /*0480*/  LDG.E R16, desc[UR6][R16.64] ;  /* 0x0000000610107981 */ /* 0x000128000c1e1900 */
[----:B------:R1:W4:Y:S01]  /*0490*/  LDG.E R10, desc[UR6][R20.64] ;  /* 0x00000006140a7981 */ /* 0x000322000c1e1900 */
[----:B0-----:R-:W-:Y:S01]  /*04a0*/  VIADD R17, R4, 0xf00 ;  /* 0x00000f0004117836 */ /* 0x001fe20000000000 */
[----:B--2--5:R-:W-:Y:S01]  /*04b0*/  VIMNMX3 R26, R14, R26, R15, !PT ;  /* 0x0000001a0e1a720f */ /* 0x024fe2000780010f */
[----:B------:R-:W-:-:S04]  /*04c0*/  IMAD.WIDE.U32 R14, R27, 0x4, R12 ;  /* 0x000000041b0e7825 */ /* 0x000fc800078e000c */
[----:B------:R-:W-:Y:S02]  /*04d0*/  VIADD R27, R4, 0xd00 ;  /* 0x00000d00041b7836 */ /* 0x000fe40000000000 */
[----:B------:R-:W2:Y:S02]  /*04e0*/  LDG.E R15, desc[UR6][R14.64] ;  /* 0x000000060e0f7981 */ /* 0x000ea4000c1e1900 */
[----:B------:R-:W-:-:S04]  /*04f0*/  IMAD.WIDE.U32 R28, R27, 0x4, R12 ;  /* 0x000000041b1c7825 */ /* 0x000fc800078e000c */
[----:B------:R-:W-:Y:S02]  /*0500*/  VIADD R27, R4, 0xe00 ;  /* 0x00000e00041b7836 */ /* 0x000fe40000000000 */
[----:B------:R-:W2:Y:S02]  /*0510*/  LDG.E R29, desc[UR6][R28.64] ;  /* 0x000000061c1d7981 */ /* 0x000ea4000c1e1900 */
[----:B-1----:R-:W-:-:S04]  /*0520*/  IMAD.WIDE.U32 R20, R27, 0x4, R12 ;  /* 0x000000041b147825 */ /* 0x002fc800078e000c */
[----:B------:R-:W-:Y:S02]  /*0530*/  IMAD.WIDE.U32 R12, R17, 0x4, R12 ;  /* 0x00000004110c7825 */ /* 0x000fe400078e000c */
[----:B------:R-:W2:Y:S04]  /*0540*/  LDG.E R20, desc[UR6][R20.64] ;  /* 0x0000000614147981 */ /* 0x000ea8000c1e1900 */
[----:B------:R-:W2:Y:S01]  /*0550*/  LDG.E R12, desc[UR6][R12.64] ;  /* 0x000000060c0c7981 */ /* 0x000ea2000c1e1900 */
[----:B---3--:R-:W-:Y:S01]  /*0560*/  VIMNMX3 R7, R26, R25, R7, !PT ;  /* 0x000000191a07720f */ /* 0x008fe20007800107 */
[----:B------:R-:W-:-:S03]  /*0570*/  VIADD R9, R9, 0x10 ;  /* 0x0000001009097836 */ /* 0x000fc60000000000 */
[----:B----4-:R-:W-:Y:S02]  /*0580*/  VIMNMX3 R7, R7, R24, R23, !PT ;  /* 0x000000180707720f */ /* 0x010fe40007800117 */
[----:B------:R-:W-:Y:S02]  /*0590*/  ISETP.NE.AND P0, PT, R9, RZ, PT ;  /* 0x000000ff0900720c */ /* 0x000fe40003f05270 */
[----:B------:R-:W-:Y:S01]  /*05a0*/  VIMNMX3 R7, R7, R22, R19, !PT ;  /* 0x000000160707720f */ /* 0x000fe20007800113 */
[----:B------:R-:W-:Y:S02]  /*05b0*/  VIADD R8, R8, 0x1000 ;  /* 0x0000100008087836 */ /* 0x000fe40000000000 */
[----:B------:R-:W-:Y:S01]  /*05c0*/  VIADD R4, R4, 0x1000 ;  /* 0x0000100004047836 */ /* 0x000fe20000000000 */
[----:B------:R-:W-:-:S04]  /*05d0*/  VIMNMX3 R7, R7, R18, R11, !PT ;  /* 0x000000120707720f */ /* 0x000fc8000780010b */
[----:B--2---:R-:W-:-:S04]  /*05e0*/  VIMNMX3 R7, R7, R10, R15, !PT ;  /* 0x0000000a0707720f */ /* 0x004fc8000780010f */
[----:B------:R-:W-:-:S04]  /*05f0*/  VIMNMX3 R7, R7, R16, R29, !PT ;  /* 0x000000100707720f */ /* 0x000fc8000780011d */
[----:B------:R-:W-:Y:S01]  /*0600*/  VIMNMX3 R14, R7, R20, R12, !PT ;  /* 0x00000014070e720f */ /* 0x000fe2000780010c */
[----:B------:R-:W-:Y:S06]  /*0610*/  @P0 BRA `(.L_x_397) ;  /* 0xfffffffc000c0947 */ /* 0x000fec000383ffff */
[----:B------:R-:W-:Y:S05]  /*0620*/  BSYNC.RECONVERGENT B3 ;  /* 0x0000000000037941 */ /* 0x000fea0003800200 */
.L_x_396:
[----:B------:R-:W-:-:S07]  /*0630*/  VIADD R4, R8, 0xfffff800 ;  /* 0xfffff80008047836 */ /* 0x000fce0000000000 */
.L_x_395:
[----:B------:R-:W-:Y:S05]  /*0640*/  BSYNC.RECONVERGENT B2 ;  /* 0x0000000000027941 */ /* 0x000fea0003800200 */
.L_x_394:
[----:B------:R-:W-:-:S13]  /*0650*/  ISETP.NE.AND P0, PT, R6, RZ, PT ;  /* 0x000000ff0600720c */ /* 0x000fda0003f05270 */
[----:B------:R-:W-:Y:S05]  /*0660*/  @!P0 BRA `(.L_x_393) ;  /* 0x0000000400188947 */ /* 0x000fea0003800000 */
[----:B------:R-:W-:Y:S01]  /*0670*/  ISETP.GE.U32.AND P0, PT, R6, 0x8, PT ;  /* 0x000000080600780c */ /* 0x000fe20003f06070 */
[----:B------:R-:W-:Y:S01]  /*0680*/  BSSY.RECONVERGENT B2, `(.L_x_398) ;  /* 0x0000022000027945 */ /* 0x000fe20003800200 */
[----:B------:R-:W-:-:S04]  /*0690*/  LOP3.LUT R24, R5, 0x7, RZ, 0xc0, !PT ;  /* 0x0000000705187812 */ /* 0x000fc800078ec0ff */
[----:B------:R-:W-:-:S07]  /*06a0*/  ISETP.NE.AND P1, PT, R24, RZ, PT ;  /* 0x000000ff1800720c */ /* 0x000fce0003f25270 */
[----:B------:R-:W-:Y:S06]  /*06b0*/  @!P0 BRA `(.L_x_399) ;  /* 0x0000000000788947 */ /* 0x000fec0003800000 */
[----:B------:R-:W1:Y:S01]  /*06c0*/  LDC.64 R10, c[0x0][0x380] ;  /* 0x0000e000ff0a7b82 */ /* 0x000e620000000a00 */
[----:B------:R-:W-:-:S05]  /*06d0*/  LEA R27, R3, R4, 0xc ;  /* 0x00000004031b7211 */ /* 0x000fca00078e60ff */
[C---:B------:R-:W-:Y:S02]  /*06e0*/  VIADD R21, R27.reuse, 0x100 ;  /* 0x000001001b157836 */ /* 0x040fe40000000000 */
[C---:B------:R-:W-:Y:S02]  /*06f0*/  VIADD R17, R27.reuse, 0x300 ;  /* 0x000003001b117836 */ /* 0x040fe40000000000 */
[C---:B------:R-:W-:Y:S02]  /*0700*/  VIADD R23, R27.reuse, 0x200 ;  /* 0x000002001b177836 */ /* 0x040fe40000000000 */
[C---:B------:R-:W-:Y:S02]  /*0710*/  VIADD R7, R27.reuse, 0x400 ;  /* 0x000004001b077836 */ /* 0x040fe40000000000 */
[C---:B------:R-:W-:Y:S02]  /*0720*/  VIADD R9, R27.reuse, 0x500 ;  /* 0x000005001b097836 */ /* 0x040fe40000000000 */
[----:B------:R-:W-:-:S02]  /*0730*/  VIADD R25, R27, 0x600 ;  /* 0x000006001b197836 */ /* 0x000fc40000000000 */
[----:B-1----:R-:W-:-:S04]  /*0740*/  IMAD.WIDE.U32 R12, R27, 0x4, R10 ;  /* 0x000000041b0c7825 */ /* 0x002fc800078e000a */
[--C-:B------:R-:W-:Y:S01]  /*0750*/  IMAD.WIDE.U32 R20, R21, 0x4, R10.reuse ;  /* 0x0000000415147825 */ /* 0x100fe200078e000a */
[----:B0-----:R0:W2:Y:S03]  /*0760*/  LDG.E R15, desc[UR6][R12.64] ;  /* 0x000000060c0f7981 */ /* 0x0010a6000c1e1900 */
[--C-:B------:R-:W-:Y:S01]  /*0770*/  IMAD.WIDE.U32 R16, R17, 0x4, R10.reuse ;  /* 0x0000000411107825 */ /* 0x100fe200078e000a */
[----:B------:R-:W2:Y:S03]  /*0780*/  LDG.E R18, desc[UR6][R20.64] ;  /* 0x0000000614127981 */ /* 0x000ea6000c1e1900 */
[----:B------:R-:W-:Y:S02]  /*0790*/  IMAD.WIDE.U32 R22, R23, 0x4, R10 ;  /* 0x0000000417167825 */ /* 0x000fe400078e000a */
[----:B------:R-:W3:Y:S02]  /*07a0*/  LDG.E R16, desc[UR6][R16.64] ;  /* 0x0000000610107981 */ /* 0x000ee4000c1e1900 */
[----:B------:R-:W-:-:S02]  /*07b0*/  VIADD R27, R27, 0x700 ;  /* 0x000007001b1b7836 */ /* 0x000fc40000000000 */
[--C-:B------:R-:W-:Y:S01]  /*07c0*/  IMAD.WIDE.U32 R6, R7, 0x4, R10.reuse ;  /* 0x0000000407067825 */ /* 0x100fe200078e000a */
[----:B------:R-:W3:Y:S03]  /*07d0*/  LDG.E R19, desc[UR6][R22.64] ;  /* 0x0000000616137981 */ /* 0x000ee6000c1e1900 */
[--C-:B------:R-:W-:Y:S02]  /*07e0*/  IMAD.WIDE.U32 R8, R9, 0x4, R10.reuse ;  /* 0x0000000409087825 */ /* 0x100fe400078e000a */
[----:B------:R-:W4:Y:S02]  /*07f0*/  LDG.E R7, desc[UR6][R6.64] ;  /* 0x0000000606077981 */ /* 0x000f24000c1e1900 */
[--C-:B0-----:R-:W-:Y:S02]  /*0800*/  IMAD.WIDE.U32 R12, R25, 0x4, R10.reuse ;  /* 0x00000004190c7825 */ /* 0x101fe400078e000a */
[----:B------:R-:W4:Y:S02]  /*0810*/  LDG.E R8, desc[UR6][R8.64] ;  /* 0x0000000608087981 */ /* 0x000f24000c1e1900 */
[----:B------:R-:W-:-:S02]  /*0820*/  IMAD.WIDE.U32 R10, R27, 0x4, R10 ;  /* 0x000000041b0a7825 */ /* 0x000fc400078e000a */
[----:B------:R-:W4:Y:S04]  /*0830*/  LDG.E R13, desc[UR6][R12.64] ;  /* 0x000000060c0d7981 */ /* 0x000f28000c1e1900 */
[----:B------:R-:W4:Y:S01]  /*0840*/  LDG.E R10, desc[UR6][R10.64] ;  /* 0x000000060a0a7981 */ /* 0x000f22000c1e1900 */
[----:B------:R-:W-:Y:S01]  /*0850*/  VIADD R4, R4, 0x800 ;  /* 0x0000080004047836 */ /* 0x000fe20000000000 */
[----:B--2--5:R-:W-:-:S04]  /*0860*/  VIMNMX3 R18, R14, R15, R18, !PT ;  /* 0x0000000f0e12720f */ /* 0x024fc80007800112 */
[----:B---3--:R-:W-:-:S04]  /*0870*/  VIMNMX3 R18, R18, R19, R16, !PT ;  /* 0x000000131212720f */ /* 0x008fc80007800110 */
[----:B----4-:R-:W-:-:S04]  /*0880*/  VIMNMX3 R18, R18, R7, R8, !PT ;  /* 0x000000071212720f */ /* 0x010fc80007800108 */
[----:B------:R-:W-:-:S07]  /*0890*/  VIMNMX3 R14, R18, R13, R10, !PT ;  /* 0x0000000d120e720f */ /* 0x000fce000780010a */
.L_x_399:
[----:B------:R-:W-:Y:S05]  /*08a0*/  BSYNC.RECONVERGENT B2 ;  /* 0x0000000000027941 */ /* 0x000fea0003800200 */
.L_x_398:
[----:B------:R-:W-:Y:S05]  /*08b0*/  @!P1 BRA `(.L_x_393) ;  /* 0x0000000000849947 */ /* 0x000fea0003800000 */
[----:B------:R-:W-:Y:S01]  /*08c0*/  ISETP.GE.U32.AND P0, PT, R24, 0x4, PT ;  /* 0x000000041800780c */ /* 0x000fe20003f06070 */
[----:B------:R-:W-:Y:S01]  /*08d0*/  BSSY.RECONVERGENT B2, `(.L_x_400) ;  /* 0x0000014000027945 */ /* 0x000fe20003800200 */
[----:B------:R-:W-:-:S04]  /*08e0*/  LOP3.LUT R5, R5, 0x3, RZ, 0xc0, !PT ;  /* 0x0000000305057812 */ /* 0x000fc800078ec0ff */
[----:B------:R-:W-:-:S07]  /*08f0*/  ISETP.NE.AND P1, PT, R5, RZ, PT ;  /* 0x000000ff0500720c */ /* 0x000fce0003f25270 */
[----:B------:R-:W-:Y:S06]  /*0900*/  @!P0 BRA `(.L_x_401) ;  /* 0x0000000000408947 */ /* 0x000fec0003800000 */
[----:B------:R-:W1:Y:S01]  /*0910*/  LDC.64 R6, c[0x0][0x380] ;  /* 0x0000e000ff067b82 */ /* 0x000e620000000a00 */
[----:B------:R-:W-:-:S04]  /*0920*/  IMAD R11, R3, 0x1000, R4 ;  /* 0x00001000030b7824 */ /* 0x000fc800078e0204 */
[C---:B------:R-:W-:Y:S02]  /*0930*/  VIADD R13, R11.reuse, 0x100 ;  /* 0x000001000b0d7836 */ /* 0x040fe40000000000 */
[C---:B0-----:R-:W-:Y:S02]  /*0940*/  VIADD R15, R11.reuse, 0x200 ;  /* 0x000002000b0f7836 */ /* 0x041fe40000000000 */
[C---:B------:R-:W-:Y:S02]  /*0950*/  VIADD R17, R11.reuse, 0x300 ;  /* 0x000003000b117836 */ /* 0x040fe40000000000 */
[----:B-1----:R-:W-:-:S04]  /*0960*/  IMAD.WIDE.U32 R8, R11, 0x4, R6 ;  /* 0x000000040b087825 */ /* 0x002fc800078e0006 */
[--C-:B------:R-:W-:Y:S02]  /*0970*/  IMAD.WIDE.U32 R10, R13, 0x4, R6.reuse ;  /* 0x000000040d0a7825 */ /* 0x100fe400078e0006 */
[----:B------:R-:W2:Y:S02]  /*0980*/  LDG.E R9, desc[UR6][R8.64] ;  /* 0x0000000608097981 */ /* 0x000ea4000c1e1900 */
[--C-:B------:R-:W-:Y:S02]  /*0990*/  IMAD.WIDE.U32 R12, R15, 0x4, R6.reuse ;  /* 0x000000040f0c7825 */ /* 0x100fe400078e0006 */
[----:B------:R-:W2:Y:S02]  /*09a0*/  LDG.E R10, desc[UR6][R10.64] ;  /* 0x000000060a0a7981 */ /* 0x000ea4000c1e1900 */
[----:B------:R-:W-:Y:S02]  /*09b0*/  IMAD.WIDE.U32 R6, R17, 0x4, R6 ;  /* 0x0000000411067825 */ /* 0x000fe400078e0006 */
[----:B------:R-:W3:Y:S04]  /*09c0*/  LDG.E R13, desc[UR6][R12.64] ;  /* 0x000000060c0d7981 */ /* 0x000ee8000c1e1900 */
[----:B------:R-:W3:Y:S01]  /*09d0*/  LDG.E R6, desc[UR6][R6.64] ;  /* 0x0000000606067981 */ /* 0x000ee2000c1e1900 */
[----:B------:R-:W-:Y:S01]  /*09e0*/  VIADD R4, R4, 0x400 ;  /* 0x0000040004047836 */ /* 0x000fe20000000000 */
[----:B--2--5:R-:W-:-:S04]  /*09f0*/  VIMNMX3 R14, R14, R9, R10, !PT ;  /* 0x000000090e0e720f */ /* 0x024fc8000780010a */
[----:B---3--:R-:W-:-:S07]  /*0a00*/  VIMNMX3 R14, R14, R13, R6, !PT ;  /* 0x0000000d0e0e720f */ /* 0x008fce0007800106 */
.L_x_401:
[----:B------:R-:W-:Y:S05]  /*0a10*/  BSYNC.RECONVERGENT B2 ;  /* 0x0000000000027941 */ /* 0x000fea0003800200 */
.L_x_400:
[----:B------:R-:W-:Y:S05]  /*0a20*/  @!P1 BRA `(.L_x_393) ;  /* 0x0000000000289947 */ /* 0x000fea0003800000 */
[----:B------:R-:W1:Y:S01]  /*0a30*/  LDC.64 R6, c[0x0][0x380] ;  /* 0x0000e000ff067b82 */ /* 0x000e620000000a00 */
[----:B------:R-:W-:Y:S02]  /*0a40*/  IMAD R9, R3, 0x1000, R4 ;  /* 0x0000100003097824 */ /* 0x000fe400078e0204 */
[----:B------:R-:W-:-:S07]  /*0a50*/  IMAD.MOV R8, RZ, RZ, -R5 ;  /* 0x000000ffff087224 */ /* 0x000fce00078e0a05 */
.L_x_402:
[----:B-1----:R-:W-:-:S06]  /*0a60*/  IMAD.WIDE.U32 R4, R9, 0x4, R6 ;  /* 0x0000000409047825 */ /* 0x002fcc00078e0006 */
[----:B------:R-:W2:Y:S01]  /*0a70*/  LDG.E R5, desc[UR6][R4.64] ;  /* 0x0000000604057981 */ /* 0x000ea2000c1e1900 */
[----:B------:R-:W-:Y:S02]  /*0a80*/  VIADD R8, R8, 0x1 ;  /* 0x0000000108087836 */ /* 0x000fe40000000000 */
[----:B------:R-:W-:-:S03]  /*0a90*/  VIADD R9, R9, 0x100 ;  /* 0x0000010009097836 */ /* 0x000fc60000000000 */
[----:B------:R-:W-:Y:S02]  /*0aa0*/  ISETP.NE.AND P0, PT, R8, RZ, PT ;  /* 0x000000ff0800720c */ /* 0x000fe40003f05270 */
[----:B--2--5:R-:W-:-:S11]  /*0ab0*/  VIMNMX R14, PT, PT, R5, R14, !PT ;  /* 0x0000000e050e7248 */ /* 0x024fd60007fe0100 */
[----:B------:R-:W-:Y:S05]  /*0ac0*/  @P0 BRA `(.L_x_402) ;  /* 0xfffffffc00e40947 */ /* 0x000fea000383ffff */
.L_x_393:
[----:B------:R-:W-:Y:S05]  /*0ad0*/  BSYNC.RECONVERGENT B1 ;  /* 0x0000000000017941 */ /* 0x000fea0003800200 */
.L_x_392:
[----:B------:R-:W-:-:S13]  /*0ae0*/  ISETP.GE.U32.AND P0, PT, R0, 0x100, PT ;  /* 0x000001000000780c */ /* 0x000fda0003f06070 */
[----:B------:R-:W-:Y:S05]  /*0af0*/  @!P0 BRA `(.L_x_403) ;  /* 0x0000000000a08947 */ /* 0x000fea0003800000 */
[----:B------:R-:W1:Y:S01]  /*0b00*/  S2R R8, SR_LANEID ;  /* 0x0000000000087919 */ /* 0x000e620000000000 */
[----:B-----5:R-:W2:Y:S02]  /*0b10*/  SHFL.DOWN PT, R0, R14, 0x1, 0x1f ;  /* 0x08201f000e007f89 */ /* 0x020ea400000e0000 */
[----:B--2---:R-:W-:Y:S02]  /*0b20*/  VIMNMX R0, PT, PT, R0, R14, !PT ;  /* 0x0000000e00007248 */ /* 0x004fe40007fe0100 */
[C---:B-1----:R-:W-:Y:S02]  /*0b30*/  ISETP.GT.AND P0, PT, R8.reuse, 0x1e, PT ;  /* 0x0000001e0800780c */ /* 0x042fe40003f04270 */
[----:B------:R-:W-:Y:S02]  /*0b40*/  ISETP.NE.AND P1, PT, R8, RZ, PT ;  /* 0x000000ff0800720c */ /* 0x000fe40003f25270 */
[----:B------:R-:W-:Y:S02]  /*0b50*/  SEL R0, R14, R0, P0 ;  /* 0x000000000e007207 */ /* 0x000fe40000000000 */
[----:B------:R-:W-:-:S03]  /*0b60*/  ISETP.GT.AND P0, PT, R8, 0x1d, PT ;  /* 0x0000001d0800780c */ /* 0x000fc60003f04270 */
[----:B------:R-:W1:Y:S06]  /*0b70*/  SHFL.DOWN PT, R5, R0, 0x2, 0x1f ;  /* 0x08401f0000057f89 */ /* 0x000e6c00000e0000 */
[----:B------:R-:W2:Y:S01]  /*0b80*/  @!P1 S2R R7, SR_CgaCtaId ;  /* 0x0000000000079919 */ /* 0x000ea20000008800 */
[----:B------:R-:W-:Y:S02]  /*0b90*/  @!P1 MOV R6, 0x400 ;  /* 0x0000040000069802 */ /* 0x000fe40000000f00 */
[----:B------:R-:W-:-:S04]  /*0ba0*/  @!P1 SHF.R.U32.HI R4, RZ, 0x3, R2 ;  /* 0x00000003ff049819 */ /* 0x000fc80000011602 */
[----:B------:R-:W-:Y:S02]  /*0bb0*/  @!P1 LOP3.LUT R4, R4, 0x7c, RZ, 0xc0, !PT ;  /* 0x0000007c04049812 */ /* 0x000fe400078ec0ff */
[----:B-1----:R-:W-:Y:S02]  /*0bc0*/  @!P0 VIMNMX R0, PT, PT, R0, R5, !PT ;  /* 0x0000000500008248 */ /* 0x002fe40007fe0100 */
[----:B------:R-:W-:-:S03]  /*0bd0*/  ISETP.GT.AND P0, PT, R8, 0x1b, PT ;  /* 0x0000001b0800780c */ /* 0x000fc60003f04270 */
[----:B------:R-:W1:Y:S01]  /*0be0*/  SHFL.DOWN PT, R5, R0, 0x4, 0x1f ;  /* 0x08801f0000057f89 */ /* 0x000e6200000e0000 */
[----:B--2---:R-:W-:-:S05]  /*0bf0*/  @!P1 LEA R7, R7, R6, 0x18 ;  /* 0x0000000607079211 */ /* 0x004fca00078ec0ff */
[----:B------:R-:W-:-:S04]  /*0c00*/  @!P1 IMAD.IADD R4, R4, 0x1, R7 ;  /* 0x0000000104049824 */ /* 0x000fc800078e0207 */
[----:B-1----:R-:W-:Y:S02]  /*0c10*/  @!P0 VIMNMX R0, PT, PT, R0, R5, !PT ;  /* 0x0000000500008248 */ /* 0x002fe40007fe0100 */
[----:B------:R-:W-:-:S03]  /*0c20*/  ISETP.GT.AND P0, PT, R8, 0x17, PT ;  /* 0x000000170800780c */ /* 0x000fc60003f04270 */
[----:B------:R-:W1:Y:S10]  /*0c30*/  SHFL.DOWN PT, R5, R0, 0x8, 0x1f ;  /* 0x09001f0000057f89 */ /* 0x000e7400000e0000 */
[----:B-1----:R-:W-:-:S02]  /*0c40*/  @!P0 VIMNMX R0, PT, PT, R0, R5, !PT ;  /* 0x0000000500008248 */ /* 0x002fc40007fe0100 */
[----:B------:R-:W-:-:S03]  /*0c50*/  ISETP.NE.AND P0, PT, R2, RZ, PT ;  /* 0x000000ff0200720c */ /* 0x000fc60003f05270 */
[----:B------:R-:W1:Y:S02]  /*0c60*/  SHFL.DOWN PT, R5, R0, 0x10, 0x1f ;  /* 0x0a001f0000057f89 */ /* 0x000e6400000e0000 */
[----:B-1----:R-:W-:-:S05]  /*0c70*/  VIMNMX R5, PT, PT, R0, R5, !PT ;  /* 0x0000000500057248 */ /* 0x002fca0007fe0100 */
        /* <DEDUP_REMOVED lines=9> */
[----:B--2---:R-:W1:Y:S04]  /*0d10*/  LDS.128 R4, [UR4+0x10] ;  /* 0x00001004ff047984 */ /* 0x004e680008000c00 */
[----:B------:R-:W2:Y:S01]  /*0d20*/  LDS.64 R10, [UR4+0x20] ;  /* 0x00002004ff0a7984 */ /* 0x000ea20008000a00 */
[----:B-1----:R-:W-:-:S04]  /*0d30*/  VIMNMX3 R0, R9, R0, R4, !PT ;  /* 0x000000000900720f */ /* 0x002fc80007800104 */
[----:B------:R-:W-:-:S04]  /*0d40*/  VIMNMX3 R0, R0, R5, R6, !PT ;  /* 0x000000050000720f */ /* 0x000fc80007800106 */
[----:B--2---:R-:W-:-:S04]  /*0d50*/  VIMNMX3 R0, R0, R7, R10, !PT ;  /* 0x000000070000720f */ /* 0x004fc8000780010a */
[----:B------:R-:W-:Y:S01]  /*0d60*/  VIMNMX R9, PT, PT, R0, R11, !PT ;  /* 0x0000000b00097248 */ /* 0x000fe20007fe0100 */
[----:B------:R-:W-:Y:S06]  /*0d70*/  BRA `(.L_x_404) ;  /* 0x0000001400507947 */ /* 0x000fec0003800000 */
.L_x_403:
[----:B------:R-:W1:Y:S01]  /*0d80*/  S2R R8, SR_LANEID ;  /* 0x0000000000087919 */ /* 0x000e620000000000 */
[----:B------:R-:W-:-:S04]  /*0d90*/  LOP3.LUT R4, R2, 0x3e0, RZ, 0xc0, !PT ;  /* 0x000003e002047812 */ /* 0x000fc800078ec0ff */
[----:B------:R-:W-:Y:S01]  /*0da0*/  LOP3.LUT R7, RZ, R4, RZ, 0x33, !PT ;  /* 0x00000004ff077212 */ /* 0x000fe200078e33ff */
[----:B------:R-:W-:-:S04]  /*0db0*/  VIADD R5, R4, 0x20 ;  /* 0x0000002004057836 */ /* 0x000fc80000000000 */
[----:B------:R-:W-:Y:S01]  /*0dc0*/  IMAD.IADD R7, R0, 0x1, R7 ;  /* 0x0000000100077824 */ /* 0x000fe200078e0207 */
[----:B------:R-:W-:-:S04]  /*0dd0*/  ISETP.GT.U32.AND P0, PT, R5, R0, PT ;  /* 0x000000000500720c */ /* 0x000fc80003f04070 */
[----:B------:R-:W-:-:S05]  /*0de0*/  SEL R7, R7, 0x1f, P0 ;  /* 0x0000001f07077807 */ /* 0x000fca0000000000 */
[----:B-----5:R-:W2:Y:S01]  /*0df0*/  SHFL.DOWN PT, R4, R14, 0x1, R7 ;  /* 0x082000000e047989 */ /* 0x020ea200000e0007 */
[C---:B-1----:R-:W-:Y:S02]  /*0e00*/  ISETP.GE.AND P0, PT, R8.reuse, R7, PT ;  /* 0x000000070800720c */ /* 0x042fe40003f06270 */
[C---:B------:R-:W-:Y:S02]  /*0e10*/  IADD3 R6, PT, PT, R8.reuse, 0x2, RZ ;  /* 0x0000000208067810 */ /* 0x040fe40007ffe0ff */
[----:B------:R-:W-:-:S09]  /*0e20*/  ISETP.NE.AND P1, PT, R8, RZ, PT ;  /* 0x000000ff0800720c */ /* 0x000fd20003f25270 */
[----:B--2---:R-:W-:Y:S02]  /*0e30*/  @!P0 VIMNMX R14, PT, PT, R4, R14, !PT ;  /* 0x0000000e040e8248 */ /* 0x004fe40007fe0100 */
[----:B------:R-:W-:Y:S01]  /*0e40*/  ISETP.GT.AND P0, PT, R6, R7, PT ;  /* 0x000000070600720c */ /* 0x000fe20003f04270 */
[----:B------:R-:W-:Y:S01]  /*0e50*/  VIADD R6, R8, 0x4 ;  /* 0x0000000408067836 */ /* 0x000fe20000000000 */
[----:B------:R-:W1:Y:S01]  /*0e60*/  @!P1 S2R R9, SR_CgaCtaId ;  /* 0x0000000000099919 */ /* 0x000e620000008800 */
[----:B------:R-:W-:Y:S01]  /*0e70*/  @!P1 SHF.R.U32.HI R5, RZ, 0x3, R2 ;  /* 0x00000003ff059819 */ /* 0x000fe20000011602 */
[----:B------:R-:W2:Y:S03]  /*0e80*/  SHFL.DOWN PT, R4, R14, 0x2, R7 ;  /* 0x084000000e047989 */ /* 0x000ea600000e0007 */
[----:B------:R-:W-:-:S06]  /*0e90*/  @!P1 LOP3.LUT R5, R5, 0x7c, RZ, 0xc0, !PT ;  /* 0x0000007c05059812 */ /* 0x000fcc00078ec0ff */
[----:B--2---:R-:W-:Y:S02]  /*0ea0*/  @!P0 VIMNMX R14, PT, PT, R14, R4, !PT ;  /* 0x000000040e0e8248 */ /* 0x004fe40007fe0100 */
[----:B------:R-:W-:Y:S01]  /*0eb0*/  ISETP.GT.AND P0, PT, R6, R7, PT ;  /* 0x000000070600720c */ /* 0x000fe20003f04270 */
[----:B------:R-:W-:Y:S02]  /*0ec0*/  VIADD R6, R8, 0x8 ;  /* 0x0000000808067836 */ /* 0x000fe40000000000 */
[----:B------:R-:W2:Y:S10]  /*0ed0*/  SHFL.DOWN PT, R4, R14, 0x4, R7 ;  /* 0x088000000e047989 */ /* 0x000eb400000e0007 */
[----:B--2---:R-:W-:-:S02]  /*0ee0*/  @!P0 VIMNMX R14, PT, PT, R14, R4, !PT ;  /* 0x000000040e0e8248 */ /* 0x004fc40007fe0100 */
[----:B------:R-:W-:Y:S01]  /*0ef0*/  ISETP.GT.AND P0, PT, R6, R7, PT ;  /* 0x000000070600720c */ /* 0x000fe20003f04270 */
[----:B------:R-:W-:Y:S02]  /*0f00*/  VIADD R6, R8, 0x10 ;  /* 0x0000001008067836 */ /* 0x000fe40000000000 */
[----:B------:R-:W2:Y:S10]  /*0f10*/  SHFL.DOWN PT, R4, R14, 0x8, R7 ;  /* 0x090000000e047989 */ /* 0x000eb400000e0007 */
[----:B--2---:R-:W-:-:S02]  /*0f20*/  @!P0 VIMNMX R14, PT, PT, R14, R4, !PT ;  /* 0x000000040e0e8248 */ /* 0x004fc40007fe0100 */
[----:B------:R-:W-:Y:S02]  /*0f30*/  ISETP.GT.AND P0, PT, R6, R7, PT ;  /* 0x000000070600720c */ /* 0x000fe40003f04270 */
[----:B------:R-:W-:Y:S01]  /*0f40*/  @!P1 MOV R6, 0x400 ;  /* 0x0000040000069802 */ /* 0x000fe20000000f00 */
[----:B------:R-:W2:Y:S03]  /*0f50*/  SHFL.DOWN PT, R4, R14, 0x10, R7 ;  /* 0x0a0000000e047989 */ /* 0x000ea600000e0007 */
[----:B-1----:R-:W-:-:S05]  /*0f60*/  @!P1 LEA R6, R9, R6, 0x18 ;  /* 0x0000000609069211 */ /* 0x002fca00078ec0ff */
[----:B------:R-:W-:Y:S02]  /*0f70*/  @!P1 IMAD.IADD R6, R5, 0x1, R6 ;  /* 0x0000000105069824 */ /* 0x000fe400078e0206 */
[----:B--2---:R-:W-:Y:S02]  /*0f80*/  @!P0 VIMNMX R14, PT, PT, R14, R4, !PT ;  /* 0x000000040e0e8248 */ /* 0x004fe40007fe0100 */
[----:B------:R-:W-:-:S03]  /*0f90*/  ISETP.NE.AND P0, PT, R2, RZ, PT ;  /* 0x000000ff0200720c */ /* 0x000fc60003f05270 */
[----:B------:R-:W-:-:S05]  /*0fa0*/  IMAD.MOV.U32 R9, RZ, RZ, R14 ;  /* 0x000000ffff097224 */ /* 0x000fca00078e000e */
[----:B------:R1:W-:Y:S01]  /*0fb0*/  @!P1 STS [R6+0x8], R9 ;  /* 0x0000080906009388 */ /* 0x0003e20000000800 */
[----:B------:R-:W-:Y:S06]  /*0fc0*/  BAR.SYNC.DEFER_BLOCKING 0x0 ;  /* 0x0000000000007b1d */ /* 0x000fec0000010000 */
[----:B------:R-:W-:Y:S05]  /*0fd0*/  @P0 BRA `(.L_x_404) ;  /* 0x0000001000b80947 */ /* 0x000fea0003800000 */
[----:B------:R-:W2:Y:S01]  /*0fe0*/  S2UR UR5, SR_CgaCtaId ;  /* 0x00000000000579c3 */ /* 0x000ea20000008800 */
[----:B------:R-:W-:Y:S01]  /*0ff0*/  UMOV UR4, 0x400 ;  /* 0x0000040000047882 */ /* 0x000fe20000000000 */
[C---:B------:R-:W-:Y:S02]  /*1000*/  ISETP.GT.U32.AND P2, PT, R0.reuse, 0x20, PT ;  /* 0x000000200000780c */ /* 0x040fe40003f44070 */
[C---:B------:R-:W-:Y:S02]  /*1010*/  ISETP.GT.U32.AND P4, PT, R0.reuse, 0x40, PT ;  /* 0x000000400000780c */ /* 0x040fe40003f84070 */
[C---:B------:R-:W-:Y:S02]  /*1020*/  ISETP.GT.U32.AND P3, PT, R0.reuse, 0x60, PT ;  /* 0x000000600000780c */ /* 0x040fe40003f64070 */
[----:B------:R-:W-:Y:S01]  /*1030*/  ISETP.GT.U32.AND P1, PT, R0, 0x80, PT ;  /* 0x000000800000780c */ /* 0x000fe20003f24070 */
[----:B--2---:R-:W-:-:S09]  /*1040*/  ULEA UR4, UR5, UR4, 0x18 ;  /* 0x0000000405047291 */ /* 0x004fd2000f8ec0ff */
[----:B------:R-:W2:Y:S04]  /*1050*/  LDS R2, [UR4+0xc] ;  /* 0x00000c04ff027984 */ /* 0x000ea80008000800 */
[----:B-1----:R-:W1:Y:S04]  /*1060*/  LDS.128 R4, [UR4+0x10] ;  /* 0x00001004ff047984 */ /* 0x002e680008000c00 */
[----:B------:R-:W3:Y:S01]  /*1070*/  LDS.64 R10, [UR4+0x20] ;  /* 0x00002004ff0a7984 */ /* 0x000ee20008000a00 */
[----:B--2---:R-:W-:Y:S02]  /*1080*/  @P2 VIMNMX R9, PT, PT, R9, R2, !PT ;  /* 0x0000000209092248 */ /* 0x004fe40007fe0100 */
[----:B------:R-:W-:-:S02]  /*1090*/  ISETP.GT.U32.AND P2, PT, R0, 0xa0, PT ;  /* 0x000000a00000780c */ /* 0x000fc40003f44070 */
[----:B-1----:R-:W-:Y:S02]  /*10a0*/  @P4 VIMNMX R9, PT, PT, R9, R4, !PT ;  /* 0x0000000409094248 */ /* 0x002fe40007fe0100 */
[C---:B------:R-:W-:Y:S02]  /*10b0*/  ISETP.GT.U32.AND P4, PT, R0.reuse, 0xc0, PT ;  /* 0x000000c00000780c */ /* 0x040fe40003f84070 */
[----:B------:R-:W-:Y:S02]  /*10c0*/  @P3 VIMNMX R9, PT, PT, R9, R5, !PT ;  /* 0x0000000509093248 */ /* 0x000fe40007fe0100 */
[----:B------:R-:W-:Y:S02]  /*10d0*/  ISETP.GT.U32.AND P3, PT, R0, 0xe0, PT ;  /* 0x000000e00000780c */ /* 0x000fe40003f64070 */
[----:B------:R-:W-:-:S04]  /*10e0*/  @P1 VIMNMX R9, PT, PT, R9, R6, !PT ;  /* 0x0000000609091248 */ /* 0x000fc80007fe0100 */
[----:B------:R-:W-:-:S04]  /*10f0*/  @P2 VIMNMX R9, PT, PT, R9, R7, !PT ;  /* 0x0000000709092248 */ /* 0x000fc80007fe0100 */
[----:B---3--:R-:W-:-:S04]  /*1100*/  @P4 VIMNMX R9, PT, PT, R9, R10, !PT ;  /* 0x0000000a09094248 */ /* 0x008fc80007fe0100 */
[----:B------:R-:W-:Y:S01]  /*1110*/  @P3 VIMNMX R9, PT, PT, R9, R11, !PT ;  /* 0x0000000b09093248 */ /* 0x000fe20007fe0100 */
[----:B------:R-:W-:Y:S06]  /*1120*/  BRA `(.L_x_404) ;  /* 0x0000001000647947 */ /* 0x000fec0003800000 */
.L_x_389:
[----:B------:R-:W0:Y:S01]  /*1130*/  S2R R2, SR_TID.X ;  /* 0x0000000000027919 */ /* 0x000e220000002100 */
[----:B------:R-:W1:Y:S02]  /*1140*/  LDCU.64 UR4, c[0x0][0x380] ;  /* 0x00007000ff0477ac */ /* 0x000e640008000a00 */
[----:B-1----:R-:W-:Y:S02]  /*1150*/  IMAD.U32 R4, RZ, RZ, UR4 ;  /* 0x00000004ff047e24 */ /* 0x002fe4000f8e00ff */
[----:B------:R-:W-:Y:S02]  /*1160*/  IMAD.U32 R5, RZ, RZ, UR5 ;  /* 0x00000005ff057e24 */ /* 0x000fe4000f8e00ff */
[----:B0-----:R-:W-:-:S04]  /*1170*/  IMAD R7, R3, 0x1000, R2 ;  /* 0x0000100003077824 */ /* 0x001fc800078e0202 */
[----:B------:R-:W-:-:S05]  /*1180*/  IMAD.WIDE.U32 R6, R7, 0x4, R4 ;  /* 0x0000000407067825 */ /* 0x000fca00078e0004 */
        /* <DEDUP_REMOVED lines=16> */
[----:B------:R-:W-:-:S02]  /*1290*/  ISETP.GE.U32.AND P0, PT, R0, R13, PT ;  /* 0x0000000d0000720c */ /* 0x000fc40003f06070 */
        /* <DEDUP_REMOVED lines=9> */
[----:B------:R-:W-:Y:S01]  /*1330*/  IMAD R9, R3, 0x1000, R13 ;  /* 0x0000100003097824 */ /* 0x000fe200078e020d */
[----:B------:R-:W-:Y:S01]  /*1340*/  LOP3.LUT R6, RZ, R2, RZ, 0x33, !PT ;  /* 0x00000002ff067212 */ /* 0x000fe200078e33ff */
[----:B------:R-:W-:Y:S01]  /*1350*/  VIADD R0, R8, 0xfffff000 ;  /* 0xfffff00008007836 */ /* 0x000fe20000000000 */
[----:B------:R-:W-:Y:S02]  /*1360*/  UMOV UR4, URZ ;  /* 0x000000ff00047c82 */ /* 0x000fe40008000000 */
[----:B------:R-:W-:Y:S02]  /*1370*/  IADD3 R6, PT, PT, -R13, R8, R6 ;  /* 0x000000080d067210 */ /* 0x000fe40007ffe106 */
[C---:B------:R-:W-:Y:S02]  /*1380*/  ISETP.GT.U32.AND P0, PT, R9.reuse, R0, PT ;  /* 0x000000000900720c */ /* 0x040fe40003f04070 */
[----:B------:R-:W-:Y:S01]  /*1390*/  IADD3 R7, PT, PT, R9, 0x800, R2 ;  /* 0x0000080009077810 */ /* 0x000fe20007ffe002 */
[----:B------:R-:W-:-:S02]  /*13a0*/  IMAD.MOV.U32 R2, RZ, RZ, R9 ;  /* 0x000000ffff027224 */ /* 0x000fc400078e0009 */
[----:B------:R-:W-:-:S08]  /*13b0*/  IMAD R6, R3, -0x1000, R6 ;  /* 0xfffff00003067824 */ /* 0x000fd000078e0206 */
[----:B------:R-:W-:Y:S05]  /*13c0*/  @P0 BRA `(.L_x_406) ;  /* 0x0000000000a00947 */ /* 0x000fea0003800000 */
[----:B------:R-:W0:Y:S08]  /*13d0*/  LDC R8, c[0x0][0x3a8] ;  /* 0x0000ea00ff087b82 */ /* 0x000e300000000800 */
[----:B------:R-:W1:Y:S02]  /*13e0*/  LDC.64 R4, c[0x0][0x380] ;  /* 0x0000e000ff047b82 */ /* 0x000e640000000a00 */
.L_x_407:
[----:B------:R-:W2:Y:S02]  /*13f0*/  S2R R10, SR_TID.X ;  /* 0x00000000000a7919 */ /* 0x000ea40000002100 */
[----:B--2---:R-:W-:-:S04]  /*1400*/  IMAD.IADD R11, R10, 0x1, R9 ;  /* 0x000000010a0b7824 */ /* 0x004fc800078e0209 */
[----:B-1----:R-:W-:-:S05]  /*1410*/  IMAD.WIDE.U32 R10, R11, 0x4, R4 ;  /* 0x000000040b0a7825 */ /* 0x002fca00078e0004 */
        /* <DEDUP_REMOVED lines=11> */
[----:B------:R-:W5:Y:S01]  /*14d0*/  LDG.E R20, desc[UR6][R10.64+0x3c00] ;  /* 0x003c00060a147981 */ /* 0x000f62000c1e1900 */
[----:B--2---:R-:W-:-:S03]  /*14e0*/  VIMNMX3 R29, R29, R12, R14, !PT ;  /* 0x0000000c1d1d720f */ /* 0x004fc6000780010e */
[----:B------:R-:W5:Y:S04]  /*14f0*/  LDG.E R12, desc[UR6][R10.64+0x1400] ;  /* 0x001400060a0c7981 */ /* 0x000f68000c1e1900 */
[----:B------:R-:W2:Y:S01]  /*1500*/  LDG.E R14, desc[UR6][R10.64+0x3400] ;  /* 0x003400060a0e7981 */ /* 0x000ea2000c1e1900 */
[----:B---3--:R-:W-:-:S03]  /*1510*/  VIMNMX3 R16, R16, R15, R17, !PT ;  /* 0x0000000f1010720f */ /* 0x008fc60007800111 */
[----:B------:R-:W2:Y:S04]  /*1520*/  LDG.E R17, desc[UR6][R10.64+0x2c00] ;  /* 0x002c00060a117981 */ /* 0x000ea8000c1e1900 */
[----:B------:R-:W3:Y:S01]  /*1530*/  LDG.E R15, desc[UR6][R10.64+0x3800] ;  /* 0x003800060a0f7981 */ /* 0x000ee2000c1e1900 */
[----:B----4-:R-:W-:Y:S01]  /*1540*/  VIMNMX3 R22, R22, R23, R24, !PT ;  /* 0x000000171616720f */ /* 0x010fe20007800118 */
[----:B0-----:R-:W-:-:S05]  /*1550*/  IMAD.IADD R24, R8, 0x1, -R9 ;  /* 0x0000000108187824 */ /* 0x001fca00078e0a09 */
[----:B------:R-:W-:Y:S02]  /*1560*/  ISETP.GE.U32.AND P0, PT, R24, R13, PT ;  /* 0x0000000d1800720c */ /* 0x000fe40003f06070 */
[----:B-----5:R-:W-:-:S04]  /*1570*/  VIMNMX3 R12, R12, R19, R21, !PT ;  /* 0x000000130c0c720f */ /* 0x020fc80007800115 */
[----:B------:R-:W-:Y:S02]  /*1580*/  VIMNMX3 R29, R29, R16, R12, !PT ;  /* 0x000000101d1d720f */ /* 0x000fe4000780010c */
[----:B--2---:R-:W-:Y:S02]  /*1590*/  VIMNMX3 R17, R17, R18, R14, !PT ;  /* 0x000000121111720f */ /* 0x004fe4000780010e */
[----:B---3--:R-:W-:-:S04]  /*15a0*/  VIMNMX R15, PT, PT, R15, R20, !PT ;  /* 0x000000140f0f7248 */ /* 0x008fc80007fe0100 */
[----:B------:R-:W-:-:S04]  /*15b0*/  VIMNMX3 R22, R22, R17, R15, !PT ;  /* 0x000000111616720f */ /* 0x000fc8000780010f */
[----:B------:R-:W-:Y:S01]  /*15c0*/  VIMNMX R29, PT, PT, R29, R22, !PT ;  /* 0x000000161d1d7248 */ /* 0x000fe20007fe0100 */
[----:B------:R-:W-:Y:S06]  /*15d0*/  @!P0 BRA `(.L_x_405) ;  /* 0x00000008009c8947 */ /* 0x000fec0003800000 */
[C---:B------:R-:W-:Y:S01]  /*15e0*/  IMAD.IADD R9, R13.reuse, 0x1, R9 ;  /* 0x000000010d097824 */ /* 0x040fe200078e0209 */
[----:B------:R-:W-:Y:S01]  /*15f0*/  UIADD3 UR4, UPT, UPT, UR4, 0x1, URZ ;  /* 0x0000000104047890 */ /* 0x000fe2000fffe0ff */
[----:B------:R-:W-:Y:S02]  /*1600*/  IMAD.IADD R2, R13, 0x1, R2 ;  /* 0x000000010d027824 */ /* 0x000fe400078e0202 */
[----:B------:R-:W-:Y:S01]  /*1610*/  IMAD.IADD R6, R6, 0x1, -R13 ;  /* 0x0000000106067824 */ /* 0x000fe200078e0a0d */
[----:B------:R-:W-:Y:S01]  /*1620*/  ISETP.GT.U32.AND P0, PT, R9, R0, PT ;  /* 0x000000000900720c */ /* 0x000fe20003f04070 */
[----:B------:R-:W-:-:S12]  /*1630*/  IMAD.IADD R7, R13, 0x1, R7 ;  /* 0x000000010d077824 */ /* 0x000fd800078e0207 */
[----:B------:R-:W-:Y:S05]  /*1640*/  @!P0 BRA `(.L_x_407) ;  /* 0xfffffffc00688947 */ /* 0x000fea000383ffff */
.L_x_406:
[----:B------:R-:W0:Y:S01]  /*1650*/  S2R R13, SR_TID.X ;  /* 0x00000000000d7919 */ /* 0x000e220000002100 */
[----:B------:R-:W-:Y:S01]  /*1660*/  IMAD.IADD R0, R8, 0x1, -R9 ;  /* 0x0000000108007824 */ /* 0x000fe200078e0a09 */
[----:B------:R-:W-:Y:S04]  /*1670*/  BSSY.RECONVERGENT B1, `(.L_x_405) ;  /* 0x000009d000017945 */ /* 0x000fe80003800200 */
[----:B0-----:R-:W-:-:S04]  /*1680*/  ISETP.GE.AND P0, PT, R13, R0, PT ;  /* 0x000000000d00720c */ /* 0x001fc80003f06270 */
[----:B------:R-:W-:-:S13]  /*1690*/  ISETP.GE.U32.OR P0, PT, R9, R8, P0 ;  /* 0x000000080900720c */ /* 0x000fda0000706470 */
[----:B------:R-:W-:Y:S05]  /*16a0*/  @P0 BRA `(.L_x_408) ;  /* 0x0000000800640947 */ /* 0x000fea0003800000 */
[----:B------:R-:W0:Y:S01]  /*16b0*/  LDC R10, c[0x0][0x3ac] ;  /* 0x0000eb00ff0a7b82 */ /* 0x000e220000000800 */
[----:B------:R-:W-:Y:S01]  /*16c0*/  LOP3.LUT R11, RZ, R13, RZ, 0x33, !PT ;  /* 0x0000000dff0b7212 */ /* 0x000fe200078e33ff */
[----:B------:R-:W-:Y:S06]  /*16d0*/  BSSY.RECONVERGENT B2, `(.L_x_409) ;  /* 0x000004f000027945 */ /* 0x000fec0003800200 */
[----:B------:R-:W1:Y:S01]  /*16e0*/  LDC R0, c[0x0][0x3ac] ;  /* 0x0000eb00ff007b82 */ /* 0x000e620000000800 */
[----:B0-----:R-:W-:-:S04]  /*16f0*/  IMAD.SHL.U32 R10, R10, 0x1000, RZ ;  /* 0x000010000a0a7824 */ /* 0x001fc800078e00ff */
[----:B------:R-:W-:-:S05]  /*1700*/  IMAD R10, R3, 0x1000, R10 ;  /* 0x00001000030a7824 */ /* 0x000fca00078e020a */
[----:B------:R-:W-:Y:S01]  /*1710*/  IADD3 R8, PT, PT, -R10, R8, R11 ;  /* 0x000000080a087210 */ /* 0x000fe20007ffe10b */
[----:B-1----:R-:W-:Y:S01]  /*1720*/  IMAD R11, R0, UR4, RZ ;  /* 0x00000004000b7c24 */ /* 0x002fe2000f8e02ff */
[----:B------:R-:W-:-:S03]  /*1730*/  MOV R0, R13 ;  /* 0x0000000d00007202 */ /* 0x000fc60000000f00 */
[----:B------:R-:W-:-:S05]  /*1740*/  IMAD R8, R11, -0x1000, R8 ;  /* 0xfffff0000b087824 */ /* 0x000fca00078e0208 */
[C---:B------:R-:W-:Y:S02]  /*1750*/  ISETP.GE.U32.AND P0, PT, R8.reuse, 0xf00, PT ;  /* 0x00000f000800780c */ /* 0x040fe40003f06070 */
[----:B------:R-:W-:-:S04]  /*1760*/  LEA.HI R8, R8, 0x1, RZ, 0x18 ;  /* 0x0000000108087811 */ /* 0x000fc800078fc0ff */
[----:B------:R-:W-:-:S07]  /*1770*/  LOP3.LUT R10, R8, 0xf, RZ, 0xc0, !PT ;  /* 0x0000000f080a7812 */ /* 0x000fce00078ec0ff */
[----:B------:R-:W-:Y:S05]  /*1780*/  @!P0 BRA `(.L_x_410) ;  /* 0x00000004000c8947 */ /* 0x000fea0003800000 */
[----:B------:R-:W-:Y:S01]  /*1790*/  LEA.HI R0, R6, 0x1, RZ, 0x18 ;  /* 0x0000000106007811 */ /* 0x000fe200078fc0ff */
[----:B------:R-:W-:Y:S01]  /*17a0*/  BSSY.RECONVERGENT B3, `(.L_x_411) ;  /* 0x0000040000037945 */ /* 0x000fe20003800200 */
[----:B------:R-:W-:Y:S02]  /*17b0*/  LOP3.LUT R11, R13, 0x800, RZ, 0xfc, !PT ;  /* 0x000008000d0b7812 */ /* 0x000fe400078efcff */
[----:B------:R-:W-:-:S05]  /*17c0*/  LOP3.LUT R0, R0, 0x1fffff0, RZ, 0xc0, !PT ;  /* 0x01fffff000007812 */ /* 0x000fca00078ec0ff */
[----:B------:R-:W-:-:S07]  /*17d0*/  IMAD.MOV R12, RZ, RZ, -R0 ;  /* 0x000000ffff0c7224 */ /* 0x000fce00078e0a00 */
.L_x_412:
[C---:B------:R-:W-:Y:S02]  /*17e0*/  VIADD R15, R7.reuse, 0xfffff800 ;  /* 0xfffff800070f7836 */ /* 0x040fe40000000000 */
[----:B------:R-:W-:Y:S02]  /*17f0*/  VIADD R21, R7, 0xfffff900 ;  /* 0xfffff90007157836 */ /* 0x000fe40000000000 */
[----:B------:R-:W-:-:S04]  /*1800*/  IMAD.WIDE.U32 R14, R15, 0x4, R4 ;  /* 0x000000040f0e7825 */ /* 0x000fc800078e0004 */
[--C-:B------:R-:W-:Y:S01]  /*1810*/  IMAD.WIDE.U32 R20, R21, 0x4, R4.reuse ;  /* 0x0000000415147825 */ /* 0x100fe200078e0004 */
[----:B------:R0:W2:Y:S04]  /*1820*/  LDG.E R28, desc[UR6][R14.64] ;  /* 0x000000060e1c7981 */ /* 0x0000a8000c1e1900 */
[----:B------:R1:W2:Y:S01]  /*1830*/  LDG.E R27, desc[UR6][R20.64] ;  /* 0x00000006141b7981 */ /* 0x0002a2000c1e1900 */
[C---:B------:R-:W-:Y:S02]  /*1840*/  VIADD R17, R7.reuse, 0xfffffa00 ;  /* 0xfffffa0007117836 */ /* 0x040fe40000000000 */
[----:B------:R-:W-:Y:S02]  /*1850*/  VIADD R19, R7, 0xfffffb00 ;  /* 0xfffffb0007137836 */ /* 0x000fe40000000000 */
[----:B------:R-:W-:-:S04]  /*1860*/  IMAD.WIDE.U32 R16, R17, 0x4, R4 ;  /* 0x0000000411107825 */ /* 0x000fc800078e0004 */
[--C-:B------:R-:W-:Y:S01]  /*1870*/  IMAD.WIDE.U32 R18, R19, 0x4, R4.reuse ;  /* 0x0000000413127825 */ /* 0x100fe200078e0004 */
[----:B------:R3:W4:Y:S04]  /*1880*/  LDG.E R0, desc[UR6][R16.64] ;  /* 0x0000000610007981 */ /* 0x000728000c1e1900 */
[----:B------:R5:W4:Y:S01]  /*1890*/  LDG.E R13, desc[UR6][R18.64] ;  /* 0x00000006120d7981 */ /* 0x000b22000c1e1900 */
[C---:B------:R-:W-:Y:S02]  /*18a0*/  VIADD R22, R7.reuse, 0xfffffd00 ;  /* 0xfffffd0007167836 */ /* 0x040fe40000000000 */
[C---:B------:R-:W-:Y:S02]  /*18b0*/  VIADD R23, R7.reuse, 0xfffffc00 ;  /* 0xfffffc0007177836 */ /* 0x040fe40000000000 */
[----:B------:R-:W-:-:S04]  /*18c0*/  IMAD.WIDE.U32 R24, R7, 0x4, R4 ;  /* 0x0000000407187825 */ /* 0x000fc800078e0004 */
[----:B------:R-:W-:Y:S02]  /*18d0*/  VIADD R26, R7, 0xfffffe00 ;  /* 0xfffffe00071a7836 */ /* 0x000fe40000000000 */
[--C-:B0-----:R-:W-:Y:S01]  /*18e0*/  IMAD.WIDE.U32 R14, R22, 0x4, R4.reuse ;  /* 0x00000004160e7825 */ /* 0x101fe200078e0004 */
[----:B------:R-:W4:Y:S03]  /*18f0*/  LDG.E R24, desc[UR6][R24.64] ;  /* 0x0000000618187981 */ /* 0x000f26000c1e1900 */
[----:B-1----:R-:W-:-:S04]  /*1900*/  IMAD.WIDE.U32 R20, R23, 0x4, R4 ;  /* 0x0000000417147825 */ /* 0x002fc800078e0004 */
[----:B---3--:R-:W-:Y:S02]  /*1910*/  IMAD.WIDE.U32 R16, R26, 0x4, R4 ;  /* 0x000000041a107825 */ /* 0x008fe400078e0004 */
[----:B------:R0:W3:Y:S02]  /*1920*/  LDG.E R26, desc[UR6][R14.64] ;  /* 0x000000060e1a7981 */ /* 0x0000e4000c1e1900 */
[C---:B-----5:R-:W-:Y:S02]  /*1930*/  VIADD R19, R7.reuse, 0xffffff00 ;  /* 0xffffff0007137836 */ /* 0x060fe40000000000 */
[----:B------:R1:W3:Y:S01]  /*1940*/  LDG.E R25, desc[UR6][R20.64] ;  /* 0x0000000614197981 */ /* 0x0002e2000c1e1900 */
[----:B------:R-:W-:-:S03]  /*1950*/  VIADD R23, R7, 0x100 ;  /* 0x0000010007177836 */ /* 0x000fc60000000000 */
[----:B------:R-:W5:Y:S01]  /*1960*/  LDG.E R16, desc[UR6][R16.64] ;  /* 0x0000000610107981 */ /* 0x000f62000c1e1900 */
[C---:B0-----:R-:W-:Y:S02]  /*1970*/  VIADD R15, R7.reuse, 0x200 ;  /* 0x00000200070f7836 */ /* 0x041fe40000000000 */
[----:B-1----:R-:W-:Y:S02]  /*1980*/  VIADD R21, R7, 0x300 ;  /* 0x0000030007157836 */ /* 0x002fe40000000000 */
[----:B------:R-:W-:-:S04]  /*1990*/  IMAD.WIDE.U32 R18, R19, 0x4, R4 ;  /* 0x0000000413127825 */ /* 0x000fc800078e0004 */
[--C-:B------:R-:W-:Y:S02]  /*19a0*/  IMAD.WIDE.U32 R20, R21, 0x4, R4.reuse ;  /* 0x0000000415147825 */ /* 0x100fe400078e0004 */
[----:B------:R-:W5:Y:S02]  /*19b0*/  LDG.E R19, desc[UR6][R18.64] ;  /* 0x0000000612137981 */ /* 0x000f64000c1e1900 */
[----:B------:R-:W-:Y:S02]  /*19c0*/  IMAD.WIDE.U32 R22, R23, 0x4, R4 ;  /* 0x0000000417167825 */ /* 0x000fe400078e0004 */
[----:B------:R0:W5:Y:S04]  /*19d0*/  LDG.E R17, desc[UR6][R20.64] ;  /* 0x0000000614117981 */ /* 0x000168000c1e1900 */
[----:B------:R1:W5:Y:S01]  /*19e0*/  LDG.E R23, desc[UR6][R22.64] ;  /* 0x0000000616177981 */ /* 0x000362000c1e1900 */
[----:B0-----:R-:W-:-:S02]  /*19f0*/  VIADD R21, R7, 0x500 ;  /* 0x0000050007157836 */ /* 0x001fc40000000000 */
[----:B-1----:R-:W-:Y:S01]  /*1a00*/  VIADD R22, R7, 0x600 ;  /* 0x0000060007167836 */ /* 0x002fe20000000000 */
[----:B--2---:R-:W-:Y:S01]  /*1a10*/  VIMNMX3 R27, R29, R28, R27, !PT ;  /* 0x0000001c1d1b720f */ /* 0x004fe2000780011b */
[----:B------:R-:W-:-:S04]  /*1a20*/  IMAD.WIDE.U32 R28, R15, 0x4, R4 ;  /* 0x000000040f1c7825 */ /* 0x000fc800078e0004 */
[----:B------:R-:W-:Y:S02]  /*1a30*/  VIADD R15, R7, 0x400 ;  /* 0x00000400070f7836 */ /* 0x000fe40000000000 */
[----:B------:R-:W2:Y:S02]  /*1a40*/  LDG.E R28, desc[UR6][R28.64] ;  /* 0x000000061c1c7981 */ /* 0x000ea4000c1e1900 */
[----:B------:R-:W-:-:S05]  /*1a50*/  IMAD.WIDE.U32 R14, R15, 0x4, R4 ;  /* 0x000000040f0e7825 */ /* 0x000fca00078e0004 */
[----:B------:R0:W2:Y:S01]  /*1a60*/  LDG.E R18, desc[UR6][R14.64] ;  /* 0x000000060e127981 */ /* 0x0000a2000c1e1900 */
[----:B----4-:R-:W-:Y:S01]  /*1a70*/  VIMNMX3 R0, R27, R0, R13, !PT ;  /* 0x000000001b00720f */ /* 0x010fe2000780010d */
[----:B------:R-:W-:Y:S02]  /*1a80*/  VIADD R27, R7, 0x700 ;  /* 0x00000700071b7836 */ /* 0x000fe40000000000 */
[----:B0-----:R-:W-:-:S04]  /*1a90*/  IMAD.WIDE.U32 R14, R21, 0x4, R4 ;  /* 0x00000004150e7825 */ /* 0x001fc800078e0004 */
[--C-:B------:R-:W-:Y:S01]  /*1aa0*/  IMAD.WIDE.U32 R20, R22, 0x4, R4.reuse ;  /* 0x0000000416147825 */ /* 0x100fe200078e0004 */
[----:B------:R0:W4:Y:S04]  /*1ab0*/  LDG.E R13, desc[UR6][R14.64] ;  /* 0x000000060e0d7981 */ /* 0x000128000c1e1900 */
[----:B------:R-:W4:Y:S01]  /*1ac0*/  LDG.E R29, desc[UR6][R20.64] ;  /* 0x00000006141d7981 */ /* 0x000f22000c1e1900 */
[----:B0-----:R-:W-:-:S05]  /*1ad0*/  IMAD.WIDE.U32 R14, R27, 0x4, R4 ;  /* 0x000000041b0e7825 */ /* 0x001fca00078e0004 */
[----:B------:R-:W4:Y:S01]  /*1ae0*/  LDG.E R22, desc[UR6][R14.64] ;  /* 0x000000060e167981 */ /* 0x000f22000c1e1900 */
[----:B---3--:R-:W-:Y:S01]  /*1af0*/  VIMNMX3 R0, R0, R25, R26, !PT ;  /* 0x000000190000720f */ /* 0x008fe2000780011a */
[----:B------:R-:W-:-:S05]  /*1b00*/  VIADD R12, R12, 0x10 ;  /* 0x000000100c0c7836 */ /* 0x000fca0000000000 */
[----:B------:R-:W-:Y:S02]  /*1b10*/  ISETP.NE.AND P0, PT, R12, RZ, PT ;  /* 0x000000ff0c00720c */ /* 0x000fe40003f05270 */
[----:B-----5:R-:W-:-:S04]  /*1b20*/  VIMNMX3 R0, R0, R16, R19, !PT ;  /* 0x000000100000720f */ /* 0x020fc80007800113 */
[----:B------:R-:W-:Y:S01]  /*1b30*/  VIMNMX3 R0, R0, R24, R23, !PT ;  /* 0x000000180000720f */ /* 0x000fe20007800117 */
[----:B------:R-:W-:Y:S02]  /*1b40*/  VIADD R11, R11, 0x1000 ;  /* 0x000010000b0b7836 */ /* 0x000fe40000000000 */
[----:B------:R-:W-:Y:S01]  /*1b50*/  VIADD R7, R7, 0x1000 ;  /* 0x0000100007077836 */ /* 0x000fe20000000000 */
[----:B--2---:R-:W-:-:S04]  /*1b60*/  VIMNMX3 R0, R0, R28, R17, !PT ;  /* 0x0000001c0000720f */ /* 0x004fc80007800111 */
[----:B----4-:R-:W-:-:S04]  /*1b70*/  VIMNMX3 R0, R0, R18, R13, !PT ;  /* 0x000000120000720f */ /* 0x010fc8000780010d */
[----:B------:R-:W-:Y:S01]  /*1b80*/  VIMNMX3 R29, R0, R29, R22, !PT ;  /* 0x0000001d001d720f */ /* 0x000fe20007800116 */
[----:B------:R-:W-:Y:S06]  /*1b90*/  @P0 BRA `(.L_x_412) ;  /* 0xfffffffc00100947 */ /* 0x000fec000383ffff */
[----:B------:R-:W-:Y:S05]  /*1ba0*/  BSYNC.RECONVERGENT B3 ;  /* 0x0000000000037941 */ /* 0x000fea0003800200 */
.L_x_411:
[----:B------:R-:W-:-:S07]  /*1bb0*/  VIADD R0, R11, 0xfffff800 ;  /* 0xfffff8000b007836 */ /* 0x000fce0000000000 */
.L_x_410:
[----:B------:R-:W-:Y:S05]  /*1bc0*/  BSYNC.RECONVERGENT B2 ;  /* 0x0000000000027941 */ /* 0x000fea0003800200 */
.L_x_409:
[----:B------:R-:W-:-:S13]  /*1bd0*/  ISETP.NE.AND P0, PT, R10, RZ, PT ;  /* 0x000000ff0a00720c */ /* 0x000fda0003f05270 */
[----:B------:R-:W-:Y:S05]  /*1be0*/  @!P0 BRA `(.L_x_408) ;  /* 0x0000000400148947 */ /* 0x000fea0003800000 */
[----:B------:R-:W-:Y:S01]  /*1bf0*/  ISETP.GE.U32.AND P0, PT, R10, 0x8, PT ;  /* 0x000000080a00780c */ /* 0x000fe20003f06070 */
[----:B------:R-:W-:Y:S01]  /*1c00*/  BSSY.RECONVERGENT B2, `(.L_x_413) ;  /* 0x0000021000027945 */ /* 0x000fe20003800200 */
[----:B------:R-:W-:-:S04]  /*1c10*/  LOP3.LUT R23, R8, 0x7, RZ, 0xc0, !PT ;  /* 0x0000000708177812 */ /* 0x000fc800078ec0ff */
[----:B------:R-:W-:-:S07]  /*1c20*/  ISETP.NE.AND P1, PT, R23, RZ, PT ;  /* 0x000000ff1700720c */ /* 0x000fce0003f25270 */
[----:B------:R-:W-:Y:S06]  /*1c30*/  @!P0 BRA `(.L_x_414) ;  /* 0x0000000000748947 */ /* 0x000fec0003800000 */
[----:B------:R-:W-:-:S05]  /*1c40*/  IADD3 R11, PT, PT, R0, R9, RZ ;  /* 0x00000009000b7210 */ /* 0x000fca0007ffe0ff */
[C---:B------:R-:W-:Y:S02]  /*1c50*/  VIADD R19, R11.reuse, 0x100 ;  /* 0x000001000b137836 */ /* 0x040fe40000000000 */
[C---:B------:R-:W-:Y:S02]  /*1c60*/  VIADD R21, R11.reuse, 0x200 ;  /* 0x000002000b157836 */ /* 0x040fe40000000000 */
[C---:B------:R-:W-:Y:S02]  /*1c70*/  VIADD R13, R11.reuse, 0x300 ;  /* 0x000003000b0d7836 */ /* 0x040fe40000000000 */
[----:B------:R-:W-:-:S04]  /*1c80*/  IMAD.WIDE.U32 R16, R11, 0x4, R4 ;  /* 0x000000040b107825 */ /* 0x000fc800078e0004 */
[--C-:B------:R-:W-:Y:S01]  /*1c90*/  IMAD.WIDE.U32 R18, R19, 0x4, R4.reuse ;  /* 0x0000000413127825 */ /* 0x100fe200078e0004 */
[----:B------:R0:W2:Y:S03]  /*1ca0*/  LDG.E R22, desc[UR6][R16.64] ;  /* 0x0000000610167981 */ /* 0x0000a6000c1e1900 */
[--C-:B------:R-:W-:Y:S01]  /*1cb0*/  IMAD.WIDE.U32 R20, R21, 0x4, R4.reuse ;  /* 0x0000000415147825 */ /* 0x100fe200078e0004 */
[----:B------:R1:W2:Y:S03]  /*1cc0*/  LDG.E R7, desc[UR6][R18.64] ;  /* 0x0000000612077981 */ /* 0x0002a6000c1e1900 */
[C---:B------:R-:W-:Y:S02]  /*1cd0*/  VIADD R15, R11.reuse, 0x400 ;  /* 0x000004000b0f7836 */ /* 0x040fe40000000000 */
[----:B------:R-:W-:Y:S01]  /*1ce0*/  VIADD R25, R11, 0x500 ;  /* 0x000005000b197836 */ /* 0x000fe20000000000 */
[----:B------:R-:W3:Y:S01]  /*1cf0*/  LDG.E R20, desc[UR6][R20.64] ;  /* 0x0000000614147981 */ /* 0x000ee2000c1e1900 */
[----:B------:R-:W-:-:S04]  /*1d00*/  IMAD.WIDE.U32 R12, R13, 0x4, R4 ;  /* 0x000000040d0c7825 */ /* 0x000fc800078e0004 */
[C---:B------:R-:W-:Y:S02]  /*1d10*/  VIADD R27, R11.reuse, 0x600 ;  /* 0x000006000b1b7836 */ /* 0x040fe40000000000 */
[----:B------:R-:W-:Y:S01]  /*1d20*/  VIADD R24, R11, 0x700 ;  /* 0x000007000b187836 */ /* 0x000fe20000000000 */
[----:B------:R-:W3:Y:S01]  /*1d30*/  LDG.E R12, desc[UR6][R12.64] ;  /* 0x000000060c0c7981 */ /* 0x000ee2000c1e1900 */
[----:B------:R-:W-:-:S04]  /*1d40*/  IMAD.WIDE.U32 R14, R15, 0x4, R4 ;  /* 0x000000040f0e7825 */ /* 0x000fc800078e0004 */
[--C-:B------:R-:W-:Y:S02]  /*1d50*/  IMAD.WIDE.U32 R10, R25, 0x4, R4.reuse ;  /* 0x00000004190a7825 */ /* 0x100fe400078e0004 */
[----:B------:R-:W4:Y:S02]  /*1d60*/  LDG.E R14, desc[UR6][R14.64] ;  /* 0x000000060e0e7981 */ /* 0x000f24000c1e1900 */
[--C-:B0-----:R-:W-:Y:S02]  /*1d70*/  IMAD.WIDE.U32 R16, R27, 0x4, R4.reuse ;  /* 0x000000041b107825 */ /* 0x101fe400078e0004 */
[----:B------:R-:W4:Y:S02]  /*1d80*/  LDG.E R10, desc[UR6][R10.64] ;  /* 0x000000060a0a7981 */ /* 0x000f24000c1e1900 */
[----:B-1----:R-:W-:Y:S02]  /*1d90*/  IMAD.WIDE.U32 R18, R24, 0x4, R4 ;  /* 0x0000000418127825 */ /* 0x002fe400078e0004 */
[----:B------:R-:W5:Y:S04]  /*1da0*/  LDG.E R16, desc[UR6][R16.64] ;  /* 0x0000000610107981 */ /* 0x000f68000c1e1900 */
[----:B------:R-:W5:Y:S01]  /*1db0*/  LDG.E R18, desc[UR6][R18.64] ;  /* 0x0000000612127981 */ /* 0x000f62000c1e1900 */
[----:B------:R-:W-:Y:S01]  /*1dc0*/  VIADD R0, R0, 0x800 ;  /* 0x0000080000007836 */ /* 0x000fe20000000000 */
[----:B--2---:R-:W-:-:S04]  /*1dd0*/  VIMNMX3 R7, R29, R22, R7, !PT ;  /* 0x000000161d07720f */ /* 0x004fc80007800107 */
[----:B---3--:R-:W-:-:S04]  /*1de0*/  VIMNMX3 R7, R7, R20, R12, !PT ;  /* 0x000000140707720f */ /* 0x008fc8000780010c */
[----:B----4-:R-:W-:-:S04]  /*1df0*/  VIMNMX3 R7, R7, R14, R10, !PT ;  /* 0x0000000e0707720f */ /* 0x010fc8000780010a */
[----:B-----5:R-:W-:-:S07]  /*1e00*/  VIMNMX3 R29, R7, R16, R18, !PT ;  /* 0x00000010071d720f */ /* 0x020fce0007800112 */
.L_x_414:
[----:B------:R-:W-:Y:S05]  /*1e10*/  BSYNC.RECONVERGENT B2 ;  /* 0x0000000000027941 */ /* 0x000fea0003800200 */
.L_x_413:
[----:B------:R-:W-:Y:S05]  /*1e20*/  @!P1 BRA `(.L_x_408) ;  /* 0x0000000000849947 */ /* 0x000fea0003800000 */
[----:B------:R-:W-:Y:S01]  /*1e30*/  ISETP.GE.U32.AND P0, PT, R23, 0x4, PT ;  /* 0x000000041700780c */ /* 0x000fe20003f06070 */
[----:B------:R-:W-:Y:S01]  /*1e40*/  BSSY.RECONVERGENT B2, `(.L_x_415) ;  /* 0x0000012000027945 */ /* 0x000fe20003800200 */
[----:B------:R-:W-:-:S11]  /*1e50*/  LOP3.LUT P1, RZ, R8, 0x3, RZ, 0xc0, !PT ;  /* 0x0000000308ff7812 */ /* 0x000fd6000782c0ff */
[----:B------:R-:W-:Y:S05]  /*1e60*/  @!P0 BRA `(.L_x_416) ;  /* 0x00000000003c8947 */ /* 0x000fea0003800000 */
[----:B------:R-:W-:-:S04]  /*1e70*/  IMAD.IADD R7, R0, 0x1, R9 ;  /* 0x0000000100077824 */ /* 0x000fc800078e0209 */
[C---:B------:R-:W-:Y:S02]  /*1e80*/  VIADD R11, R7.reuse, 0x100 ;  /* 0x00000100070b7836 */ /* 0x040fe40000000000 */
[----:B------:R-:W-:-:S04]  /*1e90*/  IMAD.WIDE.U32 R8, R7, 0x4, R4 ;  /* 0x0000000407087825 */ /* 0x000fc800078e0004 */
[C---:B------:R-:W-:Y:S02]  /*1ea0*/  VIADD R13, R7.reuse, 0x200 ;  /* 0x00000200070d7836 */ /* 0x040fe40000000000 */
[----:B------:R-:W-:Y:S01]  /*1eb0*/  VIADD R15, R7, 0x300 ;  /* 0x00000300070f7836 */ /* 0x000fe20000000000 */
[----:B------:R-:W2:Y:S01]  /*1ec0*/  LDG.E R8, desc[UR6][R8.64] ;  /* 0x0000000608087981 */ /* 0x000ea2000c1e1900 */
[----:B------:R-:W-:-:S04]  /*1ed0*/  IMAD.WIDE.U32 R10, R11, 0x4, R4 ;  /* 0x000000040b0a7825 */ /* 0x000fc800078e0004 */
[--C-:B------:R-:W-:Y:S02]  /*1ee0*/  IMAD.WIDE.U32 R12, R13, 0x4, R4.reuse ;  /* 0x000000040d0c7825 */ /* 0x100fe400078e0004 */
[----:B------:R-:W2:Y:S02]  /*1ef0*/  LDG.E R10, desc[UR6][R10.64] ;  /* 0x000000060a0a7981 */ /* 0x000ea4000c1e1900 */
[----:B------:R-:W-:Y:S02]  /*1f00*/  IMAD.WIDE.U32 R14, R15, 0x4, R4 ;  /* 0x000000040f0e7825 */ /* 0x000fe400078e0004 */
[----:B------:R-:W3:Y:S04]  /*1f10*/  LDG.E R12, desc[UR6][R12.64] ;  /* 0x000000060c0c7981 */ /* 0x000ee8000c1e1900 */
[----:B------:R-:W3:Y:S01]  /*1f20*/  LDG.E R14, desc[UR6][R14.64] ;  /* 0x000000060e0e7981 */ /* 0x000ee2000c1e1900 */
[----:B------:R-:W-:Y:S01]  /*1f30*/  VIADD R0, R0, 0x400 ;  /* 0x0000040000007836 */ /* 0x000fe20000000000 */
[----:B--2---:R-:W-:-:S04]  /*1f40*/  VIMNMX3 R29, R29, R8, R10, !PT ;  /* 0x000000081d1d720f */ /* 0x004fc8000780010a */
[----:B---3--:R-:W-:-:S07]  /*1f50*/  VIMNMX3 R29, R29, R12, R14, !PT ;  /* 0x0000000c1d1d720f */ /* 0x008fce000780010e */
.L_x_416:
[----:B------:R-:W-:Y:S05]  /*1f60*/  BSYNC.RECONVERGENT B2 ;  /* 0x0000000000027941 */ /* 0x000fea0003800200 */
.L_x_415:
[----:B------:R-:W-:Y:S05]  /*1f70*/  @!P1 BRA `(.L_x_408) ;  /* 0x0000000000309947 */ /* 0x000fea0003800000 */
[----:B------:R-:W-:Y:S01]  /*1f80*/  LOP3.LUT R6, R6, 0xffff, RZ, 0xc0, !PT ;  /* 0x0000ffff06067812 */ /* 0x000fe200078ec0ff */
[----:B------:R-:W-:-:S03]  /*1f90*/  IMAD.IADD R9, R0, 0x1, R2 ;  /* 0x0000000100097824 */ /* 0x000fc600078e0202 */
[----:B------:R-:W-:-:S04]  /*1fa0*/  LEA.HI R6, R6, 0x1, RZ, 0x18 ;  /* 0x0000000106067811 */ /* 0x000fc800078fc0ff */
[----:B------:R-:W-:-:S05]  /*1fb0*/  LOP3.LUT R6, R6, 0x3, RZ, 0xc0, !PT ;  /* 0x0000000306067812 */ /* 0x000fca00078ec0ff */
[----:B------:R-:W-:-:S07]  /*1fc0*/  IMAD.MOV R0, RZ, RZ, -R6 ;  /* 0x000000ffff007224 */ /* 0x000fce00078e0a06 */
.L_x_417:
[----:B------:R-:W-:-:S06]  /*1fd0*/  IMAD.WIDE.U32 R6, R9, 0x4, R4 ;  /* 0x0000000409067825 */ /* 0x000fcc00078e0004 */
[----:B------:R-:W2:Y:S01]  /*1fe0*/  LDG.E R6, desc[UR6][R6.64] ;  /* 0x0000000606067981 */ /* 0x000ea2000c1e1900 */
[----:B------:R-:W-:Y:S02]  /*1ff0*/  VIADD R0, R0, 0x1 ;  /* 0x0000000100007836 */ /* 0x000fe40000000000 */
[----:B------:R-:W-:-:S03]  /*2000*/  VIADD R9, R9, 0x100 ;  /* 0x0000010009097836 */ /* 0x000fc60000000000 */
[----:B------:R-:W-:Y:S02]  /*2010*/  ISETP.NE.AND P0, PT, R0, RZ, PT ;  /* 0x000000ff0000720c */ /* 0x000fe40003f05270 */
[----:B--2---:R-:W-:-:S11]  /*2020*/  VIMNMX R29, PT, PT, R6, R29, !PT ;  /* 0x0000001d061d7248 */ /* 0x004fd60007fe0100 */
[----:B------:R-:W-:Y:S05]  /*2030*/  @P0 BRA `(.L_x_417) ;  /* 0xfffffffc00e40947 */ /* 0x000fea000383ffff */
.L_x_408:
[----:B------:R-:W-:Y:S05]  /*2040*/  BSYNC.RECONVERGENT B1 ;  /* 0x0000000000017941 */ /* 0x000fea0003800200 */
.L_x_405:
[----:B------:R-:W0:Y:S01]  /*2050*/  S2R R7, SR_LANEID ;  /* 0x0000000000077919 */ /* 0x000e220000000000 */
[----:B------:R-:W1:Y:S01]  /*2060*/  SHFL.DOWN PT, R0, R29, 0x1, 0x1f ;  /* 0x08201f001d007f89 */ /* 0x000e6200000e0000 */
[----:B------:R-:W2:Y:S01]  /*2070*/  S2R R6, SR_TID.X ;  /* 0x0000000000067919 */ /* 0x000ea20000002100 */
[C---:B0-----:R-:W-:Y:S02]  /*2080*/  ISETP.GT.AND P0, PT, R7.reuse, 0x1e, PT ;  /* 0x0000001e0700780c */ /* 0x041fe40003f04270 */
[----:B------:R-:W-:-:S11]  /*2090*/  ISETP.NE.AND P1, PT, R7, RZ, PT ;  /* 0x000000ff0700720c */ /* 0x000fd60003f25270 */
[----:B-1----:R-:W-:Y:S02]  /*20a0*/  @!P0 VIMNMX R29, PT, PT, R0, R29, !PT ;  /* 0x0000001d001d8248 */ /* 0x002fe40007fe0100 */
[----:B------:R-:W-:Y:S01]  /*20b0*/  ISETP.GT.AND P0, PT, R7, 0x1d, PT ;  /* 0x0000001d0700780c */ /* 0x000fe20003f04270 */
[----:B------:R-:W0:Y:S01]  /*20c0*/  @!P1 S2R R5, SR_CgaCtaId ;  /* 0x0000000000059919 */ /* 0x000e220000008800 */
[----:B------:R-:W-:Y:S02]  /*20d0*/  @!P1 MOV R4, 0x400 ;  /* 0x0000040000049802 */ /* 0x000fe40000000f00 */
[----:B--2---:R-:W-:Y:S01]  /*20e0*/  @!P1 SHF.R.U32.HI R2, RZ, 0x3, R6 ;  /* 0x00000003ff029819 */ /* 0x004fe20000011606 */
        /* <DEDUP_REMOVED lines=22> */
[----:B---3--:R-:W-:Y:S04]  /*2250*/  LDS R0, [UR4+0xc] ;  /* 0x00000c04ff007984 */ /* 0x008fe80008000800 */
[----:B------:R-:W0:Y:S04]  /*2260*/  LDS.128 R4, [UR4+0x10] ;  /* 0x00001004ff047984 */ /* 0x000e280008000c00 */
[----:B------:R-:W1:Y:S01]  /*2270*/  LDS.64 R10, [UR4+0x20] ;  /* 0x00002004ff0a7984 */ /* 0x000e620008000a00 */
[----:B0-----:R-:W-:-:S04]  /*2280*/  VIMNMX3 R0, R9, R0, R4, !PT ;  /* 0x000000000900720f */ /* 0x001fc80007800104 */
[----:B------:R-:W-:-:S04]  /*2290*/  VIMNMX3 R0, R0, R5, R6, !PT ;  /* 0x000000050000720f */ /* 0x000fc80007800106 */
[----:B-1----:R-:W-:-:S04]  /*22a0*/  VIMNMX3 R0, R0, R7, R10, !PT ;  /* 0x000000070000720f */ /* 0x002fc8000780010a */
[----:B------:R-:W-:-:S07]  /*22b0*/  VIMNMX R9, PT, PT, R0, R11, !PT ;  /* 0x0000000b00097248 */ /* 0x000fce0007fe0100 */
.L_x_404:
[----:B------:R-:W-:Y:S05]  /*22c0*/  BSYNC.RECONVERGENT B0 ;  /* 0x0000000000007941 */ /* 0x000fea0003800200 */
.L_x_388:
[----:B------:R-:W-:Y:S05]  /*22d0*/  @P0 EXIT ;  /* 0x000000000000094d */ /* 0x000fea0003800000 */
[----:B--23--:R-:W2:Y:S02]  /*22e0*/  LDC.64 R4, c[0x0][0x388] ;  /* 0x0000e200ff047b82 */ /* 0x00cea40000000a00 */
[----:B--2---:R-:W-:-:S05]  /*22f0*/  IMAD.WIDE.U32 R2, R3, 0x4, R4 ;  /* 0x0000000403027825 */ /* 0x004fca00078e0004 */
[----:B------:R-:W-:Y:S01]  /*2300*/  STG.E desc[UR6][R2.64], R9 ;  /* 0x0000000902007986 */ /* 0x000fe2000c101906 */
[----:B------:R-:W-:Y:S05]  /*2310*/  EXIT ;  /* 0x000000000000794d */ /* 0x000fea0003800000 */
.L_x_418:
        /* <DEDUP_REMOVED lines=14> */
.L_x_486:


//--------------------- .text._ZN3cub18CUB_300001_SM_10006detail6reduce28DeviceReduceSingleTileKernelINS2_10policy_hubIijN4cuda3__47maximumIiEEE10Policy1000EN6thrust24THRUST_300001_SM_1000_NS6detail15normal_iteratorINSC_10device_ptrIiEEEEPijS8_iiNS5_3std3__410__identityEEEvT0_T1_T2_T3_T4_T6_ --------------------------
	.section	.text._ZN3cub18CUB_300001_SM_10006detail6reduce28DeviceReduceSingleTileKernelINS2_10policy_hubIijN4cuda3__47maximumIiEEE10Policy1000EN6thrust24THRUST_300001_SM_1000_NS6detail15normal_iteratorINSC_10device_ptrIiEEEEPijS8_iiNS5_3std3__410__identityEEEvT0_T1_T2_T3_T4_T6_,"ax",@progbits
	.align	128
        .global         _ZN3cub18CUB_300001_SM_10006detail6reduce28DeviceReduceSingleTileKernelINS2_10policy_hubIijN4cuda3__47maximumIiEEE10Policy1000EN6thrust24THRUST_300001_SM_1000_NS6detail15normal_iteratorINSC_10device_ptrIiEEEEPijS8_iiNS5_3std3__410__identityEEEvT0_T1_T2_T3_T4_T6_
        .type           _ZN3cub18CUB_300001_SM_10006detail6reduce28DeviceReduceSingleTileKernelINS2_10policy_hubIijN4cuda3__47maximumIiEEE10Policy1000EN6thrust24THRUST_300001_SM_1000_NS6detail15normal_iteratorINSC_10device_ptrIiEEEEPijS8_iiNS5_3std3__410__identityEEEvT0_T1_T2_T3_T4_T6_,@function
        .size           _ZN3cub18CUB_300001_SM_10006detail6reduce28DeviceReduceSingleTileKernelINS2_10policy_hubIijN4cuda3__47maximumIiEEE10Policy1000EN6thrust24THRUST_300001_SM_1000_NS6detail15normal_iteratorINSC_10device_ptrIiEEEEPijS8_iiNS5_3std3__410__identityEEEvT0_T1_T2_T3_T4_T6_,(.L_x_487 - _ZN3cub18CUB_300001_SM_10006detail6reduce28DeviceReduceSingleTileKernelINS2_10policy_hubIijN4cuda3__47maximumIiEEE10Policy1000EN6thrust24THRUST_300001_SM_1000_NS6detail15normal_iteratorINSC_10device_ptrIiEEEEPijS8_iiNS5_3std3__410__identityEEEvT0_T1_T2_T3_T4_T6_)
        .other          _ZN3cub18CUB_300001_SM_10006detail6reduce28DeviceReduceSingleTileKernelINS2_10policy_hubIijN4cuda3__47maximumIiEEE10Policy1000EN6thrust24THRUST_300001_SM_1000_NS6detail15normal_iteratorINSC_10device_ptrIiEEEEPijS8_iiNS5_3std3__410__identityEEEvT0_T1_T2_T3_T4_T6_,@"STO_CUDA_ENTRY STV_DEFAULT"
_ZN3cub18CUB_300001_SM_10006detail6reduce28DeviceReduceSingleTileKernelINS2_10policy_hubIijN4cuda3__47maximumIiEEE10Policy1000EN6thrust24THRUST_300001_SM_1000_NS6detail15normal_iteratorINSC_10device_ptrIiEEEEPijS8_iiNS5_3std3__410__identityEEEvT0_T1_T2_T3_T4_T6_:
.text._ZN3cub18CUB_300001_SM_10006detail6reduce28DeviceReduceSingleTileKernelINS2_10policy_hubIijN4cuda3__47maximumIiEEE10Policy1000EN6thrust24THRUST_300001_SM_1000_NS6detail15normal_iteratorINSC_10device_ptrIiEEEEPijS8_iiNS5_3std3__410__identityEEEvT0_T1_T2_T3_T4_T6_:
        /* <DEDUP_REMOVED lines=13> */
.L_x_419:
[----:B------:R-:W-:Y:S01]  /*00d0*/  ISETP.GT.U32.AND P0, PT, R2, 0xfff, PT ;  /* 0x00000fff0200780c */ /* 0x000fe20003f04070 */
[----:B------:R-:W-:-:S12]  /*00e0*/  BSSY.RECONVERGENT B0, `(.L_x_420) ;  /* 0x00001da000007945 */ /* 0x000fd80003800200 */
        /* <DEDUP_REMOVED lines=11> */
.L_x_423:
[----:B------:R-:W-:Y:S05]  /*01a0*/  BSYNC.RECONVERGENT B1 ;  /* 0x0000000000017941 */ /* 0x000fea0003800200 */
.L_x_422:
        /* <DEDUP_REMOVED lines=17> */
.L_x_428:
        /* <DEDUP_REMOVED lines=31> */
.L_x_427:
[----:B------:R-:W-:Y:S05]  /*04b0*/  BSYNC.RECONVERGENT B2 ;  /* 0x0000000000027941 */ /* 0x000fea0003800200 */
.L_x_426:
[----:B------:R-:W-:Y:S05]  /*04c0*/  @!P1 BRA `(.L_x_425) ;  /* 0x0000000000c89947 */ /* 0x000fea0003800000 */
[----:B------:R-:W-:Y:S01]  /*04d0*/  ISETP.GE.U32.AND P0, PT, R21, 0x8, PT ;  /* 0x000000081500780c */ /* 0x000fe20003f06070 */
[----:B------:R-:W-:Y:S01]  /*04e0*/  BSSY.RECONVERGENT B2, `(.L_x_429) ;  /* 0x0000013000027945 */ /* 0x000fe20003800200 */
[----:B------:R-:W-:-:S04]  /*04f0*/  LOP3.LUT R16, R4, 0x7, RZ, 0xc0, !PT ;  /* 0x0000000704107812 */ /* 0x000fc800078ec0ff */
[----:B------:R-:W-:-:S07]  /*0500*/  ISETP.NE.AND P1, PT, R16, RZ, PT ;  /* 0x000000ff1000720c */ /* 0x000fce0003f25270 */
[----:B------:R-:W-:Y:S06]  /*0510*/  @!P0 BRA `(.L_x_430) ;  /* 0x00000000003c8947 */ /* 0x000fec0003800000 */
[----:B------:R-:W0:Y:S02]  /*0520*/  LDC.64 R6, c[0x0][0x380] ;  /* 0x0000e000ff067b82 */ /* 0x000e240000000a00 */
[----:B0-----:R-:W-:-:S05]  /*0530*/  IMAD.WIDE.U32 R6, R5, 0x4, R6 ;  /* 0x0000000405067825 */ /* 0x001fca00078e0006 */
        /* <DEDUP_REMOVED lines=13> */
.L_x_430:
[----:B------:R-:W-:Y:S05]  /*0610*/  BSYNC.RECONVERGENT B2 ;  /* 0x0000000000027941 */ /* 0x000fea0003800200 */
.L_x_429:
        /* <DEDUP_REMOVED lines=11> */
[----:B------:R-:W3:Y:S01]  /*06d0*/  LDG.E R10, desc[UR6][R6.64+0xc00] ;  /* 0x000c0006060a7981 */ /* 0x000ee2000c1e1900 */
[----:B------:R-:W-:Y:S01]  /*06e0*/  VIADD R5, R5, 0x400 ;  /* 0x0000040005057836 */ /* 0x000fe20000000000 */
[----:B--2--5:R-:W-:-:S04]  /*06f0*/  VIMNMX3 R0, R0, R9, R4, !PT ;  /* 0x000000090000720f */ /* 0x024fc80007800104 */
[----:B---3--:R-:W-:-:S07]  /*0700*/  VIMNMX3 R0, R0, R11, R10, !PT ;  /* 0x0000000b0000720f */ /* 0x008fce000780010a */
.L_x_432:
[----:B------:R-:W-:Y:S05]  /*0710*/  BSYNC.RECONVERGENT B2 ;  /* 0x0000000000027941 */ /* 0x000fea0003800200 */
.L_x_431:
[----:B------:R-:W-:Y:S05]  /*0720*/  @!P1 BRA `(.L_x_425) ;  /* 0x0000000000309947 */ /* 0x000fea0003800000 */
[----:B------:R-:W0:Y:S02]  /*0730*/  LDC.64 R6, c[0x0][0x380] ;  /* 0x0000e000ff067b82 */ /* 0x000e240000000a00 */
[----:B0-----:R-:W-:-:S04]  /*0740*/  IMAD.WIDE.U32 R4, R5, 0x4, R6 ;  /* 0x0000000405047825 */ /* 0x001fc800078e0006 */
[----:B------:R-:W-:Y:S02]  /*0750*/  IMAD.MOV R6, RZ, RZ, -R8 ;  /* 0x000000ffff067224 */ /* 0x000fe400078e0a08 */
[----:B------:R-:W-:-:S07]  /*0760*/  IMAD.MOV.U32 R7, RZ, RZ, R5 ;  /* 0x000000ffff077224 */ /* 0x000fce00078e0005 */
.L_x_433:
[----:B------:R-:W-:-:S06]  /*0770*/  IMAD.MOV.U32 R5, RZ, RZ, R7 ;  /* 0x000000ffff057224 */ /* 0x000fcc00078e0007 */
[----:B------:R0:W2:Y:S01]  /*0780*/  LDG.E R5, desc[UR6][R4.64] ;  /* 0x0000000604057981 */ /* 0x0000a2000c1e1900 */
[----:B------:R-:W-:-:S05]  /*0790*/  VIADD R6, R6, 0x1 ;  /* 0x0000000106067836 */ /* 0x000fca0000000000 */
[----:B------:R-:W-:Y:S02]  /*07a0*/  ISETP.NE.AND P0, PT, R6, RZ, PT ;  /* 0x000000ff0600720c */ /* 0x000fe40003f05270 */
[----:B0-----:R-:W-:-:S05]  /*07b0*/  IADD3 R4, P1, PT, R4, 0x400, RZ ;  /* 0x0000040004047810 */ /* 0x001fca0007f3e0ff */
[----:B------:R-:W-:Y:S01]  /*07c0*/  IMAD.X R7, RZ, RZ, R7, P1 ;  /* 0x000000ffff077224 */ /* 0x000fe200008e0607 */
[----:B--2--5:R-:W-:-:S05]  /*07d0*/  VIMNMX R0, PT, PT, R5, R0, !PT ;  /* 0x0000000005007248 */ /* 0x024fca0007fe0100 */
[----:B------:R-:W-:Y:S05]  /*07e0*/  @P0 BRA `(.L_x_433) ;  /* 0xfffffffc00e00947 */ /* 0x000fea000383ffff */
.L_x_425:
[----:B------:R-:W-:Y:S05]  /*07f0*/  BSYNC.RECONVERGENT B1 ;  /* 0x0000000000017941 */ /* 0x000fea0003800200 */
.L_x_424:
[----:B------:R-:W-:Y:S01]  /*0800*/  ISETP.GE.U32.AND P0, PT, R2, 0x100, PT ;  /* 0x000001000200780c */ /* 0x000fe20003f06070 */
[----:B-----5:R-:W-:-:S12]  /*0810*/  IMAD.MOV.U32 R9, RZ, RZ, R0 ;  /* 0x000000ffff097224 */ /* 0x020fd800078e0000 */
[----:B------:R-:W-:Y:S05]  /*0820*/  @!P0 BRA `(.L_x_434) ;  /* 0x0000000000a08947 */ /* 0x000fea0003800000 */
[----:B0-----:R-:W0:Y:S01]  /*0830*/  S2R R6, SR_LANEID ;  /* 0x0000000000067919 */ /* 0x001e220000000000 */
[----:B------:R-:W1:Y:S02]  /*0840*/  SHFL.DOWN PT, R0, R9, 0x1, 0x1f ;  /* 0x08201f0009007f89 */ /* 0x000e6400000e0000 */
[----:B-1----:R-:W-:Y:S02]  /*0850*/  VIMNMX R0, PT, PT, R0, R9, !PT ;  /* 0x0000000900007248 */ /* 0x002fe40007fe0100 */
[C---:B0-----:R-:W-:Y:S02]  /*0860*/  ISETP.GT.AND P0, PT, R6.reuse, 0x1e, PT ;  /* 0x0000001e0600780c */ /* 0x041fe40003f04270 */
[C---:B------:R-:W-:Y:S02]  /*0870*/  ISETP.NE.AND P1, PT, R6.reuse, RZ, PT ;  /* 0x000000ff0600720c */ /* 0x040fe40003f25270 */
[----:B------:R-:W-:Y:S02]  /*0880*/  SEL R0, R9, R0, P0 ;  /* 0x0000000009007207 */ /* 0x000fe40000000000 */
[----:B------:R-:W-:-:S03]  /*0890*/  ISETP.GT.AND P0, PT, R6, 0x1d, PT ;  /* 0x0000001d0600780c */ /* 0x000fc60003f04270 */
[----:B------:R-:W0:Y:S06]  /*08a0*/  SHFL.DOWN PT, R5, R0, 0x2, 0x1f ;  /* 0x08401f0000057f89 */ /* 0x000e2c00000e0000 */
        /* <DEDUP_REMOVED lines=32> */
.L_x_434:
[----:B0-----:R-:W0:Y:S01]  /*0ab0*/  S2R R6, SR_LANEID ;  /* 0x0000000000067919 */ /* 0x001e220000000000 */
[----:B------:R-:W-:-:S04]  /*0ac0*/  LOP3.LUT R0, R3, 0x3e0, RZ, 0xc0, !PT ;  /* 0x000003e003007812 */ /* 0x000fc800078ec0ff */
[----:B------:R-:W-:Y:S01]  /*0ad0*/  LOP3.LUT R7, RZ, R0, RZ, 0x33, !PT ;  /* 0x00000000ff077212 */ /* 0x000fe200078e33ff */
[----:B------:R-:W-:-:S04]  /*0ae0*/  VIADD R5, R0, 0x20 ;  /* 0x0000002000057836 */ /* 0x000fc80000000000 */
[----:B------:R-:W-:Y:S01]  /*0af0*/  IMAD.IADD R7, R7, 0x1, R2 ;  /* 0x0000000107077824 */ /* 0x000fe200078e0202 */
[----:B------:R-:W-:-:S04]  /*0b00*/  ISETP.GT.U32.AND P0, PT, R5, R2, PT ;  /* 0x000000020500720c */ /* 0x000fc80003f04070 */
        /* <DEDUP_REMOVED lines=36> */
[C---:B------:R-:W-:Y:S02]  /*0d50*/  ISETP.GT.U32.AND P3, PT, R2.reuse, 0x60, PT ;  /* 0x000000600200780c */ /* 0x040fe40003f64070 */
[----:B------:R-:W-:Y:S01]  /*0d60*/  ISETP.GT.U32.AND P1, PT, R2, 0x80, PT ;  /* 0x000000800200780c */ /* 0x000fe20003f24070 */
[----:B-1----:R-:W-:-:S09]  /*0d70*/  ULEA UR4, UR5, UR4, 0x18 ;  /* 0x0000000405047291 */ /* 0x002fd2000f8ec0ff */
[----:B------:R-:W0:Y:S04]  /*0d80*/  LDS R0, [UR4+0xc] ;  /* 0x00000c04ff007984 */ /* 0x000e280008000800 */
[----:B------:R-:W1:Y:S04]  /*0d90*/  LDS.128 R8, [UR4+0x10] ;  /* 0x00001004ff087984 */ /* 0x000e680008000c00 */
[----:B------:R-:W2:Y:S01]  /*0da0*/  LDS.64 R6, [UR4+0x20] ;  /* 0x00002004ff067984 */ /* 0x000ea20008000a00 */
[----:B0-----:R-:W-:Y:S02]  /*0db0*/  @P2 VIMNMX R5, PT, PT, R5, R0, !PT ;  /* 0x0000000005052248 */ /* 0x001fe40007fe0100 */
[----:B------:R-:W-:-:S02]  /*0dc0*/  ISETP.GT.U32.AND P2, PT, R2, 0xa0, PT ;  /* 0x000000a00200780c */ /* 0x000fc40003f44070 */
[----:B-1----:R-:W-:Y:S02]  /*0dd0*/  @P4 VIMNMX R5, PT, PT, R5, R8, !PT ;  /* 0x0000000805054248 */ /* 0x002fe40007fe0100 */
[C---:B------:R-:W-:Y:S02]  /*0de0*/  ISETP.GT.U32.AND P4, PT, R2.reuse, 0xc0, PT ;  /* 0x000000c00200780c */ /* 0x040fe40003f84070 */
[----:B------:R-:W-:Y:S02]  /*0df0*/  @P3 VIMNMX R5, PT, PT, R5, R9, !PT ;  /* 0x0000000905053248 */ /* 0x000fe40007fe0100 */
[----:B------:R-:W-:Y:S02]  /*0e00*/  ISETP.GT.U32.AND P3, PT, R2, 0xe0, PT ;  /* 0x000000e00200780c */ /* 0x000fe40003f64070 */
[----:B------:R-:W-:-:S04]  /*0e10*/  @P1 VIMNMX R5, PT, PT, R5, R10, !PT ;  /* 0x0000000a05051248 */ /* 0x000fc80007fe0100 */
[----:B------:R-:W-:-:S04]  /*0e20*/  @P2 VIMNMX R5, PT, PT, R5, R11, !PT ;  /* 0x0000000b05052248 */ /* 0x000fc80007fe0100 */
[----:B--2---:R-:W-:-:S04]  /*0e30*/  @P4 VIMNMX R5, PT, PT, R5, R6, !PT ;  /* 0x0000000605054248 */ /* 0x004fc80007fe0100 */
[----:B------:R-:W-:Y:S01]  /*0e40*/  @P3 VIMNMX R5, PT, PT, R5, R7, !PT ;  /* 0x0000000705053248 */ /* 0x000fe20007fe0100 */
[----:B------:R-:W-:Y:S06]  /*0e50*/  BRA `(.L_x_435) ;  /* 0x0000001000087947 */ /* 0x000fec0003800000 */
.L_x_421:
[----:B------:R-:W0:Y:S01]  /*0e60*/  S2R R0, SR_TID.X ;  /* 0x0000000000007919 */ /* 0x000e220000002100 */
[----:B------:R-:W1:Y:S02]  /*0e70*/  LDCU.64 UR4, c[0x0][0x380] ;  /* 0x00007000ff0477ac */ /* 0x000e640008000a00 */
[----:B-1----:R-:W-:Y:S02]  /*0e80*/  IMAD.U32 R12, RZ, RZ, UR4 ;  /* 0x00000004ff0c7e24 */ /* 0x002fe4000f8e00ff */
[----:B------:R-:W-:Y:S02]  /*0e90*/  IMAD.U32 R13, RZ, RZ, UR5 ;  /* 0x00000005ff0d7e24 */ /* 0x000fe4000f8e00ff */
        /* <DEDUP_REMOVED lines=17> */
[----:B------:R-:W-:Y:S01]  /*0fb0*/  UMOV UR4, 0x1000 ;  /* 0x0000100000047882 */ /* 0x000fe20000000000 */
[----:B--2---:R-:W-:Y:S01]  /*0fc0*/  VIMNMX3 R6, R3, R6, R7, !PT ;  /* 0x000000060306720f */ /* 0x004fe20007800107 */
[----:B------:R-:W-:-:S05]  /*0fd0*/  VIADD R3, R2, 0xfffff000 ;  /* 0xfffff00002037836 */ /* 0x000fca0000000000 */
[----:B------:R-:W-:Y:S02]  /*0fe0*/  ISETP.GE.U32.AND P0, PT, R3, 0x1000, PT ;  /* 0x000010000300780c */ /* 0x000fe40003f06070 */
        /* <DEDUP_REMOVED lines=8> */
[----:B------:R-:W0:Y:S01]  /*1070*/  LDC R2, c[0x0][0x390] ;  /* 0x0000e400ff027b82 */ /* 0x000e220000000800 */
[----:B------:R-:W-:-:S07]  /*1080*/  UMOV UR4, 0x1000 ;  /* 0x0000100000047882 */ /* 0x000fce0000000000 */
[----:B------:R-:W1:Y:S02]  /*1090*/  LDC.64 R12, c[0x0][0x380] ;  /* 0x0000e000ff0c7b82 */ /* 0x000e640000000a00 */
.L_x_438:
[----:B------:R-:W-:-:S04]  /*10a0*/  VIADD R5, R0, UR4 ;  /* 0x0000000400057c36 */ /* 0x000fc80008000000 */
[----:B-1----:R-:W-:-:S05]  /*10b0*/  IMAD.WIDE.U32 R4, R5, 0x4, R12 ;  /* 0x0000000405047825 */ /* 0x002fca00078e000c */
        /* <DEDUP_REMOVED lines=16> */
[----:B--2---:R-:W-:Y:S01]  /*11c0*/  VIMNMX3 R10, R10, R11, R14, !PT ;  /* 0x0000000b0a0a720f */ /* 0x004fe2000780010e */
[----:B0-----:R-:W-:-:S05]  /*11d0*/  VIADD R11, R2, -UR4 ;  /* 0x80000004020b7c36 */ /* 0x001fca0008000000 */
[----:B------:R-:W-:Y:S02]  /*11e0*/  ISETP.GE.U32.AND P0, PT, R11, 0x1000, PT ;  /* 0x000010000b00780c */ /* 0x000fe40003f06070 */
[----:B---3--:R-:W-:Y:S02]  /*11f0*/  VIMNMX3 R16, R25, R16, R17, !PT ;  /* 0x000000101910720f */ /* 0x008fe40007800111 */
[----:B----4-:R-:W-:Y:S02]  /*1200*/  VIMNMX3 R19, R18, R19, R20, !PT ;  /* 0x000000131213720f */ /* 0x010fe40007800114 */
[----:B-----5:R-:W-:-:S04]  /*1210*/  VIMNMX3 R21, R21, R22, R23, !PT ;  /* 0x000000161515720f */ /* 0x020fc80007800117 */
[----:B------:R-:W-:Y:S02]  /*1220*/  VIMNMX3 R16, R16, R19, R21, !PT ;  /* 0x000000131010720f */ /* 0x000fe40007800115 */
[----:B------:R-:W-:Y:S02]  /*1230*/  VIMNMX3 R7, R9, R7, R6, !PT ;  /* 0x000000070907720f */ /* 0x000fe40007800106 */
[----:B------:R-:W-:-:S04]  /*1240*/  VIMNMX R8, PT, PT, R8, R15, !PT ;  /* 0x0000000f08087248 */ /* 0x000fc80007fe0100 */
[----:B------:R-:W-:-:S04]  /*1250*/  VIMNMX3 R7, R10, R7, R8, !PT ;  /* 0x000000070a07720f */ /* 0x000fc80007800108 */
[----:B------:R-:W-:Y:S01]  /*1260*/  VIMNMX R25, PT, PT, R16, R7, !PT ;  /* 0x0000000710197248 */ /* 0x000fe20007fe0100 */
[----:B------:R-:W-:Y:S06]  /*1270*/  @!P0 BRA `(.L_x_437) ;  /* 0x0000000800688947 */ /* 0x000fec0003800000 */
[----:B------:R-:W-:-:S06]  /*1280*/  UIADD3 UR4, UPT, UPT, UR4, 0x1000, URZ ;  /* 0x0000100004047890 */ /* 0x000fcc000fffe0ff */
[----:B------:R-:W-:-:S13]  /*1290*/  ISETP.LT.U32.AND P0, PT, R3, UR4, PT ;  /* 0x0000000403007c0c */ /* 0x000fda000bf01070 */
[----:B------:R-:W-:Y:S05]  /*12a0*/  @!P0 BRA `(.L_x_438) ;  /* 0xfffffffc007c8947 */ /* 0x000fea000383ffff */
.L_x_436:
[----:B------:R-:W-:Y:S01]  /*12b0*/  VIADD R3, R2, -UR4 ;  /* 0x8000000402037c36 */ /* 0x000fe20008000000 */
[----:B------:R-:W-:Y:S04]  /*12c0*/  BSSY.RECONVERGENT B1, `(.L_x_437) ;  /* 0x0000095000017945 */ /* 0x000fe80003800200 */
[----:B------:R-:W-:-:S04]  /*12d0*/  ISETP.GE.AND P0, PT, R0, R3, PT ;  /* 0x000000030000720c */ /* 0x000fc80003f06270 */
[----:B------:R-:W-:-:S13]  /*12e0*/  ISETP.LE.U32.OR P0, PT, R2, UR4, P0 ;  /* 0x0000000402007c0c */ /* 0x000fda0008703470 */
[----:B------:R-:W-:Y:S05]  /*12f0*/  @P0 BRA `(.L_x_439) ;  /* 0x0000000800440947 */ /* 0x000fea0003800000 */
[----:B------:R-:W-:Y:S01]  /*1300*/  LOP3.LUT R3, RZ, R0, RZ, 0x33, !PT ;  /* 0x00000000ff037212 */ /* 0x000fe200078e33ff */
[----:B------:R-:W-:Y:S01]  /*1310*/  BSSY.RECONVERGENT B2, `(.L_x_440) ;  /* 0x000004a000027945 */ /* 0x000fe20003800200 */
[----:B------:R-:W-:Y:S02]  /*1320*/  IMAD.MOV.U32 R6, RZ, RZ, R0 ;  /* 0x000000ffff067224 */ /* 0x000fe400078e0000 */
[----:B------:R-:W-:-:S04]  /*1330*/  IADD3 R3, PT, PT, R2, -UR4, R3 ;  /* 0x8000000402037c10 */ /* 0x000fc8000fffe003 */
[C---:B------:R-:W-:Y:S02]  /*1340*/  ISETP.GE.U32.AND P0, PT, R3.reuse, 0xf00, PT ;  /* 0x00000f000300780c */ /* 0x040fe40003f06070 */
[----:B------:R-:W-:-:S04]  /*1350*/  LEA.HI R3, R3, 0x1, RZ, 0x18 ;  /* 0x0000000103037811 */ /* 0x000fc800078fc0ff */
[----:B------:R-:W-:-:S07]  /*1360*/  LOP3.LUT R4, R3, 0xf, RZ, 0xc0, !PT ;  /* 0x0000000f03047812 */ /* 0x000fce00078ec0ff */
[----:B------:R-:W-:Y:S05]  /*1370*/  @!P0 BRA `(.L_x_441) ;  /* 0x00000004000c8947 */ /* 0x000fea0003800000 */
[----:B------:R-:W-:Y:S01]  /*1380*/  LOP3.LUT R7, R3, 0x1fffff0, RZ, 0xc0, !PT ;  /* 0x01fffff003077812 */ /* 0x000fe200078ec0ff */
[----:B------:R-:W-:Y:S01]  /*1390*/  BSSY.RECONVERGENT B3, `(.L_x_442) ;  /* 0x0000040000037945 */ /* 0x000fe20003800200 */
[C---:B------:R-:W-:Y:S01]  /*13a0*/  LOP3.LUT R6, R0.reuse, 0x800, RZ, 0xfc, !PT ;  /* 0x0000080000067812 */ /* 0x040fe200078efcff */
[----:B------:R-:W-:Y:S02]  /*13b0*/  VIADD R2, R0, UR4 ;  /* 0x0000000400027c36 */ /* 0x000fe40008000000 */
[----:B------:R-:W-:-:S07]  /*13c0*/  IMAD.MOV R7, RZ, RZ, -R7 ;  /* 0x000000ffff077224 */ /* 0x000fce00078e0a07 */
.L_x_443:
[----:B------:R-:W-:-:S04]  /*13d0*/  IMAD.WIDE.U32 R26, R2, 0x4, R12 ;  /* 0x00000004021a7825 */ /* 0x000fc800078e000c */
[C---:B------:R-:W-:Y:S02]  /*13e0*/  VIADD R9, R2.reuse, 0x100 ;  /* 0x0000010002097836 */ /* 0x040fe40000000000 */
[----:B------:R-:W-:Y:S01]  /*13f0*/  VIADD R15, R2, 0x400 ;  /* 0x00000400020f7836 */ /* 0x000fe20000000000 */
[----:B------:R0:W2:Y:S01]  /*1400*/  LDG.E R26, desc[UR6][R26.64] ;  /* 0x000000061a1a7981 */ /* 0x0000a2000c1e1900 */
[----:B------:R-:W-:-:S04]  /*1410*/  IMAD.WIDE.U32 R8, R9, 0x4, R12 ;  /* 0x0000000409087825 */ /* 0x000fc800078e000c */
[C---:B------:R-:W-:Y:S01]  /*1420*/  VIADD R17, R2.reuse, 0x200 ;  /* 0x0000020002117836 */ /* 0x040fe20000000000 */
[----:B------:R1:W2:Y:S01]  /*1430*/  LDG.E R5, desc[UR6][R8.64] ;  /* 0x0000000608057981 */ /* 0x0002a2000c1e1900 */
[C---:B------:R-:W-:Y:S02]  /*1440*/  VIADD R11, R2.reuse, 0x300 ;  /* 0x00000300020b7836 */ /* 0x040fe40000000000 */
[----:B0-----:R-:W-:Y:S02]  /*1450*/  VIADD R27, R2, 0x700 ;  /* 0x00000700021b7836 */ /* 0x001fe40000000000 */
[----:B------:R-:W-:-:S04]  /*1460*/  IMAD.WIDE.U32 R14, R15, 0x4, R12 ;  /* 0x000000040f0e7825 */ /* 0x000fc800078e000c */
[--C-:B------:R-:W-:Y:S01]  /*1470*/  IMAD.WIDE.U32 R16, R17, 0x4, R12.reuse ;  /* 0x0000000411107825 */ /* 0x100fe200078e000c */
[----:B------:R0:W3:Y:S03]  /*1480*/  LDG.E R22, desc[UR6][R14.64] ;  /* 0x000000060e167981 */ /* 0x0000e6000c1e1900 */
[----:B------:R-:W-:Y:S01]  /*1490*/  VIADD R29, R2, 0x500 ;  /* 0x00000500021d7836 */ /* 0x000fe20000000000 */
[----:B------:R-:W4:Y:S01]  /*14a0*/  LDG.E R24, desc[UR6][R16.64] ;  /* 0x0000000610187981 */ /* 0x000f22000c1e1900 */
[----:B------:R-:W-:-:S04]  /*14b0*/  IMAD.WIDE.U32 R10, R11, 0x4, R12 ;  /* 0x000000040b0a7825 */ /* 0x000fc800078e000c */
[--C-:B-1----:R-:W-:Y:S01]  /*14c0*/  IMAD.WIDE.U32 R8, R27, 0x4, R12.reuse ;  /* 0x000000041b087825 */ /* 0x102fe200078e000c */
[----:B------:R-:W4:Y:S03]  /*14d0*/  LDG.E R23, desc[UR6][R10.64] ;  /* 0x000000060a177981 */ /* 0x000f26000c1e1900 */
[----:B------:R-:W-:Y:S02]  /*14e0*/  VIADD R27, R2, 0x900 ;  /* 0x00000900021b7836 */ /* 0x000fe40000000000 */
[----:B------:R-:W-:-:S04]  /*14f0*/  IMAD.WIDE.U32 R28, R29, 0x4, R12 ;  /* 0x000000041d1c7825 */ /* 0x000fc800078e000c */
[C---:B------:R-:W-:Y:S01]  /*1500*/  VIADD R19, R2.reuse, 0x600 ;  /* 0x0000060002137836 */ /* 0x040fe20000000000 */
[----:B------:R1:W5:Y:S01]  /*1510*/  LDG.E R11, desc[UR6][R8.64] ;  /* 0x00000006080b7981 */ /* 0x000362000c1e1900 */
[C---:B0-----:R-:W-:Y:S02]  /*1520*/  VIADD R15, R2.reuse, 0xa00 ;  /* 0x00000a00020f7836 */ /* 0x041fe40000000000 */
[----:B------:R-:W-:Y:S01]  /*1530*/  VIADD R20, R2, 0x800 ;  /* 0x0000080002147836 */ /* 0x000fe20000000000 */
[----:B------:R0:W3:Y:S01]  /*1540*/  LDG.E R21, desc[UR6][R28.64] ;  /* 0x000000061c157981 */ /* 0x0000e2000c1e1900 */
[----:B------:R-:W-:-:S04]  /*1550*/  IMAD.WIDE.U32 R18, R19, 0x4, R12 ;  /* 0x0000000413127825 */ /* 0x000fc800078e000c */
[----:B-1----:R-:W-:-:S04]  /*1560*/  IMAD.WIDE.U32 R8, R27, 0x4, R12 ;  /* 0x000000041b087825 */ /* 0x002fc800078e000c */
[--C-:B------:R-:W-:Y:S02]  /*1570*/  IMAD.WIDE.U32 R14, R15, 0x4, R12.reuse ;  /* 0x000000040f0e7825 */ /* 0x100fe400078e000c */
[----:B------:R-:W5:Y:S02]  /*1580*/  LDG.E R9, desc[UR6][R8.64] ;  /* 0x0000000608097981 */ /* 0x000f64000c1e1900 */
[--C-:B------:R-:W-:Y:S02]  /*1590*/  IMAD.WIDE.U32 R16, R20, 0x4, R12.reuse ;  /* 0x0000000414107825 */ /* 0x100fe400078e000c */
[----:B------:R1:W5:Y:S02]  /*15a0*/  LDG.E R20, desc[UR6][R18.64] ;  /* 0x0000000612147981 */ /* 0x000364000c1e1900 */
[C---:B0-----:R-:W-:Y:S02]  /*15b0*/  VIADD R29, R2.reuse, 0xb00 ;  /* 0x00000b00021d7836 */ /* 0x041fe40000000000 */
[----:B------:R-:W-:Y:S01]  /*15c0*/  VIADD R27, R2, 0xc00 ;  /* 0x00000c00021b7836 */ /* 0x000fe20000000000 */
[----:B------:R0:W5:Y:S01]  /*15d0*/  LDG.E R10, desc[UR6][R16.64] ;  /* 0x00000006100a7981 */ /* 0x000162000c1e1900 */
[----:B------:R-:W-:-:S03]  /*15e0*/  IMAD.WIDE.U32 R28, R29, 0x4, R12 ;  /* 0x000000041d1c7825 */ /* 0x000fc600078e000c */
[----:B------:R0:W5:Y:S01]  /*15f0*/  LDG.E R8, desc[UR6][R14.64] ;  /* 0x000000060e087981 */ /* 0x000162000c1e1900 */
[C---:B-1----:R-:W-:Y:S02]  /*1600*/  VIADD R19, R2.reuse, 0xe00 ;  /* 0x00000e0002137836 */ /* 0x042fe40000000000 */
[C---:B------:R-:W-:Y:S02]  /*1610*/  VIADD R18, R2.reuse, 0xf00 ;  /* 0x00000f0002127836 */ /* 0x040fe40000000000 */
[----:B0-----:R-:W-:Y:S02]  /*1620*/  IMAD.WIDE.U32 R16, R27, 0x4, R12 ;  /* 0x000000041b107825 */ /* 0x001fe400078e000c */
[----:B------:R-:W5:Y:S02]  /*1630*/  LDG.E R27, desc[UR6][R28.64] ;  /* 0x000000061c1b7981 */ /* 0x000f64000c1e1900 */
[----:B------:R-:W-:-:S04]  /*1640*/  VIADD R15, R2, 0xd00 ;  /* 0x00000d00020f7836 */ /* 0x000fc80000000000 */
[--C-:B------:R-:W-:Y:S01]  /*1650*/  IMAD.WIDE.U32 R14, R15, 0x4, R12.reuse ;  /* 0x000000040f0e7825 */ /* 0x100fe200078e000c */
[----:B------:R0:W5:Y:S05]  /*1660*/  LDG.E R28, desc[UR6][R16.64] ;  /* 0x00000006101c7981 */ /* 0x00016a000c1e1900 */
[----:B------:R-:W5:Y:S01]  /*1670*/  LDG.E R15, desc[UR6][R14.64] ;  /* 0x000000060e0f7981 */ /* 0x000f62000c1e1900 */
[----:B0-----:R-:W-:-:S04]  /*1680*/  IMAD.WIDE.U32 R16, R19, 0x4, R12 ;  /* 0x0000000413107825 */ /* 0x001fc800078e000c */
[----:B------:R-:W-:Y:S02]  /*1690*/  IMAD.WIDE.U32 R18, R18, 0x4, R12 ;  /* 0x0000000412127825 */ /* 0x000fe400078e000c */
[----:B------:R-:W5:Y:S04]  /*16a0*/  LDG.E R16, desc[UR6][R16.64] ;  /* 0x0000000610107981 */ /* 0x000f68000c1e1900 */
[----:B------:R-:W5:Y:S01]  /*16b0*/  LDG.E R19, desc[UR6][R18.64] ;  /* 0x0000000612137981 */ /* 0x000f62000c1e1900 */
[----:B------:R-:W-:-:S05]  /*16c0*/  VIADD R7, R7, 0x10 ;  /* 0x0000001007077836 */ /* 0x000fca0000000000 */
[----:B------:R-:W-:Y:S01]  /*16d0*/  ISETP.NE.AND P0, PT, R7, RZ, PT ;  /* 0x000000ff0700720c */ /* 0x000fe20003f05270 */
[----:B------:R-:W-:Y:S02]  /*16e0*/  VIADD R6, R6, 0x1000 ;  /* 0x0000100006067836 */ /* 0x000fe40000000000 */
[----:B------:R-:W-:Y:S01]  /*16f0*/  VIADD R2, R2, 0x1000 ;  /* 0x0000100002027836 */ /* 0x000fe20000000000 */
[----:B--2---:R-:W-:-:S04]  /*1700*/  VIMNMX3 R5, R25, R26, R5, !PT ;  /* 0x0000001a1905720f */ /* 0x004fc80007800105 */
[----:B----4-:R-:W-:-:S04]  /*1710*/  VIMNMX3 R5, R5, R24, R23, !PT ;  /* 0x000000180505720f */ /* 0x010fc80007800117 */
[----:B---3--:R-:W-:-:S04]  /*1720*/  VIMNMX3 R5, R5, R22, R21, !PT ;  /* 0x000000160505720f */ /* 0x008fc80007800115 */
[----:B-----5:R-:W-:-:S04]  /*1730*/  VIMNMX3 R5, R5, R20, R11, !PT ;  /* 0x000000140505720f */ /* 0x020fc8000780010b */
[----:B------:R-:W-:-:S04]  /*1740*/  VIMNMX3 R5, R5, R10, R9, !PT ;  /* 0x0000000a0505720f */ /* 0x000fc80007800109 */
[----:B------:R-:W-:-:S04]  /*1750*/  VIMNMX3 R5, R5, R8, R27, !PT ;  /* 0x000000080505720f */ /* 0x000fc8000780011b */
[----:B------:R-:W-:-:S04]  /*1760*/  VIMNMX3 R5, R5, R28, R15, !PT ;  /* 0x0000001c0505720f */ /* 0x000fc8000780010f */
[----:B------:R-:W-:Y:S01]  /*1770*/  VIMNMX3 R25, R5, R16, R19, !PT ;  /* 0x000000100519720f */ /* 0x000fe20007800113 */
[----:B------:R-:W-:Y:S06]  /*1780*/  @P0 BRA `(.L_x_443) ;  /* 0xfffffffc00100947 */ /* 0x000fec000383ffff */
[----:B------:R-:W-:Y:S05]  /*1790*/  BSYNC.RECONVERGENT B3 ;  /* 0x0000000000037941 */ /* 0x000fea0003800200 */
.L_x_442:
[----:B------:R-:W-:-:S07]  /*17a0*/  VIADD R6, R6, 0xfffff800 ;  /* 0xfffff80006067836 */ /* 0x000fce0000000000 */
.L_x_441:
[----:B------:R-:W-:Y:S05]  /*17b0*/  BSYNC.RECONVERGENT B2 ;  /* 0x0000000000027941 */ /* 0x000fea0003800200 */
.L_x_440:
[----:B------:R-:W-:-:S13]  /*17c0*/  ISETP.NE.AND P0, PT, R4, RZ, PT ;  /* 0x000000ff0400720c */ /* 0x000fda0003f05270 */
[----:B------:R-:W-:Y:S05]  /*17d0*/  @!P0 BRA `(.L_x_439) ;  /* 0x00000004000c8947 */ /* 0x000fea0003800000 */
[----:B------:R-:W-:Y:S01]  /*17e0*/  ISETP.GE.U32.AND P0, PT, R4, 0x8, PT ;  /* 0x000000080400780c */ /* 0x000fe20003f06070 */
[----:B------:R-:W-:Y:S01]  /*17f0*/  BSSY.RECONVERGENT B2, `(.L_x_444) ;  /* 0x0000021000027945 */ /* 0x000fe20003800200 */
[----:B------:R-:W-:-:S04]  /*1800*/  LOP3.LUT R22, R3, 0x7, RZ, 0xc0, !PT ;  /* 0x0000000703167812 */ /* 0x000fc800078ec0ff */
[----:B------:R-:W-:-:S07]  /*1810*/  ISETP.NE.AND P1, PT, R22, RZ, PT ;  /* 0x000000ff1600720c */ /* 0x000fce0003f25270 */
[----:B------:R-:W-:Y:S06]  /*1820*/  @!P0 BRA `(.L_x_445) ;  /* 0x0000000000748947 */ /* 0x000fec0003800000 */
[----:B------:R-:W-:-:S04]  /*1830*/  VIADD R5, R6, UR4 ;  /* 0x0000000406057c36 */ /* 0x000fc80008000000 */
[C---:B------:R-:W-:Y:S02]  /*1840*/  VIADD R21, R5.reuse, 0x100 ;  /* 0x0000010005157836 */ /* 0x040fe40000000000 */
[C---:B------:R-:W-:Y:S02]  /*1850*/  VIADD R19, R5.reuse, 0x200 ;  /* 0x0000020005137836 */ /* 0x040fe40000000000 */
[C---:B------:R-:W-:Y:S02]  /*1860*/  VIADD R9, R5.reuse, 0x300 ;  /* 0x0000030005097836 */ /* 0x040fe40000000000 */
[----:B------:R-:W-:-:S04]  /*1870*/  IMAD.WIDE.U32 R14, R5, 0x4, R12 ;  /* 0x00000004050e7825 */ /* 0x000fc800078e000c */
[--C-:B------:R-:W-:Y:S01]  /*1880*/  IMAD.WIDE.U32 R20, R21, 0x4, R12.reuse ;  /* 0x0000000415147825 */ /* 0x100fe200078e000c */
[----:B------:R0:W2:Y:S03]  /*1890*/  LDG.E R2, desc[UR6][R14.64] ;  /* 0x000000060e027981 */ /* 0x0000a6000c1e1900 */
[--C-:B------:R-:W-:Y:S01]  /*18a0*/  IMAD.WIDE.U32 R18, R19, 0x4, R12.reuse ;  /* 0x0000000413127825 */ /* 0x100fe200078e000c */
[----:B------:R-:W2:Y:S03]  /*18b0*/  LDG.E R7, desc[UR6][R20.64] ;  /* 0x0000000614077981 */ /* 0x000ea6000c1e1900 */
        /* <DEDUP_REMOVED lines=10> */
[--C-:B------:R-:W-:Y:S02]  /*1960*/  IMAD.WIDE.U32 R16, R23, 0x4, R12.reuse ;  /* 0x0000000417107825 */ /* 0x100fe400078e000c */
[----:B------:R-:W4:Y:S02]  /*1970*/  LDG.E R4, desc[UR6][R4.64] ;  /* 0x0000000604047981 */ /* 0x000f24000c1e1900 */
[----:B0-----:R-:W-:Y:S02]  /*1980*/  IMAD.WIDE.U32 R14, R27, 0x4, R12 ;  /* 0x000000041b0e7825 */ /* 0x001fe400078e000c */
[----:B------:R-:W5:Y:S04]  /*1990*/  LDG.E R16, desc[UR6][R16.64] ;  /* 0x0000000610107981 */ /* 0x000f68000c1e1900 */
[----:B------:R-:W5:Y:S01]  /*19a0*/  LDG.E R14, desc[UR6][R14.64] ;  /* 0x000000060e0e7981 */ /* 0x000f62000c1e1900 */
[----:B------:R-:W-:Y:S01]  /*19b0*/  VIADD R6, R6, 0x800 ;  /* 0x0000080006067836 */ /* 0x000fe20000000000 */
[----:B--2---:R-:W-:-:S04]  /*19c0*/  VIMNMX3 R7, R25, R2, R7, !PT ;  /* 0x000000021907720f */ /* 0x004fc80007800107 */
[----:B---3--:R-:W-:-:S04]  /*19d0*/  VIMNMX3 R7, R7, R18, R8, !PT ;  /* 0x000000120707720f */ /* 0x008fc80007800108 */
[----:B----4-:R-:W-:-:S04]  /*19e0*/  VIMNMX3 R7, R7, R10, R4, !PT ;  /* 0x0000000a0707720f */ /* 0x010fc80007800104 */
[----:B-----5:R-:W-:-:S07]  /*19f0*/  VIMNMX3 R25, R7, R16, R14, !PT ;  /* 0x000000100719720f */ /* 0x020fce000780010e */
.L_x_445:
[----:B------:R-:W-:Y:S05]  /*1a00*/  BSYNC.RECONVERGENT B2 ;  /* 0x0000000000027941 */ /* 0x000fea0003800200 */
.L_x_444:
        /* <DEDUP_REMOVED lines=21> */
.L_x_447:
[----:B------:R-:W-:Y:S05]  /*1b60*/  BSYNC.RECONVERGENT B2 ;  /* 0x0000000000027941 */ /* 0x000fea0003800200 */
.L_x_446:
[----:B------:R-:W-:Y:S05]  /*1b70*/  @!P1 BRA `(.L_x_439) ;  /* 0x0000000000249947 */ /* 0x000fea0003800000 */
[----:B------:R-:W-:Y:S02]  /*1b80*/  VIADD R5, R6, UR4 ;  /* 0x0000000406057c36 */ /* 0x000fe40008000000 */
[----:B------:R-:W-:-:S07]  /*1b90*/  IMAD.MOV R4, RZ, RZ, -R7 ;  /* 0x000000ffff047224 */ /* 0x000fce00078e0a07 */
.L_x_448:
[----:B------:R-:W-:-:S06]  /*1ba0*/  IMAD.WIDE.U32 R2, R5, 0x4, R12 ;  /* 0x0000000405027825 */ /* 0x000fcc00078e000c */
[----:B------:R-:W2:Y:S01]  /*1bb0*/  LDG.E R2, desc[UR6][R2.64] ;  /* 0x0000000602027981 */ /* 0x000ea2000c1e1900 */
[----:B------:R-:W-:Y:S02]  /*1bc0*/  VIADD R4, R4, 0x1 ;  /* 0x0000000104047836 */ /* 0x000fe40000000000 */
[----:B------:R-:W-:-:S03]  /*1bd0*/  VIADD R5, R5, 0x100 ;  /* 0x0000010005057836 */ /* 0x000fc60000000000 */
[----:B------:R-:W-:Y:S02]  /*1be0*/  ISETP.NE.AND P0, PT, R4, RZ, PT ;  /* 0x000000ff0400720c */ /* 0x000fe40003f05270 */
[----:B--2---:R-:W-:-:S11]  /*1bf0*/  VIMNMX R25, PT, PT, R2, R25, !PT ;  /* 0x0000001902197248 */ /* 0x004fd60007fe0100 */
[----:B------:R-:W-:Y:S05]  /*1c00*/  @P0 BRA `(.L_x_448) ;  /* 0xfffffffc00e40947 */ /* 0x000fea000383ffff */
.L_x_439:
[----:B------:R-:W-:Y:S05]  /*1c10*/  BSYNC.RECONVERGENT B1 ;  /* 0x0000000000017941 */ /* 0x000fea0003800200 */
.L_x_437:
        /* <DEDUP_REMOVED lines=38> */
.L_x_435:
[----:B------:R-:W-:Y:S05]  /*1e80*/  BSYNC.RECONVERGENT B0 ;  /* 0x0000000000007941 */ /* 0x000fea0003800200 */
.L_x_420:
[----:B------:R-:W-:Y:S05]  /*1e90*/  @P0 EXIT ;  /* 0x000000000000094d */ /* 0x000fea0003800000 */
[----:B-12---:R-:W1:Y:S01]  /*1ea0*/  LDC.64 R2, c[0x0][0x388] ;  /* 0x0000e200ff027b82 */ /* 0x006e620000000a00 */
[----:B------:R-:W0:Y:S02]  /*1eb0*/  LDCU UR4, c[0x0][0x398] ;  /* 0x00007300ff0477ac */ /* 0x000e240008000800 */
[----:B0-----:R-:W-:-:S05]  /*1ec0*/  VIMNMX R5, PT, PT, R5, UR4, !PT ;  /* 0x0000000405057c48 */ /* 0x001fca000ffe0100 */
[----:B-1----:R-:W-:Y:S01]  /*1ed0*/  STG.E desc[UR6][R2.64], R5 ;  /* 0x0000000502007986 */ /* 0x002fe2000c101906 */
[----:B------:R-:W-:Y:S05]  /*1ee0*/  EXIT ;  /* 0x000000000000794d */ /* 0x000fea0003800000 */
.L_x_449:
        /* <DEDUP_REMOVED lines=9> */
.L_x_487:


//--------------------- .text._ZN3cub18CUB_300001_SM_10006detail9transform16transform_kernelINS2_10policy_hubILb1EN4cuda3std3__45tupleIJN6thrust24THRUST_300001_SM_1000_NS17counting_iteratorIiNSA_11use_defaultESC_SC_EEEEEE10policy1000El7calculoNSA_6detail15normal_iteratorINSA_10device_ptrIiEEEEJSD_EEEvT0_iT1_T2_DpNS2_10kernel_argIT3_EE --------------------------
	.section	.text._ZN3cub18CUB_300001_SM_10006detail9transform16transform_kernelINS2_10policy_hubILb1EN4cuda3std3__45tupleIJN6thrust24THRUST_300001_SM_1000_NS17counting_iteratorIiNSA_11use_defaultESC_SC_EEEEEE10policy1000El7calculoNSA_6detail15normal_iteratorINSA_10device_ptrIiEEEEJSD_EEEvT0_iT1_T2_DpNS2_10kernel_argIT3_EE,"ax",@progbits
	.align	128
        .global         _ZN3cub18CUB_300001_SM_10006detail9transform16transform_kernelINS2_10policy_hubILb1EN4cuda3std3__45tupleIJN6thrust24THRUST_300001_SM_1000_NS17counting_iteratorIiNSA_11use_defaultESC_SC_EEEEEE10policy1000El7calculoNSA_6detail15normal_iteratorINSA_10device_ptrIiEEEEJSD_EEEvT0_iT1_T2_DpNS2_10kernel_argIT3_EE
        .type           _ZN3cub18CUB_300001_SM_10006detail9transform16transform_kernelINS2_10policy_hubILb1EN4cuda3std3__45tupleIJN6thrust24THRUST_300001_SM_1000_NS17counting_iteratorIiNSA_11use_defaultESC_SC_EEEEEE10policy1000El7calculoNSA_6detail15normal_iteratorINSA_10device_ptrIiEEEEJSD_EEEvT0_iT1_T2_DpNS2_10kernel_argIT3_EE,@function
        .size           _ZN3cub18CUB_300001_SM_10006detail9transform16transform_kernelINS2_10policy_hubILb1EN4cuda3std3__45tupleIJN6thrust24THRUST_300001_SM_1000_NS17counting_iteratorIiNSA_11use_defaultESC_SC_EEEEEE10policy1000El7calculoNSA_6detail15normal_iteratorINSA_10device_ptrIiEEEEJSD_EEEvT0_iT1_T2_DpNS2_10kernel_argIT3_EE,(.L_x_488 - _ZN3cub18CUB_300001_SM_10006detail9transform16transform_kernelINS2_10policy_hubILb1EN4cuda3std3__45tupleIJN6thrust24THRUST_300001_SM_1000_NS17counting_iteratorIiNSA_11use_defaultESC_SC_EEEEEE10policy1000El7calculoNSA_6detail15normal_iteratorINSA_10device_ptrIiEEEEJSD_EEEvT0_iT1_T2_DpNS2_10kernel_argIT3_EE)
        .other          _ZN3cub18CUB_300001_SM_10006detail9transform16transform_kernelINS2_10policy_hubILb1EN4cuda3std3__45tupleIJN6thrust24THRUST_300001_SM_1000_NS17counting_iteratorIiNSA_11use_defaultESC_SC_EEEEEE10policy1000El7calculoNSA_6detail15normal_iteratorINSA_10device_ptrIiEEEEJSD_EEEvT0_iT1_T2_DpNS2_10kernel_argIT3_EE,@"STO_CUDA_ENTRY STV_DEFAULT"
_ZN3cub18CUB_300001_SM_10006detail9transform16transform_kernelINS2_10policy_hubILb1EN4cuda3std3__45tupleIJN6thrust24THRUST_300001_SM_1000_NS17counting_iteratorIiNSA_11use_defaultESC_SC_EEEEEE10policy1000El7calculoNSA_6detail15normal_iteratorINSA_10device_ptrIiEEEEJSD_EEEvT0_iT1_T2_DpNS2_10kernel_argIT3_EE:
.text._ZN3cub18CUB_300001_SM_10006detail9transform16transform_kernelINS2_10policy_hubILb1EN4cuda3std3__45tupleIJN6thrust24THRUST_300001_SM_1000_NS17counting_iteratorIiNSA_11use_defaultESC_SC_EEEEEE10policy1000El7calculoNSA_6detail15normal_iteratorINSA_10device_ptrIiEEEEJSD_EEEvT0_iT1_T2_DpNS2_10kernel_argIT3_EE:
[----:B------:R-:W-:Y:S08]  /*0000*/  LDC R1, c[0x0][0x37c] ;  /* 0x0000df00ff017b82 */ /* 0x000ff00000000800 */
[----:B------:R-:W0:Y:S01]  /*0010*/  LDC R8, c[0x0][0x388] ;  /* 0x0000e200ff087b82 */ /* 0x000e220000000800 */
[----:B------:R-:W1:Y:S07]  /*0020*/  LDCU.64 UR6, c[0x0][0x380] ;  /* 0x00007000ff0677ac */ /* 0x000e6e0008000a00 */
[----:B------:R-:W2:Y:S08]  /*0030*/  S2UR UR4, SR_CTAID.X ;  /* 0x00000000000479c3 */ /* 0x000eb00000002500 */
[----:B------:R-:W3:Y:S01]  /*0040*/  LDC.64 R10, c[0x0][0x3a8] ;  /* 0x0000ea00ff0a7b82 */ /* 0x000ee20000000a00 */
[----:B0-----:R-:W-:-:S07]  /*0050*/  IMAD.SHL.U32 R0, R8, 0x80, RZ ;  /* 0x0000008008007824 */ /* 0x001fce00078e00ff */
[----:B------:R-:W0:Y:S01]  /*0060*/  LDC.U8 R4, c[0x0][0x398] ;  /* 0x0000e600ff047b82 */ /* 0x000e220000000000 */
[----:B------:R-:W-:Y:S01]  /*0070*/  SHF.R.S32.HI R2, RZ, 0x1f, R0 ;  /* 0x0000001fff027819 */ /* 0x000fe20000011400 */
[----:B--2---:R-:W-:-:S04]  /*0080*/  IMAD.WIDE.U32 R6, R0, UR4, RZ ;  /* 0x0000000400067c25 */ /* 0x004fc8000f8e00ff */
[----:B------:R-:W-:Y:S01]  /*0090*/  IMAD R9, R2, UR4, RZ ;  /* 0x0000000402097c24 */ /* 0x000fe2000f8e02ff */
[----:B-1----:R-:W-:Y:S01]  /*00a0*/  IADD3 R5, P0, PT, -R6, UR6, RZ ;  /* 0x0000000606057c10 */ /* 0x002fe2000ff1e1ff */
[----:B------:R-:W1:Y:S02]  /*00b0*/  LDCU UR6, c[0x0][0x3b0] ;  /* 0x00007600ff0677ac */ /* 0x000e640008000800 */
[----:B------:R-:W-:Y:S01]  /*00c0*/  IMAD.IADD R9, R7, 0x1, R9 ;  /* 0x0000000107097824 */ /* 0x000fe200078e0209 */
[----:B------:R-:W2:Y:S04]  /*00d0*/  LDCU.64 UR4, c[0x0][0x358] ;  /* 0x00006b00ff0477ac */ /* 0x000ea80008000a00 */
[----:B------:R-:W-:Y:S02]  /*00e0*/  IADD3.X R3, PT, PT, ~R9, UR7, RZ, P0, !PT ;  /* 0x0000000709037c10 */ /* 0x000fe400087fe5ff */
[----:B------:R-:W-:-:S04]  /*00f0*/  ISETP.LT.U32.AND P0, PT, R5, R0, PT ;  /* 0x000000000500720c */ /* 0x000fc80003f01070 */
[----:B------:R-:W-:Y:S02]  /*0100*/  ISETP.LT.AND.EX P0, PT, R3, R2, PT, P0 ;  /* 0x000000020300720c */ /* 0x000fe40003f01300 */
[C---:B---3--:R-:W-:Y:S02]  /*0110*/  LEA R2, P1, R6.reuse, R10, 0x2 ;  /* 0x0000000a06027211 */ /* 0x048fe400078210ff */
[----:B------:R-:W-:Y:S02]  /*0120*/  SEL R5, R5, R0, P0 ;  /* 0x0000000005057207 */ /* 0x000fe40000000000 */
[----:B------:R-:W-:Y:S02]  /*0130*/  SHF.L.U64.HI R10, R6, 0x2, R9 ;  /* 0x00000002060a7819 */ /* 0x000fe40000010209 */
[----:B------:R-:W-:Y:S01]  /*0140*/  ISETP.NE.AND P0, PT, R0, R5, PT ;  /* 0x000000050000720c */ /* 0x000fe20003f05270 */
[----:B-1----:R-:W-:Y:S02]  /*0150*/  VIADD R0, R6, UR6 ;  /* 0x0000000606007c36 */ /* 0x002fe40008000000 */
[----:B------:R-:W-:-:S10]  /*0160*/  IMAD.X R3, R10, 0x1, R11, P1 ;  /* 0x000000010a037824 */ /* 0x000fd400008e060b */
[----:B--2---:R-:W-:Y:S05]  /*0170*/  @!P0 BRA `(.L_x_450) ;  /* 0x0000001400708947 */ /* 0x004fea0003800000 */
[----:B------:R-:W-:-:S13]  /*0180*/  ISETP.GE.AND P0, PT, R8, 0x1, PT ;  /* 0x000000010800780c */ /* 0x000fda0003f06270 */
[----:B------:R-:W-:Y:S05]  /*0190*/  @!P0 EXIT ;  /* 0x000000000000894d */ /* 0x000fea0003800000 */
[----:B------:R-:W1:Y:S01]  /*01a0*/  S2R R7, SR_TID.X ;  /* 0x0000000000077919 */ /* 0x000e620000002100 */
[C---:B------:R-:W-:Y:S01]  /*01b0*/  ISETP.GE.U32.AND P0, PT, R8.reuse, 0x8, PT ;  /* 0x000000080800780c */ /* 0x040fe20003f06070 */
[----:B------:R-:W-:Y:S01]  /*01c0*/  IMAD.MOV.U32 R6, RZ, RZ, RZ ;  /* 0x000000ffff067224 */ /* 0x000fe200078e00ff */
[----:B------:R-:W-:-:S11]  /*01d0*/  LOP3.LUT R19, R8, 0x7, RZ, 0xc0, !PT ;  /* 0x0000000708137812 */ /* 0x000fd600078ec0ff */
[----:B------:R-:W-:Y:S05]  /*01e0*/  @!P0 BRA `(.L_x_451) ;  /* 0x0000000c00288947 */ /* 0x000fea0003800000 */
[----:B------:R-:W2:Y:S01]  /*01f0*/  LDCU.64 UR6, c[0x0][0x390] ;  /* 0x00007200ff0677ac */ /* 0x000ea20008000a00 */
[----:B------:R-:W3:Y:S01]  /*0200*/  LDC.64 R12, c[0x0][0x3a0] ;  /* 0x0000e800ff0c7b82 */ /* 0x000ee20000000a00 */
[----:B-1----:R-:W-:Y:S01]  /*0210*/  IMAD.IADD R9, R0, 0x1, R7 ;  /* 0x0000000100097824 */ /* 0x002fe200078e0207 */
[----:B------:R-:W-:-:S04]  /*0220*/  ISETP.GE.AND P0, PT, R7, R5, PT ;  /* 0x000000050700720c */ /* 0x000fc80003f06270 */
[----:B--2---:R-:W-:-:S04]  /*0230*/  IADD3 R10, P1, PT, R9, UR6, RZ ;  /* 0x00000006090a7c10 */ /* 0x004fc8000ff3e0ff */
[----:B------:R-:W-:-:S05]  /*0240*/  LEA.HI.X.SX32 R11, R9, UR7, 0x1, P1 ;  /* 0x00000007090b7c11 */ /* 0x000fca00088f0eff */
[----:B------:R-:W2:Y:S01]  /*0250*/  @!P0 LDG.E.U8 R6, desc[UR4][R10.64+-0x1] ;  /* 0xffffff040a068981 */ /* 0x000ea2000c1e1100 */
[----:B---3--:R-:W-:-:S05]  /*0260*/  IMAD.WIDE R12, R9, 0x4, R12 ;  /* 0x00000004090c7825 */ /* 0x008fca00078e020c */
[----:B------:R-:W3:Y:S04]  /*0270*/  @!P0 LDG.E R9, desc[UR4][R12.64+-0x4] ;  /* 0xfffffc040c098981 */ /* 0x000ee8000c1e1900 */
[----:B------:R-:W4:Y:S01]  /*0280*/  @!P0 LDG.E R16, desc[UR4][R12.64] ;  /* 0x000000040c108981 */ /* 0x000f22000c1e1900 */
[----:B0-----:R-:W-:Y:S01]  /*0290*/  @!P0 PRMT R15, R4, 0x9910, RZ ;  /* 0x00009910040f8816 */ /* 0x001fe200000000ff */
[----:B------:R-:W-:-:S03]  /*02a0*/  VIADD R17, R7, 0x80 ;  /* 0x0000008007117836 */ /* 0x000fc60000000000 */
[----:B--2---:R-:W-:Y:S01]  /*02b0*/  ISETP.NE.AND P1, PT, R6, R15, !P0 ;  /* 0x0000000f0600720c */ /* 0x004fe20004725270 */
[----:B------:R-:W-:-:S04]  /*02c0*/  @!P0 IMAD.WIDE.U32 R14, R7, 0x4, R2 ;  /* 0x00000004070e8825 */ /* 0x000fc800078e0002 */
[----:B---3--:R-:W-:-:S08]  /*02d0*/  @!P0 VIADD R6, R9, 0x2 ;  /* 0x0000000209068836 */ /* 0x008fd00000000000 */
[----:B------:R-:W-:Y:S01]  /*02e0*/  @P1 VIADD R6, R9, 0xffffffff ;  /* 0xffffffff09061836 */ /* 0x000fe20000000000 */
[----:B------:R-:W-:-:S04]  /*02f0*/  ISETP.GE.AND P1, PT, R17, R5, PT ;  /* 0x000000051100720c */ /* 0x000fc80003f26270 */
[----:B----4-:R-:W-:-:S05]  /*0300*/  @!P0 VIADDMNMX.RELU R9, R16, 0xffffffff, R6, !PT ;  /* 0xffffffff10098846 */ /* 0x010fca0007801106 */
[----:B------:R0:W-:Y:S04]  /*0310*/  @!P0 STG.E desc[UR4][R14.64], R9 ;  /* 0x000000090e008986 */ /* 0x0001e8000c101904 */
[----:B------:R-:W2:Y:S04]  /*0320*/  @!P1 LDG.E.U8 R6, desc[UR4][R10.64+0x7f] ;  /* 0x00007f040a069981 */ /* 0x000ea8000c1e1100 */
[----:B------:R-:W3:Y:S04]  /*0330*/  @!P1 LDG.E R16, desc[UR4][R12.64+0x1fc] ;  /* 0x0001fc040c109981 */ /* 0x000ee8000c1e1900 */
[----:B------:R-:W4:Y:S01]  /*0340*/  @!P1 LDG.E R18, desc[UR4][R12.64+0x200] ;  /* 0x000200040c129981 */ /* 0x000f22000c1e1900 */
[----:B------:R-:W-:Y:S01]  /*0350*/  @!P1 PRMT R21, R4, 0x9910, RZ ;  /* 0x0000991004159816 */ /* 0x000fe200000000ff */
[----:B------:R-:W-:-:S02]  /*0360*/  VIADD R20, R7, 0x100 ;  /* 0x0000010007147836 */ /* 0x000fc40000000000 */
[----:B0-----:R-:W-:Y:S01]  /*0370*/  IMAD.WIDE R14, R17, 0x4, R2 ;  /* 0x00000004110e7825 */ /* 0x001fe200078e0202 */
[----:B--2---:R-:W-:-:S03]  /*0380*/  ISETP.NE.AND P0, PT, R6, R21, !P1 ;  /* 0x000000150600720c */ /* 0x004fc60004f05270 */
[----:B---3--:R-:W-:-:S10]  /*0390*/  @!P1 VIADD R6, R16, 0x2 ;  /* 0x0000000210069836 */ /* 0x008fd40000000000 */
        /* <DEDUP_REMOVED lines=8> */
[----:B------:R-:W-:-:S03]  /*0420*/  VIADD R18, R7, 0x180 ;  /* 0x0000018007127836 */ /* 0x000fc60000000000 */
[----:B--2---:R-:W-:Y:S01]  /*0430*/  ISETP.NE.AND P1, PT, R6, R21, !P0 ;  /* 0x000000150600720c */ /* 0x004fe20004725270 */
[----:B---3--:R-:W-:-:S12]  /*0440*/  @!P0 VIADD R6, R16, 0x2 ;  /* 0x0000000210068836 */ /* 0x008fd80000000000 */
[----:B------:R-:W-:Y:S01]  /*0450*/  @P1 VIADD R6, R16, 0xffffffff ;  /* 0xffffffff10061836 */ /* 0x000fe20000000000 */
[----:B------:R-:W-:-:S04]  /*0460*/  ISETP.GE.AND P1, PT, R18, R5, PT ;  /* 0x000000051200720c */ /* 0x000fc80003f26270 */
[----:B----4-:R-:W-:-:S05]  /*0470*/  @!P0 VIADDMNMX.RELU R17, R17, 0xffffffff, R6, !PT ;  /* 0xffffffff11118846 */ /* 0x010fca0007801106 */
[----:B------:R1:W-:Y:S04]  /*0480*/  @!P0 STG.E desc[UR4][R14.64+0x200], R17 ;  /* 0x000200110e008986 */ /* 0x0003e8000c101904 */
[----:B------:R-:W2:Y:S04]  /*0490*/  @!P1 LDG.E.U8 R6, desc[UR4][R10.64+0x17f] ;  /* 0x00017f040a069981 */ /* 0x000ea8000c1e1100 */
[----:B0-----:R-:W3:Y:S04]  /*04a0*/  @!P1 LDG.E R9, desc[UR4][R12.64+0x5fc] ;  /* 0x0005fc040c099981 */ /* 0x001ee8000c1e1900 */
        /* <DEDUP_REMOVED lines=10> */
[----:B------:R-:W3:Y:S04]  /*0550*/  @!P0 LDG.E R16, desc[UR4][R12.64+0x7fc] ;  /* 0x0007fc040c108981 */ /* 0x000ee8000c1e1900 */
[----:B-1----:R-:W4:Y:S01]  /*0560*/  @!P0 LDG.E R17, desc[UR4][R12.64+0x800] ;  /* 0x000800040c118981 */ /* 0x002f22000c1e1900 */
        /* <DEDUP_REMOVED lines=30> */
[----:B------:R-:W3:Y:S04]  /*0750*/  @!P1 LDG.E.U8 R10, desc[UR4][R10.64+0x37f] ;  /* 0x00037f040a0a9981 */ /* 0x000ee8000c1e1100 */
[----:B------:R-:W4:Y:S04]  /*0760*/  @!P1 LDG.E R6, desc[UR4][R12.64+0xdfc] ;  /* 0x000dfc040c069981 */ /* 0x000f28000c1e1900 */
[----:B------:R-:W5:Y:S01]  /*0770*/  @!P1 LDG.E R16, desc[UR4][R12.64+0xe00] ;  /* 0x000e00040c109981 */ /* 0x000f62000c1e1900 */
[----:B0-----:R-:W-:-:S04]  /*0780*/  @!P1 PRMT R9, R4, 0x9910, RZ ;  /* 0x0000991004099816 */ /* 0x001fc800000000ff */
[----:B---3--:R-:W-:Y:S01]  /*0790*/  ISETP.NE.AND P0, PT, R10, R9, !P1 ;  /* 0x000000090a00720c */ /* 0x008fe20004f05270 */
[----:B----4-:R-:W-:-:S12]  /*07a0*/  @!P1 VIADD R9, R6, 0x2 ;  /* 0x0000000206099836 */ /* 0x010fd80000000000 */
[----:B------:R-:W-:Y:S01]  /*07b0*/  @P0 VIADD R9, R6, 0xffffffff ;  /* 0xffffffff06090836 */ /* 0x000fe20000000000 */
[----:B------:R-:W-:-:S04]  /*07c0*/  LOP3.LUT R6, R8, 0x7ffffff8, RZ, 0xc0, !PT ;  /* 0x7ffffff808067812 */ /* 0x000fc800078ec0ff */
[----:B-----5:R-:W-:Y:S02]  /*07d0*/  @!P1 VIADDMNMX.RELU R9, R16, 0xffffffff, R9, !PT ;  /* 0xffffffff10099846 */ /* 0x020fe40007801109 */
[----:B------:R-:W-:-:S03]  /*07e0*/  ISETP.NE.AND P0, PT, R6, 0x8, PT ;  /* 0x000000080600780c */ /* 0x000fc60003f05270 */
[----:B------:R2:W-:Y:S10]  /*07f0*/  @!P1 STG.E desc[UR4][R14.64+0xc00], R9 ;  /* 0x000c00090e009986 */ /* 0x0005f4000c101904 */
[----:B------:R-:W-:Y:S05]  /*0800*/  @!P0 BRA `(.L_x_451) ;  /* 0x0000000400a08947 */ /* 0x000fea0003800000 */
[----:B--2---:R-:W0:Y:S01]  /*0810*/  LDC.64 R8, c[0x0][0x3a0] ;  /* 0x0000e800ff087b82 */ /* 0x004e220000000a00 */
[----:B------:R-:W-:Y:S01]  /*0820*/  IMAD.MOV.U32 R16, RZ, RZ, 0x8 ;  /* 0x00000008ff107424 */ /* 0x000fe200078e00ff */
[----:B------:R-:W1:Y:S06]  /*0830*/  LDCU.64 UR6, c[0x0][0x390] ;  /* 0x00007200ff0677ac */ /* 0x000e6c0008000a00 */
.L_x_454:
[----:B------:R-:W-:-:S04]  /*0840*/  IMAD R17, R16, 0x80, R7 ;  /* 0x0000008010117824 */ /* 0x000fc800078e0207 */
[----:B------:R-:W-:Y:S01]  /*0850*/  IMAD.IADD R13, R0, 0x1, R17 ;  /* 0x00000001000d7824 */ /* 0x000fe200078e0211 */
[----:B------:R-:W-:-:S04]  /*0860*/  ISETP.GE.AND P0, PT, R17, R5, PT ;  /* 0x000000051100720c */ /* 0x000fc80003f06270 */
[----:B-1----:R-:W-:-:S04]  /*0870*/  IADD3 R10, P1, PT, R13, UR6, RZ ;  /* 0x000000060d0a7c10 */ /* 0x002fc8000ff3e0ff */
[----:B------:R-:W-:-:S05]  /*0880*/  LEA.HI.X.SX32 R11, R13, UR7, 0x1, P1 ;  /* 0x000000070d0b7c11 */ /* 0x000fca00088f0eff */
[----:B0-----:R-:W2:Y:S01]  /*0890*/  @!P0 LDG.E.U8 R14, desc[UR4][R10.64+-0x1] ;  /* 0xffffff040a0e8981 */ /* 0x001ea2000c1e1100 */
[----:B0-----:R-:W-:-:S05]  /*08a0*/  IMAD.WIDE R12, R13, 0x4, R8 ;  /* 0x000000040d0c7825 */ /* 0x001fca00078e0208 */
[----:B------:R-:W3:Y:S04]  /*08b0*/  @!P0 LDG.E R15, desc[UR4][R12.64+-0x4] ;  /* 0xfffffc040c0f8981 */ /* 0x000ee8000c1e1900 */
[----:B------:R-:W4:Y:S01]  /*08c0*/  @!P0 LDG.E R20, desc[UR4][R12.64] ;  /* 0x000000040c148981 */ /* 0x000f22000c1e1900 */
[----:B------:R-:W-:Y:S01]  /*08d0*/  @!P0 PRMT R21, R4, 0x9910, RZ ;  /* 0x0000991004158816 */ /* 0x000fe200000000ff */
[----:B------:R-:W-:-:S03]  /*08e0*/  VIADD R18, R17, 0x80 ;  /* 0x0000008011127836 */ /* 0x000fc60000000000 */
[----:B--2---:R-:W-:Y:S01]  /*08f0*/  ISETP.NE.AND P1, PT, R14, R21, !P0 ;  /* 0x000000150e00720c */ /* 0x004fe20004725270 */
[----:B---3--:R-:W-:-:S12]  /*0900*/  @!P0 VIADD R14, R15, 0x2 ;  /* 0x000000020f0e8836 */ /* 0x008fd80000000000 */
[----:B------:R-:W-:Y:S01]  /*0910*/  @P1 VIADD R14, R15, 0xffffffff ;  /* 0xffffffff0f0e1836 */ /* 0x000fe20000000000 */
[----:B------:R-:W-:-:S03]  /*0920*/  ISETP.GE.AND P1, PT, R18, R5, PT ;  /* 0x000000051200720c */ /* 0x000fc60003f26270 */
[----:B------:R-:W-:Y:S02]  /*0930*/  @!P0 IMAD.MOV.U32 R25, RZ, RZ, R14 ;  /* 0x000000ffff198224 */ /* 0x000fe400078e000e */
[----:B------:R-:W-:-:S03]  /*0940*/  @!P0 IMAD.WIDE.U32 R14, R17, 0x4, R2 ;  /* 0x00000004110e8825 */ /* 0x000fc600078e0002 */
[----:B----4-:R-:W-:-:S05]  /*0950*/  @!P0 VIADDMNMX.RELU R25, R20, 0xffffffff, R25, !PT ;  /* 0xffffffff14198846 */ /* 0x010fca0007801119 */
[----:B------:R0:W-:Y:S04]  /*0960*/  @!P0 STG.E desc[UR4][R14.64], R25 ;  /* 0x000000190e008986 */ /* 0x0001e8000c101904 */
[----:B------:R-:W2:Y:S04]  /*0970*/  @!P1 LDG.E.U8 R20, desc[UR4][R10.64+0x7f] ;  /* 0x00007f040a149981 */ /* 0x000ea8000c1e1100 */
[----:B------:R-:W3:Y:S04]  /*0980*/  @!P1 LDG.E R21, desc[UR4][R12.64+0x1fc] ;  /* 0x0001fc040c159981 */ /* 0x000ee8000c1e1900 */
[----:B------:R-:W4:Y:S01]  /*0990*/  @!P1 LDG.E R23, desc[UR4][R12.64+0x200] ;  /* 0x000200040c179981 */ /* 0x000f22000c1e1900 */
[----:B------:R-:W-:Y:S01]  /*09a0*/  @!P1 PRMT R27, R4, 0x9910, RZ ;  /* 0x00009910041b9816 */ /* 0x000fe200000000ff */
[----:B0-----:R-:W-:-:S03]  /*09b0*/  IMAD.WIDE R14, R18, 0x4, R2 ;  /* 0x00000004120e7825 */ /* 0x001fc600078e0202 */
[----:B--2---:R-:W-:Y:S01]  /*09c0*/  ISETP.NE.AND P0, PT, R20, R27, !P1 ;  /* 0x0000001b1400720c */ /* 0x004fe20004f05270 */
[----:B------:R-:W-:Y:S02]  /*09d0*/  VIADD R20, R17, 0x100 ;  /* 0x0000010011147836 */ /* 0x000fe40000000000 */
[----:B---3--:R-:W-:-:S10]  /*09e0*/  @!P1 VIADD R22, R21, 0x2 ;  /* 0x0000000215169836 */ /* 0x008fd40000000000 */
[----:B------:R-:W-:Y:S01]  /*09f0*/  @P0 VIADD R22, R21, 0xffffffff ;  /* 0xffffffff15160836 */ /* 0x000fe20000000000 */
[----:B------:R-:W-:-:S04]  /*0a00*/  ISETP.GE.AND P0, PT, R20, R5, PT ;  /* 0x000000051400720c */ /* 0x000fc80003f06270 */
[----:B----4-:R-:W-:-:S05]  /*0a10*/  @!P1 VIADDMNMX.RELU R23, R23, 0xffffffff, R22, !PT ;  /* 0xffffffff17179846 */ /* 0x010fca0007801116 */
[----:B------:R0:W-:Y:S04]  /*0a20*/  @!P1 STG.E desc[UR4][R14.64], R23 ;  /* 0x000000170e009986 */ /* 0x0001e8000c101904 */
[----:B------:R-:W2:Y:S04]  /*0a30*/  @!P0 LDG.E.U8 R18, desc[UR4][R10.64+0xff] ;  /* 0x0000ff040a128981 */ /* 0x000ea8000c1e1100 */
[----:B------:R-:W3:Y:S04]  /*0a40*/  @!P0 LDG.E R20, desc[UR4][R12.64+0x3fc] ;  /* 0x0003fc040c148981 */ /* 0x000ee8000c1e1900 */
[----:B------:R-:W0:Y:S01]  /*0a50*/  @!P0 LDG.E R22, desc[UR4][R12.64+0x400] ;  /* 0x000400040c168981 */ /* 0x000e22000c1e1900 */
[----:B------:R-:W-:-:S04]  /*0a60*/  @!P0 PRMT R21, R4, 0x9910, RZ ;  /* 0x0000991004158816 */ /* 0x000fc800000000ff */
[----:B--2---:R-:W-:Y:S01]  /*0a70*/  ISETP.NE.AND P1, PT, R18, R21, !P0 ;  /* 0x000000151200720c */ /* 0x004fe20004725270 */
[----:B------:R-:W-:Y:S02]  /*0a80*/  VIADD R18, R17, 0x180 ;  /* 0x0000018011127836 */ /* 0x000fe40000000000 */
[----:B---3--:R-:W-:-:S10]  /*0a90*/  @!P0 VIADD R21, R20, 0x2 ;  /* 0x0000000214158836 */ /* 0x008fd40000000000 */
[----:B------:R-:W-:Y:S01]  /*0aa0*/  @P1 VIADD R21, R20, 0xffffffff ;  /* 0xffffffff14151836 */ /* 0x000fe20000000000 */
[----:B------:R-:W-:-:S04]  /*0ab0*/  ISETP.GE.AND P1, PT, R18, R5, PT ;  /* 0x000000051200720c */ /* 0x000fc80003f26270 */
[----:B0-----:R-:W-:-:S05]  /*0ac0*/  @!P0 VIADDMNMX.RELU R23, R22, 0xffffffff, R21, !PT ;  /* 0xffffffff16178846 */ /* 0x001fca0007801115 */
        /* <DEDUP_REMOVED lines=36> */
[----:B------:R-:W4:Y:S01]  /*0d10*/  @!P0 LDG.E R21, desc[UR4][R12.64+0xc00] ;  /* 0x000c00040c158981 */ /* 0x000f22000c1e1900 */
[----:B------:R-:W-:Y:S01]  /*0d20*/  @!P0 PRMT R25, R4, 0x9910, RZ ;  /* 0x0000991004198816 */ /* 0x000fe200000000ff */
[----:B------:R-:W-:Y:S01]  /*0d30*/  VIADD R16, R16, 0x8 ;  /* 0x0000000810107836 */ /* 0x000fe20000000000 */
[----:B------:R-:W-:Y:S02]  /*0d40*/  BSSY.RECONVERGENT B0, `(.L_x_452) ;  /* 0x0000013000007945 */ /* 0x000fe40003800200 */
[----:B--2---:R-:W-:Y:S01]  /*0d50*/  ISETP.NE.AND P1, PT, R18, R25, !P0 ;  /* 0x000000191200720c */ /* 0x004fe20004725270 */
[----:B---3--:R-:W-:-:S12]  /*0d60*/  @!P0 VIADD R18, R20, 0x2 ;  /* 0x0000000214128836 */ /* 0x008fd80000000000 */
[----:B------:R-:W-:Y:S01]  /*0d70*/  @P1 VIADD R18, R20, 0xffffffff ;  /* 0xffffffff14121836 */ /* 0x000fe20000000000 */
[----:B------:R-:W-:-:S04]  /*0d80*/  ISETP.NE.AND P1, PT, R16, R6, PT ;  /* 0x000000061000720c */ /* 0x000fc80003f25270 */
[----:B----4-:R-:W-:Y:S01]  /*0d90*/  @!P0 VIADDMNMX.RELU R21, R21, 0xffffffff, R18, !PT ;  /* 0xffffffff15158846 */ /* 0x010fe20007801112 */
[----:B------:R-:W-:-:S04]  /*0da0*/  VIADD R18, R17, 0x380 ;  /* 0x0000038011127836 */ /* 0x000fc80000000000 */
[----:B------:R0:W-:Y:S01]  /*0db0*/  @!P0 STG.E desc[UR4][R14.64+0xa00], R21 ;  /* 0x000a00150e008986 */ /* 0x0001e2000c101904 */
[----:B------:R-:W-:-:S13]  /*0dc0*/  ISETP.GE.AND P0, PT, R18, R5, PT ;  /* 0x000000051200720c */ /* 0x000fda0003f06270 */
[----:B0-----:R-:W-:Y:S05]  /*0dd0*/  @P0 BRA `(.L_x_453) ;  /* 0x0000000000240947 */ /* 0x001fea0003800000 */
[----:B------:R-:W2:Y:S04]  /*0de0*/  LDG.E.U8 R10, desc[UR4][R10.64+0x37f] ;  /* 0x00037f040a0a7981 */ /* 0x000ea8000c1e1100 */
[----:B------:R-:W3:Y:S04]  /*0df0*/  LDG.E R17, desc[UR4][R12.64+0xdfc] ;  /* 0x000dfc040c117981 */ /* 0x000ee8000c1e1900 */
[----:B------:R-:W4:Y:S01]  /*0e00*/  LDG.E R21, desc[UR4][R12.64+0xe00] ;  /* 0x000e00040c157981 */ /* 0x000f22000c1e1900 */
[----:B------:R-:W-:-:S04]  /*0e10*/  PRMT R23, R4, 0x9910, RZ ;  /* 0x0000991004177816 */ /* 0x000fc800000000ff */
[----:B--2---:R-:W-:Y:S01]  /*0e20*/  ISETP.NE.AND P0, PT, R10, R23, PT ;  /* 0x000000170a00720c */ /* 0x004fe20003f05270 */
[----:B---3--:R-:W-:-:S12]  /*0e30*/  VIADD R18, R17, 0x2 ;  /* 0x0000000211127836 */ /* 0x008fd80000000000 */
[----:B------:R-:W-:-:S05]  /*0e40*/  @P0 VIADD R18, R17, 0xffffffff ;  /* 0xffffffff11120836 */ /* 0x000fca0000000000 */
[----:B----4-:R-:W-:-:S05]  /*0e50*/  VIADDMNMX.RELU R21, R21, 0xffffffff, R18, !PT ;  /* 0xffffffff15157846 */ /* 0x010fca0007801112 */
[----:B------:R0:W-:Y:S02]  /*0e60*/  STG.E desc[UR4][R14.64+0xc00], R21 ;  /* 0x000c00150e007986 */ /* 0x0001e4000c101904 */
.L_x_453:
[----:B------:R-:W-:Y:S05]  /*0e70*/  BSYNC.RECONVERGENT B0 ;  /* 0x0000000000007941 */ /* 0x000fea0003800200 */
.L_x_452:
[----:B------:R-:W-:Y:S05]  /*0e80*/  @P1 BRA `(.L_x_454) ;  /* 0xfffffff8006c1947 */ /* 0x000fea000383ffff */
.L_x_451:
[----:B------:R-:W-:-:S13]  /*0e90*/  ISETP.NE.AND P0, PT, R19, RZ, PT ;  /* 0x000000ff1300720c */ /* 0x000fda0003f05270 */
[----:B------:R-:W-:Y:S05]  /*0ea0*/  @!P0 EXIT ;  /* 0x000000000000894d */ /* 0x000fea0003800000 */
[----:B------:R-:W3:Y:S01]  /*0eb0*/  LDC R10, c[0x0][0x388] ;  /* 0x0000e200ff0a7b82 */ /* 0x000ee20000000800 */
[----:B------:R-:W-:Y:S02]  /*0ec0*/  ISETP.GE.U32.AND P1, PT, R19, 0x4, PT ;  /* 0x000000041300780c */ /* 0x000fe40003f26070 */
[----:B---3--:R-:W-:-:S04]  /*0ed0*/  LOP3.LUT R18, R10, 0x3, RZ, 0xc0, !PT ;  /* 0x000000030a127812 */ /* 0x008fc800078ec0ff */
[----:B------:R-:W-:-:S07]  /*0ee0*/  ISETP.NE.AND P0, PT, R18, RZ, PT ;  /* 0x000000ff1200720c */ /* 0x000fce0003f05270 */
[----:B------:R-:W-:Y:S06]  /*0ef0*/  @!P1 BRA `(.L_x_455) ;  /* 0x0000000400189947 */ /* 0x000fec0003800000 */
[----:B-1----:R-:W-:-:S05]  /*0f00*/  IMAD R11, R6, 0x80, R7 ;  /* 0x00000080060b7824 */ /* 0x002fca00078e0207 */
[----:B------:R-:W-:-:S13]  /*0f10*/  ISETP.GE.AND P2, PT, R11, R5, PT ;  /* 0x000000050b00720c */ /* 0x000fda0003f46270 */
[----:B--2---:R-:W1:Y:S01]  /*0f20*/  @!P2 LDC.64 R16, c[0x0][0x390] ;  /* 0x0000e400ff10ab82 */ /* 0x004e620000000a00 */
[----:B------:R-:W-:-:S07]  /*0f30*/  @!P2 IMAD.IADD R9, R0, 0x1, R11 ;  /* 0x000000010009a824 */ /* 0x000fce00078e020b */
[----:B0-----:R-:W0:Y:S01]  /*0f40*/  @!P2 LDC.64 R14, c[0x0][0x3a0] ;  /* 0x0000e800ff0eab82 */ /* 0x001e220000000a00 */
[----:B-1----:R-:W-:-:S04]  /*0f50*/  @!P2 IADD3 R16, P1, PT, R9, R16, RZ ;  /* 0x000000100910a210 */ /* 0x002fc80007f3e0ff */
[----:B------:R-:W-:-:S05]  /*0f60*/  @!P2 LEA.HI.X.SX32 R17, R9, R17, 0x1, P1 ;  /* 0x000000110911a211 */ /* 0x000fca00008f0eff */
[----:B------:R-:W2:Y:S01]  /*0f70*/  @!P2 LDG.E.U8 R16, desc[UR4][R16.64+-0x1] ;  /* 0xffffff041010a981 */ /* 0x000ea2000c1e1100 */
[----:B0-----:R-:W-:-:S05]  /*0f80*/  @!P2 IMAD.WIDE R14, R9, 0x4, R14 ;  /* 0x00000004090ea825 */ /* 0x001fca00078e020e */
[----:B------:R-:W3:Y:S04]  /*0f90*/  @!P2 LDG.E R19, desc[UR4][R14.64+-0x4] ;  /* 0xfffffc040e13a981 */ /* 0x000ee8000c1e1900 */
[----:B------:R0:W4:Y:S01]  /*0fa0*/  @!P2 LDG.E R20, desc[UR4][R14.64] ;  /* 0x000000040e14a981 */ /* 0x000122000c1e1900 */
[----:B------:R-:W-:Y:S01]  /*0fb0*/  VIADD R21, R11, 0x80 ;  /* 0x000000800b157836 */ /* 0x000fe20000000000 */
[----:B------:R-:W-:-:S04]  /*0fc0*/  @!P2 PRMT R13, R4, 0x9910, RZ ;  /* 0x00009910040da816 */ /* 0x000fc800000000ff */
[----:B------:R-:W-:-:S13]  /*0fd0*/  ISETP.GE.AND P1, PT, R21, R5, PT ;  /* 0x000000051500720c */ /* 0x000fda0003f26270 */
[----:B------:R-:W0:Y:S01]  /*0fe0*/  @!P1 LDC.64 R8, c[0x0][0x390] ;  /* 0x0000e400ff089b82 */ /* 0x000e220000000a00 */
[----:B------:R-:W-:Y:S01]  /*0ff0*/  @!P1 IMAD.IADD R21, R0, 0x1, R21 ;  /* 0x0000000100159824 */ /* 0x000fe200078e0215 */
[----:B--2---:R-:W-:-:S06]  /*1000*/  ISETP.NE.AND P3, PT, R16, R13, !P2 ;  /* 0x0000000d1000720c */ /* 0x004fcc0005765270 */
[----:B------:R-:W1:Y:S01]  /*1010*/  @!P1 LDC.64 R12, c[0x0][0x3a0] ;  /* 0x0000e800ff0c9b82 */ /* 0x000e620000000a00 */
[----:B---3--:R-:W-:-:S06]  /*1020*/  @!P2 VIADD R16, R19, 0x2 ;  /* 0x000000021310a836 */ /* 0x008fcc0000000000 */
[----:B------:R-:W-:Y:S01]  /*1030*/  @P3 VIADD R16, R19, 0xffffffff ;  /* 0xffffffff13103836 */ /* 0x000fe20000000000 */
[----:B0-----:R-:W-:-:S04]  /*1040*/  @!P1 IADD3 R14, P3, PT, R21, R8, RZ ;  /* 0x00000008150e9210 */ /* 0x001fc80007f7e0ff */
[----:B------:R-:W-:Y:S01]  /*1050*/  @!P1 LEA.HI.X.SX32 R15, R21, R9, 0x1, P3 ;  /* 0x00000009150f9211 */ /* 0x000fe200018f0eff */
[----:B------:R-:W-:Y:S01]  /*1060*/  IMAD.WIDE R8, R11, 0x4, R2 ;  /* 0x000000040b087825 */ /* 0x000fe200078e0202 */
[----:B----4-:R-:W-:-:S05]  /*1070*/  @!P2 VIADDMNMX.RELU R17, R20, 0xffffffff, R16, !PT ;  /* 0xffffffff1411a846 */ /* 0x010fca0007801110 */
[----:B------:R0:W-:Y:S04]  /*1080*/  @!P2 STG.E desc[UR4][R8.64], R17 ;  /* 0x000000110800a986 */ /* 0x0001e8000c101904 */
[----:B------:R2:W3:Y:S01]  /*1090*/  @!P1 LDG.E.U8 R14, desc[UR4][R14.64+-0x1] ;  /* 0xffffff040e0e9981 */ /* 0x0004e2000c1e1100 */
[----:B-1----:R-:W-:-:S05]  /*10a0*/  @!P1 IMAD.WIDE R20, R21, 0x4, R12 ;  /* 0x0000000415149825 */ /* 0x002fca00078e020c */
[----:B------:R-:W4:Y:S04]  /*10b0*/  @!P1 LDG.E R19, desc[UR4][R20.64+-0x4] ;  /* 0xfffffc0414139981 */ /* 0x000f28000c1e1900 */
[----:B------:R1:W5:Y:S01]  /*10c0*/  @!P1 LDG.E R22, desc[UR4][R20.64] ;  /* 0x0000000414169981 */ /* 0x000362000c1e1900 */
[----:B------:R-:W-:Y:S01]  /*10d0*/  VIADD R23, R11, 0x100 ;  /* 0x000001000b177836 */ /* 0x000fe20000000000 */
[----:B------:R-:W-:-:S04]  /*10e0*/  @!P1 PRMT R25, R4, 0x9910, RZ ;  /* 0x0000991004199816 */ /* 0x000fc800000000ff */
[----:B------:R-:W-:-:S13]  /*10f0*/  ISETP.GE.AND P2, PT, R23, R5, PT ;  /* 0x000000051700720c */ /* 0x000fda0003f46270 */
[----:B------:R-:W4:Y:S01]  /*1100*/  @!P2 LDC.64 R12, c[0x0][0x390] ;  /* 0x0000e400ff0cab82 */ /* 0x000f220000000a00 */
[----:B--2---:R-:W-:-:S07]  /*1110*/  @!P2 IMAD.IADD R15, R0, 0x1, R23 ;  /* 0x00000001000fa824 */ /* 0x004fce00078e0217 */
[----:B0-----:R-:W1:Y:S02]  /*1120*/  @!P2 LDC.64 R16, c[0x0][0x3a0] ;  /* 0x0000e800ff10ab82 */ /* 0x001e640000000a00 */
[----:B-1----:R-:W-:Y:S01]  /*1130*/  @!P2 IMAD.WIDE R20, R15, 0x4, R16 ;  /* 0x000000040f14a825 */ /* 0x002fe200078e0210 */
[----:B---3--:R-:W-:-:S03]  /*1140*/  ISETP.NE.AND P3, PT, R14, R25, !P1 ;  /* 0x000000190e00720c */ /* 0x008fc60004f65270 */
[----:B----4-:R-:W-:-:S10]  /*1150*/  @!P1 VIADD R14, R19, 0x2 ;  /* 0x00000002130e9836 */ /* 0x010fd40000000000 */
[----:B------:R-:W-:Y:S01]  /*1160*/  @P3 VIADD R14, R19, 0xffffffff ;  /* 0xffffffff130e3836 */ /* 0x000fe20000000000 */
[----:B------:R-:W-:-:S04]  /*1170*/  @!P2 IADD3 R12, P3, PT, R15, R12, RZ ;  /* 0x0000000c0f0ca210 */ /* 0x000fc80007f7e0ff */
[----:B-----5:R-:W-:Y:S02]  /*1180*/  @!P1 VIADDMNMX.RELU R19, R22, 0xffffffff, R14, !PT ;  /* 0xffffffff16139846 */ /* 0x020fe4000780110e */
[----:B------:R-:W-:-:S03]  /*1190*/  @!P2 LEA.HI.X.SX32 R13, R15, R13, 0x1, P3 ;  /* 0x0000000d0f0da211 */ /* 0x000fc600018f0eff */
[----:B------:R0:W-:Y:S04]  /*11a0*/  @!P1 STG.E desc[UR4][R8.64+0x200], R19 ;  /* 0x0002001308009986 */ /* 0x0001e8000c101904 */
[----:B------:R1:W2:Y:S04]  /*11b0*/  @!P2 LDG.E.U8 R12, desc[UR4][R12.64+-0x1] ;  /* 0xffffff040c0ca981 */ /* 0x0002a8000c1e1100 */
[----:B------:R-:W3:Y:S04]  /*11c0*/  @!P2 LDG.E R22, desc[UR4][R20.64+-0x4] ;  /* 0xfffffc041416a981 */ /* 0x000ee8000c1e1900 */
[----:B------:R-:W4:Y:S01]  /*11d0*/  @!P2 LDG.E R23, desc[UR4][R20.64] ;  /* 0x000000041417a981 */ /* 0x000f22000c1e1900 */
[----:B------:R-:W-:Y:S01]  /*11e0*/  VIADD R24, R11, 0x180 ;  /* 0x000001800b187836 */ /* 0x000fe20000000000 */
[----:B------:R-:W-:-:S04]  /*11f0*/  @!P2 PRMT R11, R4, 0x9910, RZ ;  /* 0x00009910040ba816 */ /* 0x000fc800000000ff */
[----:B------:R-:W-:-:S13]  /*1200*/  ISETP.GE.AND P1, PT, R24, R5, PT ;  /* 0x000000051800720c */ /* 0x000fda0003f26270 */
[----:B------:R-:W5:Y:S01]  /*1210*/  @!P1 LDC.64 R14, c[0x0][0x390] ;  /* 0x0000e400ff0e9b82 */ /* 0x000f620000000a00 */
[----:B-1----:R-:W-:-:S07]  /*1220*/  @!P1 IMAD.IADD R13, R0, 0x1, R24 ;  /* 0x00000001000d9824 */ /* 0x002fce00078e0218 */
[----:B------:R-:W1:Y:S02]  /*1230*/  @!P1 LDC.64 R16, c[0x0][0x3a0] ;  /* 0x0000e800ff109b82 */ /* 0x000e640000000a00 */
[----:B-1----:R-:W-:Y:S01]  /*1240*/  @!P1 IMAD.WIDE R16, R13, 0x4, R16 ;  /* 0x000000040d109825 */ /* 0x002fe200078e0210 */
[----:B--2---:R-:W-:-:S03]  /*1250*/  ISETP.NE.AND P3, PT, R12, R11, !P2 ;  /* 0x0000000b0c00720c */ /* 0x004fc60005765270 */
[----:B---3--:R-:W-:-:S10]  /*1260*/  @!P2 VIADD R11, R22, 0x2 ;  /* 0x00000002160ba836 */ /* 0x008fd40000000000 */
[----:B------:R-:W-:Y:S01]  /*1270*/  @P3 VIADD R11, R22, 0xffffffff ;  /* 0xffffffff160b3836 */ /* 0x000fe20000000000 */
[----:B-----5:R-:W-:-:S04]  /*1280*/  @!P1 IADD3 R14, P3, PT, R13, R14, RZ ;  /* 0x0000000e0d0e9210 */ /* 0x020fc80007f7e0ff */
[----:B----4-:R-:W-:Y:S02]  /*1290*/  @!P2 VIADDMNMX.RELU R23, R23, 0xffffffff, R11, !PT ;  /* 0xffffffff1717a846 */ /* 0x010fe4000780110b */
[----:B------:R-:W-:-:S03]  /*12a0*/  @!P1 LEA.HI.X.SX32 R15, R13, R15, 0x1, P3 ;  /* 0x0000000f0d0f9211 */ /* 0x000fc600018f0eff */
[----:B------:R3:W-:Y:S04]  /*12b0*/  @!P2 STG.E desc[UR4][R8.64+0x400], R23 ;  /* 0x000400170800a986 */ /* 0x0007e8000c101904 */
[----:B------:R-:W2:Y:S04]  /*12c0*/  @!P1 LDG.E.U8 R14, desc[UR4][R14.64+-0x1] ;  /* 0xffffff040e0e9981 */ /* 0x000ea8000c1e1100 */
[----:B------:R-:W4:Y:S04]  /*12d0*/  @!P1 LDG.E R11, desc[UR4][R16.64+-0x4] ;  /* 0xfffffc04100b9981 */ /* 0x000f28000c1e1900 */
[----:B------:R-:W5:Y:S01]  /*12e0*/  @!P1 LDG.E R13, desc[UR4][R16.64] ;  /* 0x00000004100d9981 */ /* 0x000f62000c1e1900 */
[----:B0-----:R-:W-:Y:S01]  /*12f0*/  @!P1 PRMT R19, R4, 0x9910, RZ ;  /* 0x0000991004139816 */ /* 0x001fe200000000ff */
[----:B------:R-:W-:-:S03]  /*1300*/  VIADD R6, R6, 0x4 ;  /* 0x0000000406067836 */ /* 0x000fc60000000000 */
[----:B--2---:R-:W-:Y:S01]  /*1310*/  ISETP.NE.AND P2, PT, R14, R19, !P1 ;  /* 0x000000130e00720c */ /* 0x004fe20004f45270 */
[----:B----4-:R-:W-:-:S12]  /*1320*/  @!P1 VIADD R12, R11, 0x2 ;  /* 0x000000020b0c9836 */ /* 0x010fd80000000000 */
[----:B------:R-:W-:-:S05]  /*1330*/  @P2 VIADD R12, R11, 0xffffffff ;  /* 0xffffffff0b0c2836 */ /* 0x000fca0000000000 */
[----:B-----5:R-:W-:-:S05]  /*1340*/  @!P1 VIADDMNMX.RELU R13, R13, 0xffffffff, R12, !PT ;  /* 0xffffffff0d0d9846 */ /* 0x020fca000780110c */
[----:B------:R3:W-:Y:S02]  /*1350*/  @!P1 STG.E desc[UR4][R8.64+0x600], R13 ;  /* 0x0006000d08009986 */ /* 0x0007e4000c101904 */
.L_x_455:
[----:B------:R-:W-:Y:S05]  /*1360*/  @!P0 EXIT ;  /* 0x000000000000894d */ /* 0x000fea0003800000 */
[----:B------:R-:W-:Y:S02]  /*1370*/  ISETP.NE.AND P1, PT, R18, 0x1, PT ;  /* 0x000000011200780c */ /* 0x000fe40003f25270 */
[----:B------:R-:W-:-:S04]  /*1380*/  LOP3.LUT R10, R10, 0x1, RZ, 0xc0, !PT ;  /* 0x000000010a0a7812 */ /* 0x000fc800078ec0ff */
[----:B------:R-:W-:-:S07]  /*1390*/  ISETP.NE.U32.AND P0, PT, R10, 0x1, PT ;  /* 0x000000010a00780c */ /* 0x000fce0003f05070 */
[----:B------:R-:W-:Y:S06]  /*13a0*/  @!P1 BRA `(.L_x_456) ;  /* 0x0000000000909947 */ /* 0x000fec0003800000 */
[----:B-1-3--:R-:W-:-:S05]  /*13b0*/  IMAD R13, R6, 0x80, R7 ;  /* 0x00000080060d7824 */ /* 0x00afca00078e0207 */
[----:B------:R-:W-:-:S13]  /*13c0*/  ISETP.GE.AND P1, PT, R13, R5, PT ;  /* 0x000000050d00720c */ /* 0x000fda0003f26270 */
[----:B--2---:R-:W1:Y:S01]  /*13d0*/  @!P1 LDC.64 R16, c[0x0][0x390] ;  /* 0x0000e400ff109b82 */ /* 0x004e620000000a00 */
[----:B------:R-:W-:-:S07]  /*13e0*/  @!P1 IMAD.IADD R9, R0, 0x1, R13 ;  /* 0x0000000100099824 */ /* 0x000fce00078e020d */
[----:B0-----:R-:W0:Y:S01]  /*13f0*/  @!P1 LDC.64 R14, c[0x0][0x3a0] ;  /* 0x0000e800ff0e9b82 */ /* 0x001e220000000a00 */
[----:B-1----:R-:W-:-:S04]  /*1400*/  @!P1 IADD3 R16, P2, PT, R9, R16, RZ ;  /* 0x0000001009109210 */ /* 0x002fc80007f5e0ff */
[----:B------:R-:W-:-:S05]  /*1410*/  @!P1 LEA.HI.X.SX32 R17, R9, R17, 0x1, P2 ;  /* 0x0000001109119211 */ /* 0x000fca00010f0eff */
[----:B------:R1:W2:Y:S01]  /*1420*/  @!P1 LDG.E.U8 R16, desc[UR4][R16.64+-0x1] ;  /* 0xffffff0410109981 */ /* 0x0002a2000c1e1100 */
[----:B0-----:R-:W-:-:S05]  /*1430*/  @!P1 IMAD.WIDE R14, R9, 0x4, R14 ;  /* 0x00000004090e9825 */ /* 0x001fca00078e020e */
[----:B------:R-:W3:Y:S04]  /*1440*/  @!P1 LDG.E R12, desc[UR4][R14.64+-0x4] ;  /* 0xfffffc040e0c9981 */ /* 0x000ee8000c1e1900 */
[----:B------:R-:W4:Y:S01]  /*1450*/  @!P1 LDG.E R18, desc[UR4][R14.64] ;  /* 0x000000040e129981 */ /* 0x000f22000c1e1900 */
[----:B------:R-:W-:Y:S01]  /*1460*/  VIADD R19, R13, 0x80 ;  /* 0x000000800d137836 */ /* 0x000fe20000000000 */
[----:B------:R-:W-:-:S04]  /*1470*/  @!P1 PRMT R9, R4, 0x9910, RZ ;  /* 0x0000991004099816 */ /* 0x000fc800000000ff */
[----:B------:R-:W-:-:S13]  /*1480*/  ISETP.GE.AND P2, PT, R19, R5, PT ;  /* 0x000000051300720c */ /* 0x000fda0003f46270 */
[----:B------:R-:W0:Y:S01]  /*1490*/  @!P2 LDC.64 R10, c[0x0][0x390] ;  /* 0x0000e400ff0aab82 */ /* 0x000e220000000a00 */
[----:B-1----:R-:W-:Y:S01]  /*14a0*/  @!P2 IMAD.IADD R17, R0, 0x1, R19 ;  /* 0x000000010011a824 */ /* 0x002fe200078e0213 */
[----:B--2---:R-:W-:-:S06]  /*14b0*/  ISETP.NE.AND P3, PT, R16, R9, !P1 ;  /* 0x000000091000720c */ /* 0x004fcc0004f65270 */
[----:B------:R-:W1:Y:S01]  /*14c0*/  @!P2 LDC.64 R8, c[0x0][0x3a0] ;  /* 0x0000e800ff08ab82 */ /* 0x000e620000000a00 */
[----:B---3--:R-:W-:-:S06]  /*14d0*/  @!P1 VIADD R16, R12, 0x2 ;  /* 0x000000020c109836 */ /* 0x008fcc0000000000 */
[----:B------:R-:W-:Y:S01]  /*14e0*/  @P3 VIADD R16, R12, 0xffffffff ;  /* 0xffffffff0c103836 */ /* 0x000fe20000000000 */
[----:B0-----:R-:W-:Y:S01]  /*14f0*/  @!P2 IADD3 R10, P3, PT, R17, R10, RZ ;  /* 0x0000000a110aa210 */ /* 0x001fe20007f7e0ff */
[----:B------:R-:W-:-:S03]  /*1500*/  IMAD.WIDE R12, R13, 0x4, R2 ;  /* 0x000000040d0c7825 */ /* 0x000fc600078e0202 */
[----:B----4-:R-:W-:Y:S02]  /*1510*/  @!P1 VIADDMNMX.RELU R15, R18, 0xffffffff, R16, !PT ;  /* 0xffffffff120f9846 */ /* 0x010fe40007801110 */
[----:B------:R-:W-:-:S03]  /*1520*/  @!P2 LEA.HI.X.SX32 R11, R17, R11, 0x1, P3 ;  /* 0x0000000b110ba211 */ /* 0x000fc600018f0eff */
[----:B------:R4:W-:Y:S04]  /*1530*/  @!P1 STG.E desc[UR4][R12.64], R15 ;  /* 0x0000000f0c009986 */ /* 0x0009e8000c101904 */
[----:B------:R-:W2:Y:S01]  /*1540*/  @!P2 LDG.E.U8 R10, desc[UR4][R10.64+-0x1] ;  /* 0xffffff040a0aa981 */ /* 0x000ea2000c1e1100 */
[----:B-1----:R-:W-:-:S05]  /*1550*/  @!P2 IMAD.WIDE R8, R17, 0x4, R8 ;  /* 0x000000041108a825 */ /* 0x002fca00078e0208 */
[----:B------:R-:W3:Y:S04]  /*1560*/  @!P2 LDG.E R14, desc[UR4][R8.64+-0x4] ;  /* 0xfffffc04080ea981 */ /* 0x000ee8000c1e1900 */
[----:B------:R-:W5:Y:S01]  /*1570*/  @!P2 LDG.E R17, desc[UR4][R8.64] ;  /* 0x000000040811a981 */ /* 0x000f62000c1e1900 */
[----:B------:R-:W-:Y:S01]  /*1580*/  @!P2 PRMT R19, R4, 0x9910, RZ ;  /* 0x000099100413a816 */ /* 0x000fe200000000ff */
[----:B------:R-:W-:-:S03]  /*1590*/  VIADD R6, R6, 0x2 ;  /* 0x0000000206067836 */ /* 0x000fc60000000000 */
[----:B--2---:R-:W-:Y:S01]  /*15a0*/  ISETP.NE.AND P1, PT, R10, R19, !P2 ;  /* 0x000000130a00720c */ /* 0x004fe20005725270 */
[----:B---3--:R-:W-:-:S12]  /*15b0*/  @!P2 VIADD R16, R14, 0x2 ;  /* 0x000000020e10a836 */ /* 0x008fd80000000000 */
[----:B------:R-:W-:-:S05]  /*15c0*/  @P1 VIADD R16, R14, 0xffffffff ;  /* 0xffffffff0e101836 */ /* 0x000fca0000000000 */
[----:B-----5:R-:W-:-:S05]  /*15d0*/  @!P2 VIADDMNMX.RELU R17, R17, 0xffffffff, R16, !PT ;  /* 0xffffffff1111a846 */ /* 0x020fca0007801110 */
[----:B------:R4:W-:Y:S02]  /*15e0*/  @!P2 STG.E desc[UR4][R12.64+0x200], R17 ;  /* 0x000200110c00a986 */ /* 0x0009e4000c101904 */
.L_x_456:
[----:B------:R-:W-:Y:S05]  /*15f0*/  @P0 EXIT ;  /* 0x000000000000094d */ /* 0x000fea0003800000 */
[----:B-1----:R-:W-:-:S05]  /*1600*/  IMAD R11, R6, 0x80, R7 ;  /* 0x00000080060b7824 */ /* 0x002fca00078e0207 */
[----:B------:R-:W-:-:S13]  /*1610*/  ISETP.GE.AND P0, PT, R11, R5, PT ;  /* 0x000000050b00720c */ /* 0x000fda0003f06270 */
[----:B------:R-:W-:Y:S05]  /*1620*/  @P0 EXIT ;  /* 0x000000000000094d */ /* 0x000fea0003800000 */
[----:B------:R-:W3:Y:S01]  /*1630*/  LDCU.64 UR6, c[0x0][0x390] ;  /* 0x00007200ff0677ac */ /* 0x000ee20008000a00 */
[----:B------:R-:W1:Y:S01]  /*1640*/  LDC.64 R6, c[0x0][0x3a0] ;  /* 0x0000e800ff067b82 */ /* 0x000e620000000a00 */
[----:B------:R-:W-:-:S05]  /*1650*/  IMAD.IADD R5, R0, 0x1, R11 ;  /* 0x0000000100057824 */ /* 0x000fca00078e020b */
[----:B---3--:R-:W-:-:S04]  /*1660*/  IADD3 R8, P0, PT, R5, UR6, RZ ;  /* 0x0000000605087c10 */ /* 0x008fc8000ff1e0ff */
[----:B--2---:R-:W-:-:S05]  /*1670*/  LEA.HI.X.SX32 R9, R5, UR7, 0x1, P0 ;  /* 0x0000000705097c11 */ /* 0x004fca00080f0eff */
[----:B------:R-:W2:Y:S01]  /*1680*/  LDG.E.U8 R8, desc[UR4][R8.64+-0x1] ;  /* 0xffffff0408087981 */ /* 0x000ea2000c1e1100 */
[----:B-1----:R-:W-:-:S05]  /*1690*/  IMAD.WIDE R6, R5, 0x4, R6 ;  /* 0x0000000405067825 */ /* 0x002fca00078e0206 */
[----:B------:R-:W3:Y:S04]  /*16a0*/  LDG.E R0, desc[UR4][R6.64+-0x4] ;  /* 0xfffffc0406007981 */ /* 0x000ee8000c1e1900 */
[----:B------:R-:W5:Y:S01]  /*16b0*/  LDG.E R5, desc[UR4][R6.64] ;  /* 0x0000000406057981 */ /* 0x000f62000c1e1900 */
[----:B0---4-:R-:W-:Y:S01]  /*16c0*/  PRMT R13, R4, 0x9910, RZ ;  /* 0x00009910040d7816 */ /* 0x011fe200000000ff */
[----:B------:R-:W-:-:S03]  /*16d0*/  IMAD.WIDE R2, R11, 0x4, R2 ;  /* 0x000000040b027825 */ /* 0x000fc600078e0202 */
[----:B--2---:R-:W-:Y:S01]  /*16e0*/  ISETP.NE.AND P0, PT, R8, R13, PT ;  /* 0x0000000d0800720c */ /* 0x004fe20003f05270 */
[----:B---3--:R-:W-:-:S12]  /*16f0*/  VIADD R4, R0, 0x2 ;  /* 0x0000000200047836 */ /* 0x008fd80000000000 */
[----:B------:R-:W-:-:S05]  /*1700*/  @P0 VIADD R4, R0, 0xffffffff ;  /* 0xffffffff00040836 */ /* 0x000fca0000000000 */
[----:B-----5:R-:W-:-:S05]  /*1710*/  VIADDMNMX.RELU R5, R5, 0xffffffff, R4, !PT ;  /* 0xffffffff05057846 */ /* 0x020fca0007801104 */
[----:B------:R-:W-:Y:S01]  /*1720*/  STG.E desc[UR4][R2.64], R5 ;  /* 0x0000000502007986 */ /* 0x000fe2000c101904 */
[----:B------:R-:W-:Y:S05]  /*1730*/  EXIT ;  /* 0x000000000000794d */ /* 0x000fea0003800000 */
.L_x_450:
[----:B------:R-:W-:-:S13]  /*1740*/  ISETP.GE.AND P0, PT, R8, 0x1, PT ;  /* 0x000000010800780c */ /* 0x000fda0003f06270 */
[----:B------:R-:W-:Y:S05]  /*1750*/  @!P0 EXIT ;  /* 0x000000000000894d */ /* 0x000fea0003800000 */
[----:B------:R-:W1:Y:S01]  /*1760*/  S2R R5, SR_TID.X ;  /* 0x0000000000057919 */ /* 0x000e620000002100 */
[C---:B------:R-:W-:Y:S01]  /*1770*/  ISETP.GE.U32.AND P1, PT, R8.reuse, 0x8, PT ;  /* 0x000000080800780c */ /* 0x040fe20003f26070 */
[----:B------:R-:W-:Y:S01]  /*1780*/  IMAD.MOV.U32 R18, RZ, RZ, RZ ;  /* 0x000000ffff127224 */ /* 0x000fe200078e00ff */
[----:B------:R-:W-:-:S04]  /*1790*/  LOP3.LUT R22, R8, 0x7, RZ, 0xc0, !PT ;  /* 0x0000000708167812 */ /* 0x000fc800078ec0ff */
[----:B------:R-:W-:-:S07]  /*17a0*/  ISETP.NE.AND P0, PT, R22, RZ, PT ;  /* 0x000000ff1600720c */ /* 0x000fce0003f05270 */
[----:B------:R-:W-:Y:S06]  /*17b0*/  @!P1 BRA `(.L_x_457) ;  /* 0x0000000400549947 */ /* 0x000fec0003800000 */
[----:B-1----:R-:W-:Y:S01]  /*17c0*/  IADD3 R9, PT, PT, R6, UR6, R5 ;  /* 0x0000000606097c10 */ /* 0x002fe2000fffe005 */
[C---:B------:R-:W-:Y:S01]  /*17d0*/  IMAD.WIDE.U32 R14, R5.reuse, 0x4, R2 ;  /* 0x00000004050e7825 */ /* 0x040fe200078e0002 */
[----:B------:R-:W-:Y:S01]  /*17e0*/  IADD3 R6, P1, PT, R2, 0x600, RZ ;  /* 0x0000060002067810 */ /* 0x000fe20007f3e0ff */
[----:B------:R-:W1:Y:S01]  /*17f0*/  LDCU.64 UR8, c[0x0][0x390] ;  /* 0x00007200ff0877ac */ /* 0x000e620008000a00 */
[----:B------:R-:W-:Y:S01]  /*1800*/  LOP3.LUT R18, R8, 0x7ffffff8, RZ, 0xc0, !PT ;  /* 0x7ffffff808127812 */ /* 0x000fe200078ec0ff */
[----:B------:R-:W-:Y:S01]  /*1810*/  VIADD R19, R5, 0x80 ;  /* 0x0000008005137836 */ /* 0x000fe20000000000 */
[----:B0-----:R-:W-:Y:S01]  /*1820*/  PRMT R20, R4, 0x9910, RZ ;  /* 0x0000991004147816 */ /* 0x001fe200000000ff */
[----:B------:R-:W-:Y:S02]  /*1830*/  IMAD.X R7, RZ, RZ, R3, P1 ;  /* 0x000000ffff077224 */ /* 0x000fe400008e0603 */
[----:B------:R-:W-:-:S07]  /*1840*/  IMAD.MOV R21, RZ, RZ, -R18 ;  /* 0x000000ffff157224 */ /* 0x000fce00078e0a12 */
.L_x_458:
[----:B------:R-:W0:Y:S01]  /*1850*/  LDC.64 R12, c[0x0][0x3a0] ;  /* 0x0000e800ff0c7b82 */ /* 0x000e220000000a00 */
[----:B-1----:R-:W-:-:S04]  /*1860*/  IADD3 R10, P1, PT, R9, UR8, RZ ;  /* 0x00000008090a7c10 */ /* 0x002fc8000ff3e0ff */
[----:B------:R-:W-:-:S05]  /*1870*/  LEA.HI.X.SX32 R11, R9, UR9, 0x1, P1 ;  /* 0x00000009090b7c11 */ /* 0x000fca00088f0eff */
[----:B--2---:R-:W2:Y:S01]  /*1880*/  LDG.E.U8 R17, desc[UR4][R10.64+-0x1] ;  /* 0xffffff040a117981 */ /* 0x004ea2000c1e1100 */
[----:B0-----:R-:W-:-:S05]  /*1890*/  IMAD.WIDE R12, R9, 0x4, R12 ;  /* 0x00000004090c7825 */ /* 0x001fca00078e020c */
[----:B------:R-:W3:Y:S04]  /*18a0*/  LDG.E R16, desc[UR4][R12.64+-0x4] ;  /* 0xfffffc040c107981 */ /* 0x000ee8000c1e1900 */
[----:B------:R-:W4:Y:S01]  /*18b0*/  LDG.E R24, desc[UR4][R12.64] ;  /* 0x000000040c187981 */ /* 0x000f22000c1e1900 */
[----:B--2---:R-:W-:Y:S01]  /*18c0*/  ISETP.NE.AND P1, PT, R17, R20, PT ;  /* 0x000000141100720c */ /* 0x004fe20003f25270 */
[----:B---3--:R-:W-:-:S12]  /*18d0*/  VIADD R17, R16, 0x2 ;  /* 0x0000000210117836 */ /* 0x008fd80000000000 */
[----:B------:R-:W-:-:S05]  /*18e0*/  @P1 VIADD R17, R16, 0xffffffff ;  /* 0xffffffff10111836 */ /* 0x000fca0000000000 */
[----:B----4-:R-:W-:-:S05]  /*18f0*/  VIADDMNMX.RELU R23, R24, 0xffffffff, R17, !PT ;  /* 0xffffffff18177846 */ /* 0x010fca0007801111 */
[----:B------:R0:W-:Y:S04]  /*1900*/  STG.E desc[UR4][R14.64], R23 ;  /* 0x000000170e007986 */ /* 0x0001e8000c101904 */
[----:B------:R-:W2:Y:S04]  /*1910*/  LDG.E.U8 R17, desc[UR4][R10.64+0x7f] ;  /* 0x00007f040a117981 */ /* 0x000ea8000c1e1100 */
[----:B------:R-:W3:Y:S04]  /*1920*/  LDG.E R16, desc[UR4][R12.64+0x1fc] ;  /* 0x0001fc040c107981 */ /* 0x000ee8000c1e1900 */
[----:B------:R-:W4:Y:S01]  /*1930*/  LDG.E R25, desc[UR4][R12.64+0x200] ;  /* 0x000200040c197981 */ /* 0x000f22000c1e1900 */
[----:B--2---:R-:W-:Y:S01]  /*1940*/  ISETP.NE.AND P1, PT, R17, R20, PT ;  /* 0x000000141100720c */ /* 0x004fe20003f25270 */
[----:B---3--:R-:W-:-:S12]  /*1950*/  VIADD R24, R16, 0x2 ;  /* 0x0000000210187836 */ /* 0x008fd80000000000 */
[----:B------:R-:W-:Y:S02]  /*1960*/  @P1 VIADD R24, R16, 0xffffffff ;  /* 0xffffffff10181836 */ /* 0x000fe40000000000 */
[----:B------:R-:W-:-:S03]  /*1970*/  IMAD.WIDE R16, R19, 0x4, R6 ;  /* 0x0000000413107825 */ /* 0x000fc600078e0206 */
[----:B----4-:R-:W-:-:S05]  /*1980*/  VIADDMNMX.RELU R25, R25, 0xffffffff, R24, !PT ;  /* 0xffffffff19197846 */ /* 0x010fca0007801118 */
[----:B------:R1:W-:Y:S04]  /*1990*/  STG.E desc[UR4][R16.64+-0x600], R25 ;  /* 0xfffa001910007986 */ /* 0x0003e8000c101904 */
[----:B------:R-:W2:Y:S04]  /*19a0*/  LDG.E.U8 R27, desc[UR4][R10.64+0xff] ;  /* 0x0000ff040a1b7981 */ /* 0x000ea8000c1e1100 */
[----:B0-----:R-:W3:Y:S04]  /*19b0*/  LDG.E R23, desc[UR4][R12.64+0x3fc] ;  /* 0x0003fc040c177981 */ /* 0x001ee8000c1e1900 */
[----:B------:R-:W4:Y:S01]  /*19c0*/  LDG.E R29, desc[UR4][R12.64+0x400] ;  /* 0x000400040c1d7981 */ /* 0x000f22000c1e1900 */
[----:B--2---:R-:W-:Y:S01]  /*19d0*/  ISETP.NE.AND P1, PT, R27, R20, PT ;  /* 0x000000141b00720c */ /* 0x004fe20003f25270 */
[----:B---3--:R-:W-:-:S12]  /*19e0*/  VIADD R24, R23, 0x2 ;  /* 0x0000000217187836 */ /* 0x008fd80000000000 */
[----:B------:R-:W-:-:S05]  /*19f0*/  @P1 VIADD R24, R23, 0xffffffff ;  /* 0xffffffff17181836 */ /* 0x000fca0000000000 */
[----:B----4-:R-:W-:-:S05]  /*1a00*/  VIADDMNMX.RELU R29, R29, 0xffffffff, R24, !PT ;  /* 0xffffffff1d1d7846 */ /* 0x010fca0007801118 */
[----:B------:R-:W-:Y:S04]  /*1a10*/  STG.E desc[UR4][R16.64+-0x400], R29 ;  /* 0xfffc001d10007986 */ /* 0x000fe8000c101904 */
[----:B------:R-:W2:Y:S04]  /*1a20*/  LDG.E.U8 R23, desc[UR4][R10.64+0x17f] ;  /* 0x00017f040a177981 */ /* 0x000ea8000c1e1100 */
[----:B------:R-:W3:Y:S04]  /*1a30*/  LDG.E R24, desc[UR4][R12.64+0x5fc] ;  /* 0x0005fc040c187981 */ /* 0x000ee8000c1e1900 */
[----:B------:R-:W4:Y:S01]  /*1a40*/  LDG.E R26, desc[UR4][R12.64+0x600] ;  /* 0x000600040c1a7981 */ /* 0x000f22000c1e1900 */
[----:B--2---:R-:W-:Y:S01]  /*1a50*/  ISETP.NE.AND P1, PT, R23, R20, PT ;  /* 0x000000141700720c */ /* 0x004fe20003f25270 */
[----:B---3--:R-:W-:-:S12]  /*1a60*/  VIADD R23, R24, 0x2 ;  /* 0x0000000218177836 */ /* 0x008fd80000000000 */
[----:B------:R-:W-:-:S05]  /*1a70*/  @P1 VIADD R23, R24, 0xffffffff ;  /* 0xffffffff18171836 */ /* 0x000fca0000000000 */
[----:B----4-:R-:W-:-:S05]  /*1a80*/  VIADDMNMX.RELU R23, R26, 0xffffffff, R23, !PT ;  /* 0xffffffff1a177846 */ /* 0x010fca0007801117 */
[----:B------:R0:W-:Y:S04]  /*1a90*/  STG.E desc[UR4][R16.64+-0x200], R23 ;  /* 0xfffe001710007986 */ /* 0x0001e8000c101904 */
[----:B-1----:R-:W2:Y:S04]  /*1aa0*/  LDG.E.U8 R25, desc[UR4][R10.64+0x1ff] ;  /* 0x0001ff040a197981 */ /* 0x002ea8000c1e1100 */
        /* <DEDUP_REMOVED lines=8> */
[----:B------:R-:W0:Y:S04]  /*1b30*/  LDG.E R24, desc[UR4][R12.64+0x9fc] ;  /* 0x0009fc040c187981 */ /* 0x000e28000c1e1900 */
[----:B------:R-:W3:Y:S01]  /*1b40*/  LDG.E R26, desc[UR4][R12.64+0xa00] ;  /* 0x000a00040c1a7981 */ /* 0x000ee2000c1e1900 */
[----:B--2---:R-:W-:Y:S01]  /*1b50*/  ISETP.NE.AND P1, PT, R27, R20, PT ;  /* 0x000000141b00720c */ /* 0x004fe20003f25270 */
[----:B0-----:R-:W-:-:S12]  /*1b60*/  VIADD R23, R24, 0x2 ;  /* 0x0000000218177836 */ /* 0x001fd80000000000 */
[----:B------:R-:W-:-:S05]  /*1b70*/  @P1 VIADD R23, R24, 0xffffffff ;  /* 0xffffffff18171836 */ /* 0x000fca0000000000 */
[----:B---3--:R-:W-:-:S05]  /*1b80*/  VIADDMNMX.RELU R23, R26, 0xffffffff, R23, !PT ;  /* 0xffffffff1a177846 */ /* 0x008fca0007801117 */
[----:B------:R0:W-:Y:S04]  /*1b90*/  STG.E desc[UR4][R16.64+0x200], R23 ;  /* 0x0002001710007986 */ /* 0x0001e8000c101904 */
[----:B------:R-:W2:Y:S04]  /*1ba0*/  LDG.E.U8 R27, desc[UR4][R10.64+0x2ff] ;  /* 0x0002ff040a1b7981 */ /* 0x000ea8000c1e1100 */
[----:B------:R-:W1:Y:S04]  /*1bb0*/  LDG.E R24, desc[UR4][R12.64+0xbfc] ;  /* 0x000bfc040c187981 */ /* 0x000e68000c1e1900 */
[----:B------:R-:W3:Y:S01]  /*1bc0*/  LDG.E R26, desc[UR4][R12.64+0xc00] ;  /* 0x000c00040c1a7981 */ /* 0x000ee2000c1e1900 */
[----:B--2---:R-:W-:Y:S01]  /*1bd0*/  ISETP.NE.AND P1, PT, R27, R20, PT ;  /* 0x000000141b00720c */ /* 0x004fe20003f25270 */
[----:B-1----:R-:W-:-:S12]  /*1be0*/  VIADD R25, R24, 0x2 ;  /* 0x0000000218197836 */ /* 0x002fd80000000000 */
[----:B------:R-:W-:-:S05]  /*1bf0*/  @P1 VIADD R25, R24, 0xffffffff ;  /* 0xffffffff18191836 */ /* 0x000fca0000000000 */
[----:B---3--:R-:W-:-:S05]  /*1c00*/  VIADDMNMX.RELU R25, R26, 0xffffffff, R25, !PT ;  /* 0xffffffff1a197846 */ /* 0x008fca0007801119 */
[----:B------:R2:W-:Y:S04]  /*1c10*/  STG.E desc[UR4][R16.64+0x400], R25 ;  /* 0x0004001910007986 */ /* 0x0005e8000c101904 */
[----:B------:R-:W3:Y:S04]  /*1c20*/  LDG.E.U8 R27, desc[UR4][R10.64+0x37f] ;  /* 0x00037f040a1b7981 */ /* 0x000ee8000c1e1100 */
[----:B------:R-:W0:Y:S04]  /*1c30*/  LDG.E R24, desc[UR4][R12.64+0xdfc] ;  /* 0x000dfc040c187981 */ /* 0x000e28000c1e1900 */
[----:B------:R-:W4:Y:S01]  /*1c40*/  LDG.E R26, desc[UR4][R12.64+0xe00] ;  /* 0x000e00040c1a7981 */ /* 0x000f22000c1e1900 */
[----:B------:R-:W-:Y:S01]  /*1c50*/  VIADD R21, R21, 0x8 ;  /* 0x0000000815157836 */ /* 0x000fe20000000000 */
[----:B------:R-:W-:Y:S01]  /*1c60*/  IADD3 R14, P2, PT, R14, 0x1000, RZ ;  /* 0x000010000e0e7810 */ /* 0x000fe20007f5e0ff */
[----:B------:R-:W-:-:S02]  /*1c70*/  VIADD R19, R19, 0x400 ;  /* 0x0000040013137836 */ /* 0x000fc40000000000 */
[----:B------:R-:W-:Y:S02]  /*1c80*/  VIADD R9, R9, 0x400 ;  /* 0x0000040009097836 */ /* 0x000fe40000000000 */
[----:B------:R-:W-:Y:S01]  /*1c90*/  IMAD.X R15, RZ, RZ, R15, P2 ;  /* 0x000000ffff0f7224 */ /* 0x000fe200010e060f */
[----:B---3--:R-:W-:Y:S01]  /*1ca0*/  ISETP.NE.AND P1, PT, R27, R20, PT ;  /* 0x000000141b00720c */ /* 0x008fe20003f25270 */
[----:B0-----:R-:W-:-:S12]  /*1cb0*/  VIADD R23, R24, 0x2 ;  /* 0x0000000218177836 */ /* 0x001fd80000000000 */
[----:B------:R-:W-:Y:S01]  /*1cc0*/  @P1 VIADD R23, R24, 0xffffffff ;  /* 0xffffffff18171836 */ /* 0x000fe20000000000 */
[----:B------:R-:W-:-:S04]  /*1cd0*/  ISETP.NE.AND P1, PT, R21, RZ, PT ;  /* 0x000000ff1500720c */ /* 0x000fc80003f25270 */
[----:B----4-:R-:W-:-:S05]  /*1ce0*/  VIADDMNMX.RELU R23, R26, 0xffffffff, R23, !PT ;  /* 0xffffffff1a177846 */ /* 0x010fca0007801117 */
[----:B------:R2:W-:Y:S04]  /*1cf0*/  STG.E desc[UR4][R16.64+0x600], R23 ;  /* 0x0006001710007986 */ /* 0x0005e8000c101904 */
[----:B------:R-:W-:Y:S05]  /*1d00*/  @P1 BRA `(.L_x_458) ;  /* 0xfffffff800d01947 */ /* 0x000fea000383ffff */
.L_x_457:
[----:B------:R-:W-:Y:S05]  /*1d10*/  @!P0 EXIT ;  /* 0x000000000000894d */ /* 0x000fea0003800000 */
[----:B------:R-:W-:Y:S02]  /*1d20*/  ISETP.GE.U32.AND P1, PT, R22, 0x4, PT ;  /* 0x000000041600780c */ /* 0x000fe40003f26070 */
[----:B------:R-:W-:-:S04]  /*1d30*/  LOP3.LUT R19, R8, 0x3, RZ, 0xc0, !PT ;  /* 0x0000000308137812 */ /* 0x000fc800078ec0ff */
[----:B------:R-:W-:-:S07]  /*1d40*/  ISETP.NE.AND P0, PT, R19, RZ, PT ;  /* 0x000000ff1300720c */ /* 0x000fce0003f05270 */
[----:B------:R-:W-:Y:S06]  /*1d50*/  @!P1 BRA `(.L_x_459) ;  /* 0x0000000000a89947 */ /* 0x000fec0003800000 */
[----:B------:R-:W3:Y:S01]  /*1d60*/  LDCU.64 UR6, c[0x0][0x390] ;  /* 0x00007200ff0677ac */ /* 0x000ee20008000a00 */
[----:B-1----:R-:W-:Y:S01]  /*1d70*/  IMAD R13, R18, 0x80, R5 ;  /* 0x00000080120d7824 */ /* 0x002fe200078e0205 */
[----:B------:R-:W1:Y:S03]  /*1d80*/  LDC.64 R10, c[0x0][0x3a0] ;  /* 0x0000e800ff0a7b82 */ /* 0x000e660000000a00 */
[----:B------:R-:W-:-:S05]  /*1d90*/  IMAD.IADD R9, R0, 0x1, R13 ;  /* 0x0000000100097824 */ /* 0x000fca00078e020d */
[----:B---3--:R-:W-:-:S04]  /*1da0*/  IADD3 R6, P1, PT, R9, UR6, RZ ;  /* 0x0000000609067c10 */ /* 0x008fc8000ff3e0ff */
[----:B------:R-:W-:-:S05]  /*1db0*/  LEA.HI.X.SX32 R7, R9, UR7, 0x1, P1 ;  /* 0x0000000709077c11 */ /* 0x000fca00088f0eff */
[----:B------:R-:W3:Y:S01]  /*1dc0*/  LDG.E.U8 R12, desc[UR4][R6.64+-0x1] ;  /* 0xffffff04060c7981 */ /* 0x000ee2000c1e1100 */
[----:B-1----:R-:W-:-:S05]  /*1dd0*/  IMAD.WIDE R10, R9, 0x4, R10 ;  /* 0x00000004090a7825 */ /* 0x002fca00078e020a */
[----:B------:R-:W4:Y:S04]  /*1de0*/  LDG.E R14, desc[UR4][R10.64+-0x4] ;  /* 0xfffffc040a0e7981 */ /* 0x000f28000c1e1900 */
[----:B--2---:R-:W2:Y:S01]  /*1df0*/  LDG.E R16, desc[UR4][R10.64] ;  /* 0x000000040a107981 */ /* 0x004ea2000c1e1900 */
[----:B0-----:R-:W-:-:S04]  /*1e00*/  PRMT R9, R4, 0x9910, RZ ;  /* 0x0000991004097816 */ /* 0x001fc800000000ff */
[----:B---3--:R-:W-:Y:S01]  /*1e10*/  ISETP.NE.AND P1, PT, R12, R9, PT ;  /* 0x000000090c00720c */ /* 0x008fe20003f25270 */
[----:B------:R-:W-:-:S04]  /*1e20*/  IMAD.WIDE R12, R13, 0x4, R2 ;  /* 0x000000040d0c7825 */ /* 0x000fc800078e0202 */
[----:B----4-:R-:W-:-:S08]  /*1e30*/  VIADD R15, R14, 0x2 ;  /* 0x000000020e0f7836 */ /* 0x010fd00000000000 */
[----:B------:R-:W-:-:S05]  /*1e40*/  @P1 VIADD R15, R14, 0xffffffff ;  /* 0xffffffff0e0f1836 */ /* 0x000fca0000000000 */
[----:B--2---:R-:W-:-:S05]  /*1e50*/  VIADDMNMX.RELU R15, R16, 0xffffffff, R15, !PT ;  /* 0xffffffff100f7846 */ /* 0x004fca000780110f */
[----:B------:R0:W-:Y:S04]  /*1e60*/  STG.E desc[UR4][R12.64], R15 ;  /* 0x0000000f0c007986 */ /* 0x0001e8000c101904 */
        /* <DEDUP_REMOVED lines=9> */
[----:B------:R-:W4:Y:S04]  /*1f00*/  LDG.E R16, desc[UR4][R10.64+0x3fc] ;  /* 0x0003fc040a107981 */ /* 0x000f28000c1e1900 */
[----:B0-----:R-:W5:Y:S01]  /*1f10*/  LDG.E R15, desc[UR4][R10.64+0x400] ;  /* 0x000400040a0f7981 */ /* 0x001f62000c1e1900 */
[----:B--2---:R-:W-:Y:S01]  /*1f20*/  ISETP.NE.AND P1, PT, R14, R9, PT ;  /* 0x000000090e00720c */ /* 0x004fe20003f25270 */
[----:B----4-:R-:W-:-:S12]  /*1f30*/  VIADD R14, R16, 0x2 ;  /* 0x00000002100e7836 */ /* 0x010fd80000000000 */
[----:B------:R-:W-:-:S05]  /*1f40*/  @P1 VIADD R14, R16, 0xffffffff ;  /* 0xffffffff100e1836 */ /* 0x000fca0000000000 */
[----:B-----5:R-:W-:-:S05]  /*1f50*/  VIADDMNMX.RELU R15, R15, 0xffffffff, R14, !PT ;  /* 0xffffffff0f0f7846 */ /* 0x020fca000780110e */
[----:B------:R3:W-:Y:S04]  /*1f60*/  STG.E desc[UR4][R12.64+0x400], R15 ;  /* 0x0004000f0c007986 */ /* 0x0007e8000c101904 */
[----:B------:R-:W2:Y:S04]  /*1f70*/  LDG.E.U8 R14, desc[UR4][R6.64+0x17f] ;  /* 0x00017f04060e7981 */ /* 0x000ea8000c1e1100 */
[----:B------:R-:W4:Y:S04]  /*1f80*/  LDG.E R16, desc[UR4][R10.64+0x5fc] ;  /* 0x0005fc040a107981 */ /* 0x000f28000c1e1900 */
[----:B------:R-:W5:Y:S01]  /*1f90*/  LDG.E R20, desc[UR4][R10.64+0x600] ;  /* 0x000600040a147981 */ /* 0x000f62000c1e1900 */
[----:B------:R-:W-:Y:S01]  /*1fa0*/  VIADD R18, R18, 0x4 ;  /* 0x0000000412127836 */ /* 0x000fe20000000000 */
[----:B--2---:R-:W-:Y:S01]  /*1fb0*/  ISETP.NE.AND P1, PT, R14, R9, PT ;  /* 0x000000090e00720c */ /* 0x004fe20003f25270 */
[----:B----4-:R-:W-:-:S12]  /*1fc0*/  VIADD R9, R16, 0x2 ;  /* 0x0000000210097836 */ /* 0x010fd80000000000 */
[----:B------:R-:W-:-:S05]  /*1fd0*/  @P1 VIADD R9, R16, 0xffffffff ;  /* 0xffffffff10091836 */ /* 0x000fca0000000000 */
[----:B-----5:R-:W-:-:S05]  /*1fe0*/  VIADDMNMX.RELU R9, R20, 0xffffffff, R9, !PT ;  /* 0xffffffff14097846 */ /* 0x020fca0007801109 */
[----:B------:R3:W-:Y:S02]  /*1ff0*/  STG.E desc[UR4][R12.64+0x600], R9 ;  /* 0x000600090c007986 */ /* 0x0007e4000c101904 */
.L_x_459:
[----:B------:R-:W-:Y:S05]  /*2000*/  @!P0 EXIT ;  /* 0x000000000000894d */ /* 0x000fea0003800000 */
[----:B------:R-:W-:Y:S02]  /*2010*/  ISETP.NE.AND P1, PT, R19, 0x1, PT ;  /* 0x000000011300780c */ /* 0x000fe40003f25270 */
[----:B------:R-:W-:-:S04]  /*2020*/  LOP3.LUT R8, R8, 0x1, RZ, 0xc0, !PT ;  /* 0x0000000108087812 */ /* 0x000fc800078ec0ff */
[----:B------:R-:W-:-:S07]  /*2030*/  ISETP.NE.U32.AND P0, PT, R8, 0x1, PT ;  /* 0x000000010800780c */ /* 0x000fce0003f05070 */
[----:B------:R-:W-:Y:S06]  /*2040*/  @!P1 BRA `(.L_x_460) ;  /* 0x0000000000689947 */ /* 0x000fec0003800000 */
[----:B------:R-:W4:Y:S01]  /*2050*/  LDCU.64 UR6, c[0x0][0x390] ;  /* 0x00007200ff0677ac */ /* 0x000f220008000a00 */
[----:B-1-3--:R-:W-:Y:S01]  /*2060*/  IMAD R15, R18, 0x80, R5 ;  /* 0x00000080120f7824 */ /* 0x00afe200078e0205 */
[----:B------:R-:W1:Y:S03]  /*2070*/  LDC.64 R6, c[0x0][0x3a0] ;  /* 0x0000e800ff067b82 */ /* 0x000e660000000a00 */
[----:B------:R-:W-:-:S05]  /*2080*/  IMAD.IADD R9, R0, 0x1, R15 ;  /* 0x0000000100097824 */ /* 0x000fca00078e020f */
[----:B----4-:R-:W-:-:S04]  /*2090*/  IADD3 R10, P1, PT, R9, UR6, RZ ;  /* 0x00000006090a7c10 */ /* 0x010fc8000ff3e0ff */
[----:B------:R-:W-:-:S05]  /*20a0*/  LEA.HI.X.SX32 R11, R9, UR7, 0x1, P1 ;  /* 0x00000007090b7c11 */ /* 0x000fca00088f0eff */
[----:B------:R-:W3:Y:S01]  /*20b0*/  LDG.E.U8 R8, desc[UR4][R10.64+-0x1] ;  /* 0xffffff040a087981 */ /* 0x000ee2000c1e1100 */
[----:B-1----:R-:W-:-:S05]  /*20c0*/  IMAD.WIDE R6, R9, 0x4, R6 ;  /* 0x0000000409067825 */ /* 0x002fca00078e0206 */
[----:B------:R-:W4:Y:S04]  /*20d0*/  LDG.E R9, desc[UR4][R6.64+-0x4] ;  /* 0xfffffc0406097981 */ /* 0x000f28000c1e1900 */
[----:B------:R-:W5:Y:S01]  /*20e0*/  LDG.E R13, desc[UR4][R6.64] ;  /* 0x00000004060d7981 */ /* 0x000f62000c1e1900 */
[----:B0-2---:R-:W-:-:S04]  /*20f0*/  PRMT R17, R4, 0x9910, RZ ;  /* 0x0000991004117816 */ /* 0x005fc800000000ff */
[----:B---3--:R-:W-:Y:S01]  /*2100*/  ISETP.NE.AND P1, PT, R8, R17, PT ;  /* 0x000000110800720c */ /* 0x008fe20003f25270 */
[----:B----4-:R-:W-:-:S12]  /*2110*/  VIADD R12, R9, 0x2 ;  /* 0x00000002090c7836 */ /* 0x010fd80000000000 */
[----:B------:R-:W-:Y:S02]  /*2120*/  @P1 VIADD R12, R9, 0xffffffff ;  /* 0xffffffff090c1836 */ /* 0x000fe40000000000 */
[----:B------:R-:W-:-:S03]  /*2130*/  IMAD.WIDE R8, R15, 0x4, R2 ;  /* 0x000000040f087825 */ /* 0x000fc600078e0202 */
[----:B-----5:R-:W-:-:S05]  /*2140*/  VIADDMNMX.RELU R13, R13, 0xffffffff, R12, !PT ;  /* 0xffffffff0d0d7846 */ /* 0x020fca000780110c */
[----:B------:R4:W-:Y:S04]  /*2150*/  STG.E desc[UR4][R8.64], R13 ;  /* 0x0000000d08007986 */ /* 0x0009e8000c101904 */
[----:B------:R-:W2:Y:S04]  /*2160*/  LDG.E.U8 R10, desc[UR4][R10.64+0x7f] ;  /* 0x00007f040a0a7981 */ /* 0x000ea8000c1e1100 */
[----:B------:R-:W3:Y:S04]  /*2170*/  LDG.E R12, desc[UR4][R6.64+0x1fc] ;  /* 0x0001fc04060c7981 */ /* 0x000ee8000c1e1900 */
[----:B------:R-:W5:Y:S01]  /*2180*/  LDG.E R15, desc[UR4][R6.64+0x200] ;  /* 0x00020004060f7981 */ /* 0x000f62000c1e1900 */
[----:B------:R-:W-:Y:S01]  /*2190*/  VIADD R18, R18, 0x2 ;  /* 0x0000000212127836 */ /* 0x000fe20000000000 */
[----:B--2---:R-:W-:Y:S01]  /*21a0*/  ISETP.NE.AND P1, PT, R10, R17, PT ;  /* 0x000000110a00720c */ /* 0x004fe20003f25270 */
[----:B---3--:R-:W-:-:S12]  /*21b0*/  VIADD R14, R12, 0x2 ;  /* 0x000000020c0e7836 */ /* 0x008fd80000000000 */
[----:B------:R-:W-:-:S05]  /*21c0*/  @P1 VIADD R14, R12, 0xffffffff ;  /* 0xffffffff0c0e1836 */ /* 0x000fca0000000000 */
[----:B-----5:R-:W-:-:S05]  /*21d0*/  VIADDMNMX.RELU R15, R15, 0xffffffff, R14, !PT ;  /* 0xffffffff0f0f7846 */ /* 0x020fca000780110e */
[----:B------:R4:W-:Y:S02]  /*21e0*/  STG.E desc[UR4][R8.64+0x200], R15 ;  /* 0x0002000f08007986 */ /* 0x0009e4000c101904 */
.L_x_460:
[----:B------:R-:W-:Y:S05]  /*21f0*/  @P0 EXIT ;  /* 0x000000000000094d */ /* 0x000fea0003800000 */
[----:B------:R-:W4:Y:S01]  /*2200*/  LDCU.64 UR6, c[0x0][0x390] ;  /* 0x00007200ff0677ac */ /* 0x000f220008000a00 */
[----:B-1----:R-:W-:Y:S01]  /*2210*/  IMAD R5, R18, 0x80, R5 ;  /* 0x0000008012057824 */ /* 0x002fe200078e0205 */
[----:B------:R-:W1:Y:S03]  /*2220*/  LDC.64 R6, c[0x0][0x3a0] ;  /* 0x0000e800ff067b82 */ /* 0x000e660000000a00 */
[----:B------:R-:W-:-:S05]  /*2230*/  IMAD.IADD R11, R0, 0x1, R5 ;  /* 0x00000001000b7824 */ /* 0x000fca00078e0205 */
[----:B----4-:R-:W-:-:S04]  /*2240*/  IADD3 R8, P0, PT, R11, UR6, RZ ;  /* 0x000000060b087c10 */ /* 0x010fc8000ff1e0ff */
[----:B---3--:R-:W-:-:S05]  /*2250*/  LEA.HI.X.SX32 R9, R11, UR7, 0x1, P0 ;  /* 0x000000070b097c11 */ /* 0x008fca00080f0eff */
[----:B------:R-:W3:Y:S01]  /*2260*/  LDG.E.U8 R8, desc[UR4][R8.64+-0x1] ;  /* 0xffffff0408087981 */ /* 0x000ee2000c1e1100 */
[----:B-1----:R-:W-:-:S05]  /*2270*/  IMAD.WIDE R6, R11, 0x4, R6 ;  /* 0x000000040b067825 */ /* 0x002fca00078e0206 */
[----:B------:R-:W4:Y:S04]  /*2280*/  LDG.E R0, desc[UR4][R6.64+-0x4] ;  /* 0xfffffc0406007981 */ /* 0x000f28000c1e1900 */
[----:B------:R-:W5:Y:S01]  /*2290*/  LDG.E R11, desc[UR4][R6.64] ;  /* 0x00000004060b7981 */ /* 0x000f62000c1e1900 */
[----:B0-----:R-:W-:Y:S01]  /*22a0*/  PRMT R13, R4, 0x9910, RZ ;  /* 0x00009910040d7816 */ /* 0x001fe200000000ff */
[----:B------:R-:W-:-:S03]  /*22b0*/  IMAD.WIDE R2, R5, 0x4, R2 ;  /* 0x0000000405027825 */ /* 0x000fc600078e0202 */
[----:B---3--:R-:W-:Y:S01]  /*22c0*/  ISETP.NE.AND P0, PT, R8, R13, PT ;  /* 0x0000000d0800720c */ /* 0x008fe20003f05270 */
[----:B----4-:R-:W-:-:S12]  /*22d0*/  VIADD R4, R0, 0x2 ;  /* 0x0000000200047836 */ /* 0x010fd80000000000 */
[----:B------:R-:W-:-:S05]  /*22e0*/  @P0 VIADD R4, R0, 0xffffffff ;  /* 0xffffffff00040836 */ /* 0x000fca0000000000 */
[----:B-----5:R-:W-:-:S05]  /*22f0*/  VIADDMNMX.RELU R11, R11, 0xffffffff, R4, !PT ;  /* 0xffffffff0b0b7846 */ /* 0x020fca0007801104 */
[----:B------:R-:W-:Y:S01]  /*2300*/  STG.E desc[UR4][R2.64], R11 ;  /* 0x0000000b02007986 */ /* 0x000fe2000c101904 */
[----:B------:R-:W-:Y:S05]  /*2310*/  EXIT ;  /* 0x000000000000794d */ /* 0x000fea0003800000 */
.L_x_461:
        /* <DEDUP_REMOVED lines=14> */
.L_x_488:


//--------------------- .text._ZN3cub18CUB_300001_SM_10006detail9transform16transform_kernelINS2_10policy_hubILb1EN4cuda3std3__45tupleIJN6thrust24THRUST_300001_SM_1000_NS17counting_iteratorIiNSA_11use_defaultESC_SC_EEEEEE10policy1000Ei7calculoNSA_6detail15normal_iteratorINSA_10device_ptrIiEEEEJSD_EEEvT0_iT1_T2_DpNS2_10kernel_argIT3_EE --------------------------
	.section	.text._ZN3cub18CUB_300001_SM_10006detail9transform16transform_kernelINS2_10policy_hubILb1EN4cuda3std3__45tupleIJN6thrust24THRUST_300001_SM_1000_NS17counting_iteratorIiNSA_11use_defaultESC_SC_EEEEEE10policy1000Ei7calculoNSA_6detail15normal_iteratorINSA_10device_ptrIiEEEEJSD_EEEvT0_iT1_T2_DpNS2_10kernel_argIT3_EE,"ax",@progbits
	.align	128
        .global         _ZN3cub18CUB_300001_SM_10006detail9transform16transform_kernelINS2_10policy_hubILb1EN4cuda3std3__45tupleIJN6thrust24THRUST_300001_SM_1000_NS17counting_iteratorIiNSA_11use_defaultESC_SC_EEEEEE10policy1000Ei7calculoNSA_6detail15normal_iteratorINSA_10device_ptrIiEEEEJSD_EEEvT0_iT1_T2_DpNS2_10kernel_argIT3_EE
        .type           _ZN3cub18CUB_300001_SM_10006detail9transform16transform_kernelINS2_10policy_hubILb1EN4cuda3std3__45tupleIJN6thrust24THRUST_300001_SM_1000_NS17counting_iteratorIiNSA_11use_defaultESC_SC_EEEEEE10policy1000Ei7calculoNSA_6detail15normal_iteratorINSA_10device_ptrIiEEEEJSD_EEEvT0_iT1_T2_DpNS2_10kernel_argIT3_EE,@function
        .size           _ZN3cub18CUB_300001_SM_10006detail9transform16transform_kernelINS2_10policy_hubILb1EN4cuda3std3__45tupleIJN6thrust24THRUST_300001_SM_1000_NS17counting_iteratorIiNSA_11use_defaultESC_SC_EEEEEE10policy1000Ei7calculoNSA_6detail15normal_iteratorINSA_10device_ptrIiEEEEJSD_EEEvT0_iT1_T2_DpNS2_10kernel_argIT3_EE,(.L_x_489 - _ZN3cub18CUB_300001_SM_10006detail9transform16transform_kernelINS2_10policy_hubILb1EN4cuda3std3__45tupleIJN6thrust24THRUST_300001_SM_1000_NS17counting_iteratorIiNSA_11use_defaultESC_SC_EEEEEE10policy1000Ei7calculoNSA_6detail15normal_iteratorINSA_10device_ptrIiEEEEJSD_EEEvT0_iT1_T2_DpNS2_10kernel_argIT3_EE)
        .other          _ZN3cub18CUB_300001_SM_10006detail9transform16transform_kernelINS2_10policy_hubILb1EN4cuda3std3__45tupleIJN6thrust24THRUST_300001_SM_1000_NS17counting_iteratorIiNSA_11use_defaultESC_SC_EEEEEE10policy1000Ei7calculoNSA_6detail15normal_iteratorINSA_10device_ptrIiEEEEJSD_EEEvT0_iT1_T2_DpNS2_10kernel_argIT3_EE,@"STO_CUDA_ENTRY STV_DEFAULT"
_ZN3cub18CUB_300001_SM_10006detail9transform16transform_kernelINS2_10policy_hubILb1EN4cuda3std3__45tupleIJN6thrust24THRUST_300001_SM_1000_NS17counting_iteratorIiNSA_11use_defaultESC_SC_EEEEEE10policy1000Ei7calculoNSA_6detail15normal_iteratorINSA_10device_ptrIiEEEEJSD_EEEvT0_iT1_T2_DpNS2_10kernel_argIT3_EE:
.text._ZN3cub18CUB_300001_SM_10006detail9transform16transform_kernelINS2_10policy_hubILb1EN4cuda3std3__45tupleIJN6thrust24THRUST_300001_SM_1000_NS17counting_iteratorIiNSA_11use_defaultESC_SC_EEEEEE10policy1000Ei7calculoNSA_6detail15normal_iteratorINSA_10device_ptrIiEEEEJSD_EEEvT0_iT1_T2_DpNS2_10kernel_argIT3_EE:
[----:B------:R-:W-:Y:S08]  /*0000*/  LDC R1, c[0x0][0x37c] ;  /* 0x0000df00ff017b82 */ /* 0x000ff00000000800 */
[----:B------:R-:W0:Y:S01]  /*0010*/  LDC.64 R4, c[0x0][0x380] ;  /* 0x0000e000ff047b82 */ /* 0x000e220000000a00 */
[----:B------:R-:W1:Y:S07]  /*0020*/  LDCU UR6, c[0x0][0x3a8] ;  /* 0x00007500ff0677ac */ /* 0x000e6e0008000800 */
[----:B------:R-:W2:Y:S08]  /*0030*/  S2UR UR4, SR_CTAID.X ;  /* 0x00000000000479c3 */ /* 0x000eb00000002500 */
[----:B------:R-:W3:Y:S01]  /*0040*/  LDC.64 R2, c[0x0][0x3a0] ;  /* 0x0000e800ff027b82 */ /* 0x000ee20000000a00 */
[----:B0-----:R-:W-:-:S07]  /*0050*/  IMAD.SHL.U32 R6, R5, 0x80, RZ ;  /* 0x0000008005067824 */ /* 0x001fce00078e00ff */
[----:B------:R-:W0:Y:S01]  /*0060*/  LDC.U8 R0, c[0x0][0x390] ;  /* 0x0000e400ff007b82 */ /* 0x000e220000000000 */
[----:B--2---:R-:W-:Y:S01]  /*0070*/  IMAD R21, R6, UR4, RZ ;  /* 0x0000000406157c24 */ /* 0x004fe2000f8e02ff */
[----:B------:R-:W2:Y:S03]  /*0080*/  LDCU.64 UR4, c[0x0][0x358] ;  /* 0x00006b00ff0477ac */ /* 0x000ea60008000a00 */
[----:B------:R-:W-:Y:S02]  /*0090*/  IMAD.IADD R7, R4, 0x1, -R21 ;  /* 0x0000000104077824 */ /* 0x000fe400078e0a15 */
[C---:B-1----:R-:W-:Y:S02]  /*00a0*/  VIADD R4, R21.reuse, UR6 ;  /* 0x0000000615047c36 */ /* 0x042fe40008000000 */
[----:B---3--:R-:W-:Y:S01]  /*00b0*/  IMAD.WIDE R2, R21, 0x4, R2 ;  /* 0x0000000415027825 */ /* 0x008fe200078e0202 */
[----:B------:R-:W-:-:S02]  /*00c0*/  ISETP.GT.AND P0, PT, R6, R7, PT ;  /* 0x000000070600720c */ /* 0x000fc40003f04270 */
[----:B------:R-:W-:-:S11]  /*00d0*/  VIMNMX R6, PT, PT, R6, R7, PT ;  /* 0x0000000706067248 */ /* 0x000fd60003fe0100 */
[----:B--2---:R-:W-:Y:S05]  /*00e0*/  @P0 BRA `(.L_x_462) ;  /* 0x0000000800f80947 */ /* 0x004fea0003800000 */
        /* <DEDUP_REMOVED lines=8> */
[----:B------:R-:W-:Y:S01]  /*0170*/  IADD3 R6, P1, PT, R2, 0x600, RZ ;  /* 0x0000060002067810 */ /* 0x000fe20007f3e0ff */
[----:B-1----:R-:W-:Y:S01]  /*0180*/  IMAD.WIDE.U32 R12, R17, 0x4, R2 ;  /* 0x00000004110c7825 */ /* 0x002fe200078e0002 */
[----:B------:R-:W-:Y:S01]  /*0190*/  LOP3.LUT R16, R5, 0x7ffffff8, RZ, 0xc0, !PT ;  /* 0x7ffffff805107812 */ /* 0x000fe200078ec0ff */
[----:B------:R-:W1:Y:S01]  /*01a0*/  LDCU.64 UR8, c[0x0][0x388] ;  /* 0x00007100ff0877ac */ /* 0x000e620008000a00 */
[----:B0-----:R-:W-:Y:S01]  /*01b0*/  PRMT R18, R0, 0x9910, RZ ;  /* 0x0000991000127816 */ /* 0x001fe200000000ff */
[----:B------:R-:W-:Y:S01]  /*01c0*/  VIADD R19, R17, 0x80 ;  /* 0x0000008011137836 */ /* 0x000fe20000000000 */
[----:B------:R-:W-:Y:S01]  /*01d0*/  IADD3 R21, PT, PT, R21, UR6, R17 ;  /* 0x0000000615157c10 */ /* 0x000fe2000fffe011 */
[----:B------:R-:W-:Y:S02]  /*01e0*/  IMAD.X R7, RZ, RZ, R3, P1 ;  /* 0x000000ffff077224 */ /* 0x000fe400008e0603 */
[----:B------:R-:W-:-:S07]  /*01f0*/  IMAD.MOV R20, RZ, RZ, -R16 ;  /* 0x000000ffff147224 */ /* 0x000fce00078e0a10 */
.L_x_464:
        /* <DEDUP_REMOVED lines=76> */
.L_x_463:
        /* <DEDUP_REMOVED lines=11> */
[----:B--2---:R-:W2:Y:S01]  /*0770*/  LDG.E.U8 R15, desc[UR4][R6.64+-0x1] ;  /* 0xffffff04060f7981 */ /* 0x004ea2000c1e1100 */
[----:B-1----:R-:W-:-:S05]  /*0780*/  IMAD.WIDE R8, R13, 0x4, R8 ;  /* 0x000000040d087825 */ /* 0x002fca00078e0208 */
[----:B------:R-:W3:Y:S04]  /*0790*/  LDG.E R10, desc[UR4][R8.64+-0x4] ;  /* 0xfffffc04080a7981 */ /* 0x000ee8000c1e1900 */
[----:B------:R-:W4:Y:S01]  /*07a0*/  LDG.E R14, desc[UR4][R8.64] ;  /* 0x00000004080e7981 */ /* 0x000f22000c1e1900 */
[----:B0-----:R-:W-:-:S04]  /*07b0*/  PRMT R12, R0, 0x9910, RZ ;  /* 0x00009910000c7816 */ /* 0x001fc800000000ff */
[----:B--2---:R-:W-:Y:S01]  /*07c0*/  ISETP.NE.AND P1, PT, R15, R12, PT ;  /* 0x0000000c0f00720c */ /* 0x004fe20003f25270 */
[----:B---3--:R-:W-:-:S12]  /*07d0*/  VIADD R13, R10, 0x2 ;  /* 0x000000020a0d7836 */ /* 0x008fd80000000000 */
[----:B------:R-:W-:Y:S02]  /*07e0*/  @P1 VIADD R13, R10, 0xffffffff ;  /* 0xffffffff0a0d1836 */ /* 0x000fe40000000000 */
[----:B------:R-:W-:-:S03]  /*07f0*/  IMAD.WIDE R10, R11, 0x4, R2 ;  /* 0x000000040b0a7825 */ /* 0x000fc600078e0202 */
[----:B----4-:R-:W-:-:S05]  /*0800*/  VIADDMNMX.RELU R13, R14, 0xffffffff, R13, !PT ;  /* 0xffffffff0e0d7846 */ /* 0x010fca000780110d */
        /* <DEDUP_REMOVED lines=18> */
[----:B------:R-:W4:Y:S04]  /*0930*/  LDG.E R14, desc[UR4][R8.64+0x5fc] ;  /* 0x0005fc04080e7981 */ /* 0x000f28000c1e1900 */
[----:B-1----:R-:W5:Y:S01]  /*0940*/  LDG.E R15, desc[UR4][R8.64+0x600] ;  /* 0x00060004080f7981 */ /* 0x002f62000c1e1900 */
[----:B------:R-:W-:Y:S01]  /*0950*/  VIADD R16, R16, 0x4 ;  /* 0x0000000410107836 */ /* 0x000fe20000000000 */
[----:B--2---:R-:W-:Y:S01]  /*0960*/  ISETP.NE.AND P1, PT, R21, R12, PT ;  /* 0x0000000c1500720c */ /* 0x004fe20003f25270 */
[----:B----4-:R-:W-:-:S12]  /*0970*/  VIADD R12, R14, 0x2 ;  /* 0x000000020e0c7836 */ /* 0x010fd80000000000 */
[----:B------:R-:W-:-:S05]  /*0980*/  @P1 VIADD R12, R14, 0xffffffff ;  /* 0xffffffff0e0c1836 */ /* 0x000fca0000000000 */
[----:B-----5:R-:W-:-:S05]  /*0990*/  VIADDMNMX.RELU R15, R15, 0xffffffff, R12, !PT ;  /* 0xffffffff0f0f7846 */ /* 0x020fca000780110c */
[----:B------:R3:W-:Y:S02]  /*09a0*/  STG.E desc[UR4][R10.64+0x600], R15 ;  /* 0x0006000f0a007986 */ /* 0x0007e4000c101904 */
.L_x_465:
[----:B------:R-:W-:Y:S05]  /*09b0*/  @!P0 EXIT ;  /* 0x000000000000894d */ /* 0x000fea0003800000 */
[----:B------:R-:W-:Y:S02]  /*09c0*/  ISETP.NE.AND P1, PT, R19, 0x1, PT ;  /* 0x000000011300780c */ /* 0x000fe40003f25270 */
[----:B------:R-:W-:-:S04]  /*09d0*/  LOP3.LUT R5, R5, 0x1, RZ, 0xc0, !PT ;  /* 0x0000000105057812 */ /* 0x000fc800078ec0ff */
[----:B------:R-:W-:-:S07]  /*09e0*/  ISETP.NE.U32.AND P0, PT, R5, 0x1, PT ;  /* 0x000000010500780c */ /* 0x000fce0003f05070 */
[----:B------:R-:W-:Y:S06]  /*09f0*/  @!P1 BRA `(.L_x_466) ;  /* 0x0000000000689947 */ /* 0x000fec0003800000 */
[----:B------:R-:W4:Y:S01]  /*0a00*/  LDCU.64 UR6, c[0x0][0x388] ;  /* 0x00007100ff0677ac */ /* 0x000f220008000a00 */
[----:B-1----:R-:W-:Y:S01]  /*0a10*/  IMAD R9, R16, 0x80, R17 ;  /* 0x0000008010097824 */ /* 0x002fe200078e0211 */
[----:B------:R-:W1:Y:S03]  /*0a20*/  LDC.64 R6, c[0x0][0x398] ;  /* 0x0000e600ff067b82 */ /* 0x000e660000000a00 */
[----:B---3--:R-:W-:-:S05]  /*0a30*/  IMAD.IADD R13, R4, 0x1, R9 ;  /* 0x00000001040d7824 */ /* 0x008fca00078e0209 */
[----:B----4-:R-:W-:-:S04]  /*0a40*/  IADD3 R10, P1, PT, R13, UR6, RZ ;  /* 0x000000060d0a7c10 */ /* 0x010fc8000ff3e0ff */
[----:B------:R-:W-:-:S05]  /*0a50*/  LEA.HI.X.SX32 R11, R13, UR7, 0x1, P1 ;  /* 0x000000070d0b7c11 */ /* 0x000fca00088f0eff */
[----:B------:R-:W3:Y:S01]  /*0a60*/  LDG.E.U8 R5, desc[UR4][R10.64+-0x1] ;  /* 0xffffff040a057981 */ /* 0x000ee2000c1e1100 */
[----:B-1----:R-:W-:-:S05]  /*0a70*/  IMAD.WIDE R6, R13, 0x4, R6 ;  /* 0x000000040d067825 */ /* 0x002fca00078e0206 */
[----:B------:R-:W4:Y:S04]  /*0a80*/  LDG.E R8, desc[UR4][R6.64+-0x4] ;  /* 0xfffffc0406087981 */ /* 0x000f28000c1e1900 */
[----:B------:R-:W5:Y:S01]  /*0a90*/  LDG.E R12, desc[UR4][R6.64] ;  /* 0x00000004060c7981 */ /* 0x000f62000c1e1900 */
[----:B0-----:R-:W-:-:S04]  /*0aa0*/  PRMT R13, R0, 0x9910, RZ ;  /* 0x00009910000d7816 */ /* 0x001fc800000000ff */
[----:B---3--:R-:W-:Y:S01]  /*0ab0*/  ISETP.NE.AND P1, PT, R5, R13, PT ;  /* 0x0000000d0500720c */ /* 0x008fe20003f25270 */
[----:B----4-:R-:W-:-:S12]  /*0ac0*/  VIADD R5, R8, 0x2 ;  /* 0x0000000208057836 */ /* 0x010fd80000000000 */
[----:B------:R-:W-:Y:S02]  /*0ad0*/  @P1 VIADD R5, R8, 0xffffffff ;  /* 0xffffffff08051836 */ /* 0x000fe40000000000 */
[----:B------:R-:W-:-:S03]  /*0ae0*/  IMAD.WIDE R8, R9, 0x4, R2 ;  /* 0x0000000409087825 */ /* 0x000fc600078e0202 */
[----:B-----5:R-:W-:-:S05]  /*0af0*/  VIADDMNMX.RELU R5, R12, 0xffffffff, R5, !PT ;  /* 0xffffffff0c057846 */ /* 0x020fca0007801105 */
[----:B------:R4:W-:Y:S04]  /*0b00*/  STG.E desc[UR4][R8.64], R5 ;  /* 0x0000000508007986 */ /* 0x0009e8000c101904 */
[----:B------:R-:W3:Y:S04]  /*0b10*/  LDG.E.U8 R10, desc[UR4][R10.64+0x7f] ;  /* 0x00007f040a0a7981 */ /* 0x000ee8000c1e1100 */
[----:B------:R-:W5:Y:S04]  /*0b20*/  LDG.E R12, desc[UR4][R6.64+0x1fc] ;  /* 0x0001fc04060c7981 */ /* 0x000f68000c1e1900 */
[----:B--2---:R-:W2:Y:S01]  /*0b30*/  LDG.E R14, desc[UR4][R6.64+0x200] ;  /* 0x00020004060e7981 */ /* 0x004ea2000c1e1900 */
[----:B------:R-:W-:Y:S01]  /*0b40*/  VIADD R16, R16, 0x2 ;  /* 0x0000000210107836 */ /* 0x000fe20000000000 */
[----:B---3--:R-:W-:Y:S01]  /*0b50*/  ISETP.NE.AND P1, PT, R10, R13, PT ;  /* 0x0000000d0a00720c */ /* 0x008fe20003f25270 */
[----:B-----5:R-:W-:-:S12]  /*0b60*/  VIADD R13, R12, 0x2 ;  /* 0x000000020c0d7836 */ /* 0x020fd80000000000 */
[----:B------:R-:W-:-:S05]  /*0b70*/  @P1 VIADD R13, R12, 0xffffffff ;  /* 0xffffffff0c0d1836 */ /* 0x000fca0000000000 */
[----:B--2---:R-:W-:-:S05]  /*0b80*/  VIADDMNMX.RELU R13, R14, 0xffffffff, R13, !PT ;  /* 0xffffffff0e0d7846 */ /* 0x004fca000780110d */
[----:B------:R4:W-:Y:S02]  /*0b90*/  STG.E desc[UR4][R8.64+0x200], R13 ;  /* 0x0002000d08007986 */ /* 0x0009e4000c101904 */
.L_x_466:
[----:B------:R-:W-:Y:S05]  /*0ba0*/  @P0 EXIT ;  /* 0x000000000000094d */ /* 0x000fea0003800000 */
[----:B------:R-:W5:Y:S01]  /*0bb0*/  LDCU.64 UR6, c[0x0][0x388] ;  /* 0x00007100ff0677ac */ /* 0x000f620008000a00 */
[----:B-1----:R-:W-:Y:S01]  /*0bc0*/  IMAD R17, R16, 0x80, R17 ;  /* 0x0000008010117824 */ /* 0x002fe200078e0211 */
[----:B----4-:R-:W1:Y:S03]  /*0bd0*/  LDC.64 R8, c[0x0][0x398] ;  /* 0x0000e600ff087b82 */ /* 0x010e660000000a00 */
[----:B------:R-:W-:-:S05]  /*0be0*/  IMAD.IADD R5, R4, 0x1, R17 ;  /* 0x0000000104057824 */ /* 0x000fca00078e0211 */
[----:B-----5:R-:W-:-:S04]  /*0bf0*/  IADD3 R6, P0, PT, R5, UR6, RZ ;  /* 0x0000000605067c10 */ /* 0x020fc8000ff1e0ff */
[----:B------:R-:W-:-:S05]  /*0c00*/  LEA.HI.X.SX32 R7, R5, UR7, 0x1, P0 ;  /* 0x0000000705077c11 */ /* 0x000fca00080f0eff */
[----:B------:R-:W4:Y:S01]  /*0c10*/  LDG.E.U8 R6, desc[UR4][R6.64+-0x1] ;  /* 0xffffff0406067981 */ /* 0x000f22000c1e1100 */
[----:B-1----:R-:W-:-:S05]  /*0c20*/  IMAD.WIDE R4, R5, 0x4, R8 ;  /* 0x0000000405047825 */ /* 0x002fca00078e0208 */
[----:B------:R-:W5:Y:S04]  /*0c30*/  LDG.E R8, desc[UR4][R4.64+-0x4] ;  /* 0xfffffc0404087981 */ /* 0x000f68000c1e1900 */
[----:B------:R-:W2:Y:S01]  /*0c40*/  LDG.E R9, desc[UR4][R4.64] ;  /* 0x0000000404097981 */ /* 0x000ea2000c1e1900 */
[----:B0--3--:R-:W-:Y:S01]  /*0c50*/  PRMT R11, R0, 0x9910, RZ ;  /* 0x00009910000b7816 */ /* 0x009fe200000000ff */
[----:B------:R-:W-:-:S03]  /*0c60*/  IMAD.WIDE R2, R17, 0x4, R2 ;  /* 0x0000000411027825 */ /* 0x000fc600078e0202 */
[----:B----4-:R-:W-:Y:S01]  /*0c70*/  ISETP.NE.AND P0, PT, R6, R11, PT ;  /* 0x0000000b0600720c */ /* 0x010fe20003f05270 */
[----:B-----5:R-:W-:-:S12]  /*0c80*/  VIADD R0, R8, 0x2 ;  /* 0x0000000208007836 */ /* 0x020fd80000000000 */
[----:B------:R-:W-:-:S05]  /*0c90*/  @P0 VIADD R0, R8, 0xffffffff ;  /* 0xffffffff08000836 */ /* 0x000fca0000000000 */
[----:B--2---:R-:W-:-:S05]  /*0ca0*/  VIADDMNMX.RELU R9, R9, 0xffffffff, R0, !PT ;  /* 0xffffffff09097846 */ /* 0x004fca0007801100 */
[----:B------:R-:W-:Y:S01]  /*0cb0*/  STG.E desc[UR4][R2.64], R9 ;  /* 0x0000000902007986 */ /* 0x000fe2000c101904 */
[----:B------:R-:W-:Y:S05]  /*0cc0*/  EXIT ;  /* 0x000000000000794d */ /* 0x000fea0003800000 */
.L_x_462:
[----:B------:R-:W-:-:S13]  /*0cd0*/  ISETP.GE.AND P0, PT, R5, 0x1, PT ;  /* 0x000000010500780c */ /* 0x000fda0003f06270 */
[----:B------:R-:W-:Y:S05]  /*0ce0*/  @!P0 EXIT ;  /* 0x000000000000894d */ /* 0x000fea0003800000 */
[----:B------:R-:W1:Y:S01]  /*0cf0*/  S2R R7, SR_TID.X ;  /* 0x0000000000077919 */ /* 0x000e620000002100 */
[C---:B------:R-:W-:Y:S01]  /*0d00*/  ISETP.GE.U32.AND P0, PT, R5.reuse, 0x8, PT ;  /* 0x000000080500780c */ /* 0x040fe20003f06070 */
[----:B------:R-:W-:Y:S01]  /*0d10*/  IMAD.MOV.U32 R8, RZ, RZ, RZ ;  /* 0x000000ffff087224 */ /* 0x000fe200078e00ff */
[----:B------:R-:W-:-:S11]  /*0d20*/  LOP3.LUT R20, R5, 0x7, RZ, 0xc0, !PT ;  /* 0x0000000705147812 */ /* 0x000fd600078ec0ff */
[----:B------:R-:W-:Y:S05]  /*0d30*/  @!P0 BRA `(.L_x_467) ;  /* 0x0000000400a48947 */ /* 0x000fea0003800000 */
[----:B------:R-:W2:Y:S01]  /*0d40*/  LDC.64 R10, c[0x0][0x398] ;  /* 0x0000e600ff0a7b82 */ /* 0x000ea20000000a00 */
[----:B------:R-:W-:Y:S01]  /*0d50*/  LOP3.LUT R8, R5, 0x7ffffff8, RZ, 0xc0, !PT ;  /* 0x7ffffff805087812 */ /* 0x000fe200078ec0ff */
[----:B------:R-:W-:Y:S01]  /*0d60*/  IMAD.MOV.U32 R9, RZ, RZ, RZ ;  /* 0x000000ffff097224 */ /* 0x000fe200078e00ff */
[----:B------:R-:W3:Y:S06]  /*0d70*/  LDCU.64 UR6, c[0x0][0x388] ;  /* 0x00007100ff0677ac */ /* 0x000eec0008000a00 */
.L_x_470:
[----:B-1----:R-:W-:-:S04]  /*0d80*/  IMAD R5, R9, 0x80, R7 ;  /* 0x0000008009057824 */ /* 0x002fc800078e0207 */
[----:B------:R-:W-:Y:S01]  /*0d90*/  IMAD.IADD R15, R4, 0x1, R5 ;  /* 0x00000001040f7824 */ /* 0x000fe200078e0205 */
[----:B------:R-:W-:-:S04]  /*0da0*/  ISETP.GE.AND P0, PT, R5, R6, PT ;  /* 0x000000060500720c */ /* 0x000fc80003f06270 */
[----:B---3--:R-:W-:-:S04]  /*0db0*/  IADD3 R12, P1, PT, R15, UR6, RZ ;  /* 0x000000060f0c7c10 */ /* 0x008fc8000ff3e0ff */
[----:B------:R-:W-:-:S05]  /*0dc0*/  LEA.HI.X.SX32 R13, R15, UR7, 0x1, P1 ;  /* 0x000000070f0d7c11 */ /* 0x000fca00088f0eff */
[----:B0-----:R-:W3:Y:S01]  /*0dd0*/  @!P0 LDG.E.U8 R16, desc[UR4][R12.64+-0x1] ;  /* 0xffffff040c108981 */ /* 0x001ee2000c1e1100 */
[----:B--2---:R-:W-:-:S05]  /*0de0*/  IMAD.WIDE R14, R15, 0x4, R10 ;  /* 0x000000040f0e7825 */ /* 0x004fca00078e020a */
[----:B------:R-:W2:Y:S04]  /*0df0*/  @!P0 LDG.E R17, desc[UR4][R14.64+-0x4] ;  /* 0xfffffc040e118981 */ /* 0x000ea8000c1e1900 */
[----:B------:R-:W4:Y:S01]  /*0e00*/  @!P0 LDG.E R18, desc[UR4][R14.64] ;  /* 0x000000040e128981 */ /* 0x000f22000c1e1900 */
[----:B0-----:R-:W-:-:S04]  /*0e10*/  @!P0 PRMT R19, R0, 0x9910, RZ ;  /* 0x0000991000138816 */ /* 0x001fc800000000ff */
[----:B---3--:R-:W-:Y:S01]  /*0e20*/  ISETP.NE.AND P1, PT, R16, R19, !P0 ;  /* 0x000000131000720c */ /* 0x008fe20004725270 */
[----:B------:R-:W-:Y:S02]  /*0e30*/  VIADD R19, R5, 0x80 ;  /* 0x0000008005137836 */ /* 0x000fe40000000000 */
[----:B--2---:R-:W-:-:S10]  /*0e40*/  @!P0 VIADD R16, R17, 0x2 ;  /* 0x0000000211108836 */ /* 0x004fd40000000000 */
        /* <DEDUP_REMOVED lines=21> */
[----:B------:R-:W-:-:S04]  /*0fa0*/  @!P0 PRMT R25, R0, 0x9910, RZ ;  /* 0x0000991000198816 */ /* 0x000fc800000000ff */
        /* <DEDUP_REMOVED lines=10> */
[----:B0-----:R-:W-:-:S04]  /*1050*/  @!P1 PRMT R23, R0, 0x9910, RZ ;  /* 0x0000991000179816 */ /* 0x001fc800000000ff */
        /* <DEDUP_REMOVED lines=8> */
[----:B-1----:R-:W3:Y:S04]  /*10e0*/  @!P0 LDG.E R21, desc[UR4][R14.64+0x7fc] ;  /* 0x0007fc040e158981 */ /* 0x002ee8000c1e1900 */
        /* <DEDUP_REMOVED lines=25> */
[----:B------:R-:W-:Y:S01]  /*1280*/  BSSY.RECONVERGENT B0, `(.L_x_468) ;  /* 0x0000013000007945 */ /* 0x000fe20003800200 */
[----:B------:R-:W-:Y:S01]  /*1290*/  VIADD R9, R9, 0x8 ;  /* 0x0000000809097836 */ /* 0x000fe20000000000 */
[----:B--2---:R-:W-:Y:S01]  /*12a0*/  ISETP.NE.AND P1, PT, R18, R23, !P0 ;  /* 0x000000171200720c */ /* 0x004fe20004725270 */
[----:B---3--:R-:W-:-:S12]  /*12b0*/  @!P0 VIADD R18, R21, 0x2 ;  /* 0x0000000215128836 */ /* 0x008fd80000000000 */
[----:B------:R-:W-:Y:S01]  /*12c0*/  @P1 VIADD R18, R21, 0xffffffff ;  /* 0xffffffff15121836 */ /* 0x000fe20000000000 */
[----:B------:R-:W-:-:S04]  /*12d0*/  ISETP.NE.AND P1, PT, R9, R8, PT ;  /* 0x000000080900720c */ /* 0x000fc80003f25270 */
[----:B----4-:R-:W-:-:S05]  /*12e0*/  @!P0 VIADDMNMX.RELU R21, R22, 0xffffffff, R18, !PT ;  /* 0xffffffff16158846 */ /* 0x010fca0007801112 */
        /* <DEDUP_REMOVED lines=12> */
.L_x_469:
[----:B------:R-:W-:Y:S05]  /*13b0*/  BSYNC.RECONVERGENT B0 ;  /* 0x0000000000007941 */ /* 0x000fea0003800200 */
.L_x_468:
[----:B------:R-:W-:Y:S05]  /*13c0*/  @P1 BRA `(.L_x_470) ;  /* 0xfffffff8006c1947 */ /* 0x000fea000383ffff */
.L_x_467:
[----:B------:R-:W-:-:S13]  /*13d0*/  ISETP.NE.AND P0, PT, R20, RZ, PT ;  /* 0x000000ff1400720c */ /* 0x000fda0003f05270 */
[----:B------:R-:W-:Y:S05]  /*13e0*/  @!P0 EXIT ;  /* 0x000000000000894d */ /* 0x000fea0003800000 */
[----:B------:R-:W2:Y:S01]  /*13f0*/  LDC R5, c[0x0][0x384] ;  /* 0x0000e100ff057b82 */ /* 0x000ea20000000800 */
[----:B------:R-:W-:Y:S02]  /*1400*/  ISETP.GE.U32.AND P1, PT, R20, 0x4, PT ;  /* 0x000000041400780c */ /* 0x000fe40003f26070 */
[----:B--2---:R-:W-:-:S04]  /*1410*/  LOP3.LUT R18, R5, 0x3, RZ, 0xc0, !PT ;  /* 0x0000000305127812 */ /* 0x004fc800078ec0ff */
[----:B------:R-:W-:-:S07]  /*1420*/  ISETP.NE.AND P0, PT, R18, RZ, PT ;  /* 0x000000ff1200720c */ /* 0x000fce0003f05270 */
[----:B------:R-:W-:Y:S06]  /*1430*/  @!P1 BRA `(.L_x_471) ;  /* 0x0000000400189947 */ /* 0x000fec0003800000 */
[----:B-1----:R-:W-:-:S05]  /*1440*/  IMAD R9, R8, 0x80, R7 ;  /* 0x0000008008097824 */ /* 0x002fca00078e0207 */
[----:B------:R-:W-:-:S13]  /*1450*/  ISETP.GE.AND P2, PT, R9, R6, PT ;  /* 0x000000060900720c */ /* 0x000fda0003f46270 */
[----:B0-----:R-:W0:Y:S01]  /*1460*/  @!P2 LDC.64 R16, c[0x0][0x388] ;  /* 0x0000e200ff10ab82 */ /* 0x001e220000000a00 */
[----:B------:R-:W-:-:S07]  /*1470*/  @!P2 IMAD.IADD R11, R4, 0x1, R9 ;  /* 0x00000001040ba824 */ /* 0x000fce00078e0209 */
[----:B------:R-:W1:Y:S01]  /*1480*/  @!P2 LDC.64 R14, c[0x0][0x398] ;  /* 0x0000e600ff0eab82 */ /* 0x000e620000000a00 */
[----:B0-----:R-:W-:-:S04]  /*1490*/  @!P2 IADD3 R16, P1, PT, R11, R16, RZ ;  /* 0x000000100b10a210 */ /* 0x001fc80007f3e0ff */
[----:B------:R-:W-:-:S05]  /*14a0*/  @!P2 LEA.HI.X.SX32 R17, R11, R17, 0x1, P1 ;  /* 0x000000110b11a211 */ /* 0x000fca00008f0eff */
[----:B------:R-:W2:Y:S01]  /*14b0*/  @!P2 LDG.E.U8 R16, desc[UR4][R16.64+-0x1] ;  /* 0xffffff041010a981 */ /* 0x000ea2000c1e1100 */
[----:B-1----:R-:W-:-:S05]  /*14c0*/  @!P2 IMAD.WIDE R14, R11, 0x4, R14 ;  /* 0x000000040b0ea825 */ /* 0x002fca00078e020e */
        /* <DEDUP_REMOVED lines=51> */
[----:B------:R-:W3:Y:S04]  /*1800*/  @!P1 LDG.E.U8 R14, desc[UR4][R14.64+-0x1] ;  /* 0xffffff040e0e9981 */ /* 0x000ee8000c1e1100 */
[----:B------:R-:W4:Y:S04]  /*1810*/  @!P1 LDG.E R9, desc[UR4][R16.64+-0x4] ;  /* 0xfffffc0410099981 */ /* 0x000f28000c1e1900 */
[----:B------:R-:W5:Y:S01]  /*1820*/  @!P1 LDG.E R13, desc[UR4][R16.64] ;  /* 0x00000004100d9981 */ /* 0x000f62000c1e1900 */
[----:B0-----:R-:W-:Y:S01]  /*1830*/  @!P1 PRMT R19, R0, 0x9910, RZ ;  /* 0x0000991000139816 */ /* 0x001fe200000000ff */
[----:B------:R-:W-:-:S03]  /*1840*/  VIADD R8, R8, 0x4 ;  /* 0x0000000408087836 */ /* 0x000fc60000000000 */
[----:B---3--:R-:W-:Y:S01]  /*1850*/  ISETP.NE.AND P2, PT, R14, R19, !P1 ;  /* 0x000000130e00720c */ /* 0x008fe20004f45270 */
[----:B----4-:R-:W-:-:S12]  /*1860*/  @!P1 VIADD R12, R9, 0x2 ;  /* 0x00000002090c9836 */ /* 0x010fd80000000000 */
[----:B------:R-:W-:-:S05]  /*1870*/  @P2 VIADD R12, R9, 0xffffffff ;  /* 0xffffffff090c2836 */ /* 0x000fca0000000000 */
[----:B-----5:R-:W-:-:S05]  /*1880*/  @!P1 VIADDMNMX.RELU R13, R13, 0xffffffff, R12, !PT ;  /* 0xffffffff0d0d9846 */ /* 0x020fca000780110c */
[----:B------:R2:W-:Y:S02]  /*1890*/  @!P1 STG.E desc[UR4][R10.64+0x600], R13 ;  /* 0x0006000d0a009986 */ /* 0x0005e4000c101904 */
.L_x_471:
[----:B------:R-:W-:Y:S05]  /*18a0*/  @!P0 EXIT ;  /* 0x000000000000894d */ /* 0x000fea0003800000 */
[----:B------:R-:W-:Y:S02]  /*18b0*/  ISETP.NE.AND P1, PT, R18, 0x1, PT ;  /* 0x000000011200780c */ /* 0x000fe40003f25270 */
[----:B------:R-:W-:-:S04]  /*18c0*/  LOP3.LUT R5, R5, 0x1, RZ, 0xc0, !PT ;  /* 0x0000000105057812 */ /* 0x000fc800078ec0ff */
[----:B------:R-:W-:-:S07]  /*18d0*/  ISETP.NE.U32.AND P0, PT, R5, 0x1, PT ;  /* 0x000000010500780c */ /* 0x000fce0003f05070 */
        /* <DEDUP_REMOVED lines=8> */
[----:B------:R0:W3:Y:S01]  /*1960*/  @!P1 LDG.E.U8 R18, desc[UR4][R18.64+-0x1] ;  /* 0xffffff0412129981 */ /* 0x0000e2000c1e1100 */
[----:B-1----:R-:W-:-:S05]  /*1970*/  @!P1 IMAD.WIDE R16, R5, 0x4, R16 ;  /* 0x0000000405109825 */ /* 0x002fca00078e0210 */
[----:B------:R-:W4:Y:S04]  /*1980*/  @!P1 LDG.E R5, desc[UR4][R16.64+-0x4] ;  /* 0xfffffc0410059981 */ /* 0x000f28000c1e1900 */
[----:B------:R-:W5:Y:S01]  /*1990*/  @!P1 LDG.E R14, desc[UR4][R16.64] ;  /* 0x00000004100e9981 */ /* 0x000f62000c1e1900 */
[----:B------:R-:W-:Y:S01]  /*19a0*/  VIADD R21, R15, 0x80 ;  /* 0x000000800f157836 */ /* 0x000fe20000000000 */
[----:B------:R-:W-:-:S04]  /*19b0*/  @!P1 PRMT R9, R0, 0x9910, RZ ;  /* 0x0000991000099816 */ /* 0x000fc800000000ff */
[----:B------:R-:W-:-:S13]  /*19c0*/  ISETP.GE.AND P2, PT, R21, R6, PT ;  /* 0x000000061500720c */ /* 0x000fda0003f46270 */
[----:B--2---:R-:W1:Y:S01]  /*19d0*/  @!P2 LDC.64 R12, c[0x0][0x388] ;  /* 0x0000e200ff0cab82 */ /* 0x004e620000000a00 */
[----:B0-----:R-:W-:-:S07]  /*19e0*/  @!P2 IMAD.IADD R19, R4, 0x1, R21 ;  /* 0x000000010413a824 */ /* 0x001fce00078e0215 */
[----:B------:R-:W0:Y:S02]  /*19f0*/  @!P2 LDC.64 R10, c[0x0][0x398] ;  /* 0x0000e600ff0aab82 */ /* 0x000e240000000a00 */
[----:B0-----:R-:W-:Y:S01]  /*1a00*/  @!P2 IMAD.WIDE R10, R19, 0x4, R10 ;  /* 0x00000004130aa825 */ /* 0x001fe200078e020a */
[----:B---3--:R-:W-:-:S03]  /*1a10*/  ISETP.NE.AND P3, PT, R18, R9, !P1 ;  /* 0x000000091200720c */ /* 0x008fc60004f65270 */
[----:B----4-:R-:W-:-:S10]  /*1a20*/  @!P1 VIADD R9, R5, 0x2 ;  /* 0x0000000205099836 */ /* 0x010fd40000000000 */
[----:B------:R-:W-:Y:S01]  /*1a30*/  @P3 VIADD R9, R5, 0xffffffff ;  /* 0xffffffff05093836 */ /* 0x000fe20000000000 */
[----:B-1----:R-:W-:-:S04]  /*1a40*/  @!P2 IADD3 R12, P3, PT, R19, R12, RZ ;  /* 0x0000000c130ca210 */ /* 0x002fc80007f7e0ff */
[----:B-----5:R-:W-:Y:S01]  /*1a50*/  @!P1 VIADDMNMX.RELU R5, R14, 0xffffffff, R9, !PT ;  /* 0xffffffff0e059846 */ /* 0x020fe20007801109 */
[----:B------:R-:W-:Y:S01]  /*1a60*/  IMAD.WIDE R14, R15, 0x4, R2 ;  /* 0x000000040f0e7825 */ /* 0x000fe200078e0202 */
[----:B------:R-:W-:-:S04]  /*1a70*/  @!P2 LEA.HI.X.SX32 R13, R19, R13, 0x1, P3 ;  /* 0x0000000d130da211 */ /* 0x000fc800018f0eff */
[----:B------:R3:W-:Y:S04]  /*1a80*/  @!P1 STG.E desc[UR4][R14.64], R5 ;  /* 0x000000050e009986 */ /* 0x0007e8000c101904 */
[----:B------:R-:W2:Y:S04]  /*1a90*/  @!P2 LDG.E.U8 R12, desc[UR4][R12.64+-0x1] ;  /* 0xffffff040c0ca981 */ /* 0x000ea8000c1e1100 */
[----:B------:R-:W4:Y:S04]  /*1aa0*/  @!P2 LDG.E R9, desc[UR4][R10.64+-0x4] ;  /* 0xfffffc040a09a981 */ /* 0x000f28000c1e1900 */
[----:B------:R-:W5:Y:S01]  /*1ab0*/  @!P2 LDG.E R17, desc[UR4][R10.64] ;  /* 0x000000040a11a981 */ /* 0x000f62000c1e1900 */
[----:B------:R-:W-:Y:S01]  /*1ac0*/  @!P2 PRMT R19, R0, 0x9910, RZ ;  /* 0x000099100013a816 */ /* 0x000fe200000000ff */
[----:B------:R-:W-:-:S03]  /*1ad0*/  VIADD R8, R8, 0x2 ;  /* 0x0000000208087836 */ /* 0x000fc60000000000 */
[----:B--2---:R-:W-:Y:S01]  /*1ae0*/  ISETP.NE.AND P1, PT, R12, R19, !P2 ;  /* 0x000000130c00720c */ /* 0x004fe20005725270 */
[----:B----4-:R-:W-:-:S12]  /*1af0*/  @!P2 VIADD R16, R9, 0x2 ;  /* 0x000000020910a836 */ /* 0x010fd80000000000 */
[----:B------:R-:W-:-:S05]  /*1b00*/  @P1 VIADD R16, R9, 0xffffffff ;  /* 0xffffffff09101836 */ /* 0x000fca0000000000 */
[----:B-----5:R-:W-:-:S05]  /*1b10*/  @!P2 VIADDMNMX.RELU R17, R17, 0xffffffff, R16, !PT ;  /* 0xffffffff1111a846 */ /* 0x020fca0007801110 */
[----:B------:R3:W-:Y:S02]  /*1b20*/  @!P2 STG.E desc[UR4][R14.64+0x200], R17 ;  /* 0x000200110e00a986 */ /* 0x0007e4000c101904 */
.L_x_472:
[----:B------:R-:W-:Y:S05]  /*1b30*/  @P0 EXIT ;  /* 0x000000000000094d */ /* 0x000fea0003800000 */
[----:B-12---:R-:W-:-:S05]  /*1b40*/  IMAD R11, R8, 0x80, R7 ;  /* 0x00000080080b7824 */ /* 0x006fca00078e0207 */
[----:B------:R-:W-:-:S13]  /*1b50*/  ISETP.GE.AND P0, PT, R11, R6, PT ;  /* 0x000000060b00720c */ /* 0x000fda0003f06270 */
[----:B------:R-:W-:Y:S05]  /*1b60*/  @P0 EXIT ;  /* 0x000000000000094d */ /* 0x000fea0003800000 */
[----:B------:R-:W1:Y:S01]  /*1b70*/  LDCU.64 UR6, c[0x0][0x388] ;  /* 0x00007100ff0677ac */ /* 0x000e620008000a00 */
[----:B------:R-:W2:Y:S01]  /*1b80*/  LDC.64 R8, c[0x0][0x398] ;  /* 0x0000e600ff087b82 */ /* 0x000ea20000000a00 */
[----:B---3--:R-:W-:-:S05]  /*1b90*/  IMAD.IADD R5, R4, 0x1, R11 ;  /* 0x0000000104057824 */ /* 0x008fca00078e020b */
[----:B-1----:R-:W-:-:S04]  /*1ba0*/  IADD3 R6, P0, PT, R5, UR6, RZ ;  /* 0x0000000605067c10 */ /* 0x002fc8000ff1e0ff */
[----:B------:R-:W-:-:S05]  /*1bb0*/  LEA.HI.X.SX32 R7, R5, UR7, 0x1, P0 ;  /* 0x0000000705077c11 */ /* 0x000fca00080f0eff */
[----:B------:R-:W3:Y:S01]  /*1bc0*/  LDG.E.U8 R6, desc[UR4][R6.64+-0x1] ;  /* 0xffffff0406067981 */ /* 0x000ee2000c1e1100 */
[----:B--2---:R-:W-:-:S05]  /*1bd0*/  IMAD.WIDE R4, R5, 0x4, R8 ;  /* 0x0000000405047825 */ /* 0x004fca00078e0208 */
[----:B------:R-:W2:Y:S04]  /*1be0*/  LDG.E R8, desc[UR4][R4.64+-0x4] ;  /* 0xfffffc0404087981 */ /* 0x000ea8000c1e1900 */
[----:B------:R-:W4:Y:S01]  /*1bf0*/  LDG.E R9, desc[UR4][R4.64] ;  /* 0x0000000404097981 */ /* 0x000f22000c1e1900 */
[----:B0-----:R-:W-:Y:S01]  /*1c00*/  PRMT R13, R0, 0x9910, RZ ;  /* 0x00009910000d7816 */ /* 0x001fe200000000ff */
[----:B------:R-:W-:-:S03]  /*1c10*/  IMAD.WIDE R2, R11, 0x4, R2 ;  /* 0x000000040b027825 */ /* 0x000fc600078e0202 */
[----:B---3--:R-:W-:Y:S01]  /*1c20*/  ISETP.NE.AND P0, PT, R6, R13, PT ;  /* 0x0000000d0600720c */ /* 0x008fe20003f05270 */
[----:B--2---:R-:W-:-:S12]  /*1c30*/  VIADD R0, R8, 0x2 ;  /* 0x0000000208007836 */ /* 0x004fd80000000000 */
[----:B------:R-:W-:-:S05]  /*1c40*/  @P0 VIADD R0, R8, 0xffffffff ;  /* 0xffffffff08000836 */ /* 0x000fca0000000000 */
[----:B----4-:R-:W-:-:S05]  /*1c50*/  VIADDMNMX.RELU R9, R9, 0xffffffff, R0, !PT ;  /* 0xffffffff09097846 */ /* 0x010fca0007801100 */
[----:B------:R-:W-:Y:S01]  /*1c60*/  STG.E desc[UR4][R2.64], R9 ;  /* 0x0000000902007986 */ /* 0x000fe2000c101904 */
[----:B------:R-:W-:Y:S05]  /*1c70*/  EXIT ;  /* 0x000000000000794d */ /* 0x000fea0003800000 */
.L_x_473:
        /* <DEDUP_REMOVED lines=16> */
.L_x_489:


//--------------------- .text._ZN3cub18CUB_300001_SM_10006detail8for_each13static_kernelINS2_12policy_hub_t12policy_500_tElN6thrust24THRUST_300001_SM_1000_NS8cuda_cub6__fill7functorINS7_6detail15normal_iteratorINS7_10device_ptrIiEEEEiEEEEvT0_T1_ --------------------------
	.section	.text._ZN3cub18CUB_300001_SM_10006detail8for_each13static_kernelINS2_12policy_hub_t12policy_500_tElN6thrust24THRUST_300001_SM_1000_NS8cuda_cub6__fill7functorINS7_6detail15normal_iteratorINS7_10device_ptrIiEEEEiEEEEvT0_T1_,"ax",@progbits
	.align	128
        .global         _ZN3cub18CUB_300001_SM_10006detail8for_each13static_kernelINS2_12policy_hub_t12policy_500_tElN6thrust24THRUST_300001_SM_1000_NS8cuda_cub6__fill7functorINS7_6detail15normal_iteratorINS7_10device_ptrIiEEEEiEEEEvT0_T1_
        .type           _ZN3cub18CUB_300001_SM_10006detail8for_each13static_kernelINS2_12policy_hub_t12policy_500_tElN6thrust24THRUST_300001_SM_1000_NS8cuda_cub6__fill7functorINS7_6detail15normal_iteratorINS7_10device_ptrIiEEEEiEEEEvT0_T1_,@function
        .size           _ZN3cub18CUB_300001_SM_10006detail8for_each13static_kernelINS2_12policy_hub_t12policy_500_tElN6thrust24THRUST_300001_SM_1000_NS8cuda_cub6__fill7functorINS7_6detail15normal_iteratorINS7_10device_ptrIiEEEEiEEEEvT0_T1_,(.L_x_490 - _ZN3cub18CUB_300001_SM_10006detail8for_each13static_kernelINS2_12policy_hub_t12policy_500_tElN6thrust24THRUST_300001_SM_1000_NS8cuda_cub6__fill7functorINS7_6detail15normal_iteratorINS7_10device_ptrIiEEEEiEEEEvT0_T1_)
        .other          _ZN3cub18CUB_300001_SM_10006detail8for_each13static_kernelINS2_12policy_hub_t12policy_500_tElN6thrust24THRUST_300001_SM_1000_NS8cuda_cub6__fill7functorINS7_6detail15normal_iteratorINS7_10device_ptrIiEEEEiEEEEvT0_T1_,@"STO_CUDA_ENTRY STV_DEFAULT"
_ZN3cub18CUB_300001_SM_10006detail8for_each13static_kernelINS2_12policy_hub_t12policy_500_tElN6thrust24THRUST_300001_SM_1000_NS8cuda_cub6__fill7functorINS7_6detail15normal_iteratorINS7_10device_ptrIiEEEEiEEEEvT0_T1_:
.text._ZN3cub18CUB_300001_SM_10006detail8for_each13static_kernelINS2_12policy_hub_t12policy_500_tElN6thrust24THRUST_300001_SM_1000_NS8cuda_cub6__fill7functorINS7_6detail15normal_iteratorINS7_10device_ptrIiEEEEiEEEEvT0_T1_:
[----:B------:R-:W-:Y:S08]  /*0000*/  LDC R1, c[0x0][0x37c] ;  /* 0x0000df00ff017b82 */ /* 0x000ff00000000800 */
[----:B------:R-:W0:Y:S01]  /*0010*/  S2UR UR4, SR_CTAID.X ;  /* 0x00000000000479c3 */ /* 0x000e220000002500 */
[----:B------:R-:W1:Y:S01]  /*0020*/  LDCU.64 UR6, c[0x0][0x380] ;  /* 0x00007000ff0677ac */ /* 0x000e620008000a00 */
[----:B------:R-:W2:Y:S01]  /*0030*/  LDCU.64 UR8, c[0x0][0x358] ;  /* 0x00006b00ff0877ac */ /* 0x000ea20008000a00 */
[----:B0-----:R-:W-:-:S04]  /*0040*/  UIMAD.WIDE.U32 UR4, UR4, 0x200, URZ ;  /* 0x00000200040478a5 */ /* 0x001fc8000f8e00ff */
[----:B-1----:R-:W-:-:S04]  /*0050*/  UIADD3 UR6, UP0, UPT, -UR4, UR6, URZ ;  /* 0x0000000604067290 */ /* 0x002fc8000ff1e1ff */
[----:B------:R-:W-:Y:S02]  /*0060*/  UIADD3.X UR7, UPT, UPT, ~UR5, UR7, URZ, UP0, !UPT ;  /* 0x0000000705077290 */ /* 0x000fe400087fe5ff */
[----:B------:R-:W-:-:S04]  /*0070*/  UISETP.GE.U32.AND UP0, UPT, UR6, 0x200, UPT ;  /* 0x000002000600788c */ /* 0x000fc8000bf06070 */
[----:B------:R-:W-:-:S09]  /*0080*/  UISETP.GE.AND.EX UP0, UPT, UR7, URZ, UPT, UP0 ;  /* 0x000000ff0700728c */ /* 0x000fd2000bf06300 */
[----:B--2---:R-:W-:Y:S05]  /*0090*/  BRA.U !UP0, `(.L_x_474) ;  /* 0x0000000108287547 */ /* 0x004fea000b800000 */
[----:B------:R-:W0:Y:S01]  /*00a0*/  S2R R0, SR_TID.X ;  /* 0x0000000000007919 */ /* 0x000e220000002100 */
[----:B------:R-:W1:Y:S01]  /*00b0*/  LDCU.64 UR6, c[0x0][0x388] ;  /* 0x00007100ff0677ac */ /* 0x000e620008000a00 */
[----:B------:R-:W2:Y:S01]  /*00c0*/  LDC R5, c[0x0][0x390] ;  /* 0x0000e400ff057b82 */ /* 0x000ea20000000800 */
[----:B0-----:R-:W-:-:S05]  /*00d0*/  IADD3 R0, P0, PT, R0, UR4, RZ ;  /* 0x0000000400007c10 */ /* 0x001fca000ff1e0ff */
[----:B------:R-:W-:Y:S01]  /*00e0*/  IMAD.X R3, RZ, RZ, UR5, P0 ;  /* 0x00000005ff037e24 */ /* 0x000fe200080e06ff */
[----:B-1----:R-:W-:-:S04]  /*00f0*/  LEA R2, P0, R0, UR6, 0x2 ;  /* 0x0000000600027c11 */ /* 0x002fc8000f8010ff */
[----:B------:R-:W-:-:S05]  /*0100*/  LEA.HI.X R3, R0, UR7, R3, 0x2, P0 ;  /* 0x0000000700037c11 */ /* 0x000fca00080f1403 */
[----:B--2---:R-:W-:Y:S04]  /*0110*/  STG.E desc[UR8][R2.64], R5 ;  /* 0x0000000502007986 */ /* 0x004fe8000c101908 */
[----:B------:R-:W-:Y:S01]  /*0120*/  STG.E desc[UR8][R2.64+0x400], R5 ;  /* 0x0004000502007986 */ /* 0x000fe2000c101908 */
[----:B------:R-:W-:Y:S05]  /*0130*/  EXIT ;  /* 0x000000000000794d */ /* 0x000fea0003800000 */
.L_x_474:
[----:B------:R-:W0:Y:S01]  /*0140*/  S2R R0, SR_TID.X ;  /* 0x0000000000007919 */ /* 0x000e220000002100 */
[----:B------:R-:W-:Y:S01]  /*0150*/  USHF.R.S32.HI UR7, URZ, 0x1f, UR6 ;  /* 0x0000001fff077899 */ /* 0x000fe20008011406 */
[----:B------:R-:W1:Y:S05]  /*0160*/  LDCU.64 UR10, c[0x0][0x388] ;  /* 0x00007100ff0a77ac */ /* 0x000e6a0008000a00 */
[----:B------:R-:W-:Y:S02]  /*0170*/  IMAD.U32 R2, RZ, RZ, UR7 ;  /* 0x00000007ff027e24 */ /* 0x000fe4000f8e00ff */
[----:B------:R-:W-:Y:S01]  /*0180*/  IMAD.U32 R4, RZ, RZ, UR7 ;  /* 0x00000007ff047e24 */ /* 0x000fe2000f8e00ff */
[----:B0-----:R-:W-:-:S04]  /*0190*/  ISETP.LT.U32.AND P0, PT, R0, UR6, PT ;  /* 0x0000000600007c0c */ /* 0x001fc8000bf01070 */
[----:B------:R-:W-:Y:S01]  /*01a0*/  ISETP.GT.AND.EX P0, PT, R2, RZ, PT, P0 ;  /* 0x000000ff0200720c */ /* 0x000fe20003f04300 */
[C---:B------:R-:W-:Y:S01]  /*01b0*/  VIADD R2, R0.reuse, 0x100 ;  /* 0x0000010000027836 */ /* 0x040fe20000000000 */
[----:B------:R-:W-:-:S04]  /*01c0*/  IADD3 R0, P2, PT, R0, UR4, RZ ;  /* 0x0000000400007c10 */ /* 0x000fc8000ff5e0ff */
[----:B------:R-:W-:Y:S01]  /*01d0*/  ISETP.LT.U32.AND P1, PT, R2, UR6, PT ;  /* 0x0000000602007c0c */ /* 0x000fe2000bf21070 */
[----:B------:R-:W-:Y:S01]  /*01e0*/  IMAD.X R3, RZ, RZ, UR5, P2 ;  /* 0x00000005ff037e24 */ /* 0x000fe200090e06ff */
[----:B-1----:R-:W-:Y:S02]  /*01f0*/  LEA R2, P2, R0, UR10, 0x2 ;  /* 0x0000000a00027c11 */ /* 0x002fe4000f8410ff */
[----:B------:R-:W-:Y:S02]  /*0200*/  ISETP.GT.AND.EX P1, PT, R4, RZ, PT, P1 ;  /* 0x000000ff0400720c */ /* 0x000fe40003f24310 */
[----:B------:R-:W-:Y:S01]  /*0210*/  LEA.HI.X R3, R0, UR11, R3, 0x2, P2 ;  /* 0x0000000b00037c11 */ /* 0x000fe200090f1403 */
[----:B------:R-:W0:Y:S04]  /*0220*/  @P0 LDC R5, c[0x0][0x390] ;  /* 0x0000e400ff050b82 */ /* 0x000e280000000800 */
[----:B0-----:R0:W-:Y:S06]  /*0230*/  @P0 STG.E desc[UR8][R2.64], R5 ;  /* 0x0000000502000986 */ /* 0x0011ec000c101908 */
[----:B------:R-:W-:Y:S05]  /*0240*/  @!P1 EXIT ;  /* 0x000000000000994d */ /* 0x000fea0003800000 */
[----:B0-----:R-:W0:Y:S02]  /*0250*/  LDC R5, c[0x0][0x390] ;  /* 0x0000e400ff057b82 */ /* 0x001e240000000800 */
[----:B0-----:R-:W-:Y:S01]  /*0260*/  STG.E desc[UR8][R2.64+0x400], R5 ;  /* 0x0004000502007986 */ /* 0x001fe2000c101908 */
[----:B------:R-:W-:Y:S05]  /*0270*/  EXIT ;  /* 0x000000000000794d */ /* 0x000fea0003800000 */
.L_x_475:
        /* <DEDUP_REMOVED lines=16> */
.L_x_490:


//--------------------- .text._ZN3cub18CUB_300001_SM_10006detail8for_each13static_kernelINS2_12policy_hub_t12policy_500_tEmN6thrust24THRUST_300001_SM_1000_NS8cuda_cub20__uninitialized_fill7functorINS7_10device_ptrIiEEiEEEEvT0_T1_ --------------------------
	.section	.text._ZN3cub18CUB_300001_SM_10006detail8for_each13static_kernelINS2_12policy_hub_t12policy_500_tEmN6thrust24THRUST_300001_SM_1000_NS8cuda_cub20__uninitialized_fill7functorINS7_10device_ptrIiEEiEEEEvT0_T1_,"ax",@progbits
	.align	128
        .global         _ZN3cub18CUB_300001_SM_10006detail8for_each13static_kernelINS2_12policy_hub_t12policy_500_tEmN6thrust24THRUST_300001_SM_1000_NS8cuda_cub20__uninitialized_fill7functorINS7_10device_ptrIiEEiEEEEvT0_T1_
        .type           _ZN3cub18CUB_300001_SM_10006detail8for_each13static_kernelINS2_12policy_hub_t12policy_500_tEmN6thrust24THRUST_300001_SM_1000_NS8cuda_cub20__uninitialized_fill7functorINS7_10device_ptrIiEEiEEEEvT0_T1_,@function
        .size           _ZN3cub18CUB_300001_SM_10006detail8for_each13static_kernelINS2_12policy_hub_t12policy_500_tEmN6thrust24THRUST_300001_SM_1000_NS8cuda_cub20__uninitialized_fill7functorINS7_10device_ptrIiEEiEEEEvT0_T1_,(.L_x_491 - _ZN3cub18CUB_300001_SM_10006detail8for_each13static_kernelINS2_12policy_hub_t12policy_500_tEmN6thrust24THRUST_300001_SM_1000_NS8cuda_cub20__uninitialized_fill7functorINS7_10device_ptrIiEEiEEEEvT0_T1_)
        .other          _ZN3cub18CUB_300001_SM_10006detail8for_each13static_kernelINS2_12policy_hub_t12policy_500_tEmN6thrust24THRUST_300001_SM_1000_NS8cuda_cub20__uninitialized_fill7functorINS7_10device_ptrIiEEiEEEEvT0_T1_,@"STO_CUDA_ENTRY STV_DEFAULT"
_ZN3cub18CUB_300001_SM_10006detail8for_each13static_kernelINS2_12policy_hub_t12policy_500_tEmN6thrust24THRUST_300001_SM_1000_NS8cuda_cub20__uninitialized_fill7functorINS7_10device_ptrIiEEiEEEEvT0_T1_:
.text._ZN3cub18CUB_300001_SM_10006detail8for_each13static_kernelINS2_12policy_hub_t12policy_500_tEmN6thrust24THRUST_300001_SM_1000_NS8cuda_cub20__uninitialized_fill7functorINS7_10device_ptrIiEEiEEEEvT0_T1_:
        /* <DEDUP_REMOVED lines=8> */
[----:B------:R-:W-:-:S09]  /*0080*/  UISETP.GE.U32.AND.EX UP0, UPT, UR7, URZ, UPT, UP0 ;  /* 0x000000ff0700728c */ /* 0x000fd2000bf06100 */
        /* <DEDUP_REMOVED lines=11> */
.L_x_476:
[----:B------:R-:W0:Y:S01]  /*0140*/  S2R R0, SR_TID.X ;  /* 0x0000000000007919 */ /* 0x000e220000002100 */
[----:B------:R-:W-:Y:S01]  /*0150*/  IMAD.U32 R2, RZ, RZ, UR7 ;  /* 0x00000007ff027e24 */ /* 0x000fe2000f8e00ff */
[----:B------:R-:W1:Y:S01]  /*0160*/  LDCU.64 UR10, c[0x0][0x388] ;  /* 0x00007100ff0a77ac */ /* 0x000e620008000a00 */
[----:B------:R-:W-:Y:S01]  /*0170*/  IMAD.U32 R4, RZ, RZ, UR7 ;  /* 0x00000007ff047e24 */ /* 0x000fe2000f8e00ff */
[----:B0-----:R-:W-:-:S04]  /*0180*/  ISETP.LT.U32.AND P0, PT, R0, UR6, PT ;  /* 0x0000000600007c0c */ /* 0x001fc8000bf01070 */
[----:B------:R-:W-:Y:S01]  /*0190*/  ISETP.GT.U32.AND.EX P0, PT, R2, RZ, PT, P0 ;  /* 0x000000ff0200720c */ /* 0x000fe20003f04100 */
[C---:B------:R-:W-:Y:S01]  /*01a0*/  VIADD R2, R0.reuse, 0x100 ;  /* 0x0000010000027836 */ /* 0x040fe20000000000 */
[----:B------:R-:W-:-:S04]  /*01b0*/  IADD3 R0, P2, PT, R0, UR4, RZ ;  /* 0x0000000400007c10 */ /* 0x000fc8000ff5e0ff */
[----:B------:R-:W-:Y:S01]  /*01c0*/  ISETP.LT.U32.AND P1, PT, R2, UR6, PT ;  /* 0x0000000602007c0c */ /* 0x000fe2000bf21070 */
[----:B------:R-:W-:Y:S01]  /*01d0*/  IMAD.X R3, RZ, RZ, UR5, P2 ;  /* 0x00000005ff037e24 */ /* 0x000fe200090e06ff */
[----:B-1----:R-:W-:Y:S02]  /*01e0*/  LEA R2, P2, R0, UR10, 0x2 ;  /* 0x0000000a00027c11 */ /* 0x002fe4000f8410ff */
[----:B------:R-:W-:Y:S02]  /*01f0*/  ISETP.GT.U32.AND.EX P1, PT, R4, RZ, PT, P1 ;  /* 0x000000ff0400720c */ /* 0x000fe40003f24110 */
[----:B------:R-:W-:Y:S01]  /*0200*/  LEA.HI.X R3, R0, UR11, R3, 0x2, P2 ;  /* 0x0000000b00037c11 */ /* 0x000fe200090f1403 */
[----:B------:R-:W0:Y:S04]  /*0210*/  @P0 LDC R5, c[0x0][0x390] ;  /* 0x0000e400ff050b82 */ /* 0x000e280000000800 */
[----:B0-----:R0:W-:Y:S06]  /*0220*/  @P0 STG.E desc[UR8][R2.64], R5 ;  /* 0x0000000502000986 */ /* 0x0011ec000c101908 */
[----:B------:R-:W-:Y:S05]  /*0230*/  @!P1 EXIT ;  /* 0x000000000000994d */ /* 0x000fea0003800000 */
[----:B0-----:R-:W0:Y:S02]  /*0240*/  LDC R5, c[0x0][0x390] ;  /* 0x0000e400ff057b82 */ /* 0x001e240000000800 */
[----:B0-----:R-:W-:Y:S01]  /*0250*/  STG.E desc[UR8][R2.64+0x400], R5 ;  /* 0x0004000502007986 */ /* 0x001fe2000c101908 */
[----:B------:R-:W-:Y:S05]  /*0260*/  EXIT ;  /* 0x000000000000794d */ /* 0x000fea0003800000 */
.L_x_477:
        /* <DEDUP_REMOVED lines=9> */
.L_x_491:


//--------------------- .text._ZN3cub18CUB_300001_SM_10006detail11EmptyKernelIvEEvv --------------------------
	.section	.text._ZN3cub18CUB_300001_SM_10006detail11EmptyKernelIvEEvv,"ax",@progbits
	.align	128
        .global         _ZN3cub18CUB_300001_SM_10006detail11EmptyKernelIvEEvv
        .type           _ZN3cub18CUB_300001_SM_10006detail11EmptyKernelIvEEvv,@function
        .size           _ZN3cub18CUB_300001_SM_10006detail11EmptyKernelIvEEvv,(.L_x_492 - _ZN3cub18CUB_300001_SM_10006detail11EmptyKernelIvEEvv)
        .other          _ZN3cub18CUB_300001_SM_10006detail11EmptyKernelIvEEvv,@"STO_CUDA_ENTRY STV_DEFAULT"
_ZN3cub18CUB_300001_SM_10006detail11EmptyKernelIvEEvv:
.text._ZN3cub18CUB_300001_SM_10006detail11EmptyKernelIvEEvv:
[----:B------:R-:W-:Y:S01]  /*0000*/  LDC R1, c[0x0][0x37c] ;  /* 0x0000df00ff017b82 */ /* 0x000fe20000000800 */
[----:B------:R-:W-:Y:S05]  /*0010*/  EXIT ;  /* 0x000000000000794d */ /* 0x000fea0003800000 */
.L_x_478:
        /* <DEDUP_REMOVED lines=14> */
.L_x_492:


//--------------------- .nv.shared._ZN3cub18CUB_300001_SM_10006detail4scan16DeviceScanKernelINS2_10policy_hubIiiim12inline_scoreE10Policy1000EN6thrust24THRUST_300001_SM_1000_NS6detail15normal_iteratorINS9_10device_ptrIiEEEESE_NS0_13ScanTileStateIiLb1EEES5_NS0_8NullTypeEmiLb0ESH_EEvT0_T1_T2_iT3_T4_T5_ --------------------------
	.section	.nv.shared._ZN3cub18CUB_300001_SM_10006detail4scan16DeviceScanKernelINS2_10policy_hubIiiim12inline_scoreE10Policy1000EN6thrust24THRUST_300001_SM_1000_NS6detail15normal_iteratorINS9_10device_ptrIiEEEESE_NS0_13ScanTileStateIiLb1EEES5_NS0_8NullTypeEmiLb0ESH_EEvT0_T1_T2_iT3_T4_T5_,"aw",@nobits
	.sectionflags	@""
	.align	16
.nv.shared._ZN3cub18CUB_300001_SM_10006detail4scan16DeviceScanKernelINS2_10policy_hubIiiim12inline_scoreE10Policy1000EN6thrust24THRUST_300001_SM_1000_NS6detail15normal_iteratorINS9_10device_ptrIiEEEESE_NS0_13ScanTileStateIiLb1EEES5_NS0_8NullTypeEmiLb0ESH_EEvT0_T1_T2_iT3_T4_T5_:
	.zero		8720


//--------------------- .nv.shared.reserved.0     --------------------------
	.section	.nv.shared.reserved.0,"aw",@nobits
	.weak		__nv_reservedSMEM_offset_0_alias
	.size		__nv_reservedSMEM_offset_0_alias, 0, 64
	.other		__nv_reservedSMEM_offset_0_alias,@"STO_CUDA_RESERVED_SHARED STV_DEFAULT"
__nv_reservedSMEM_offset_0_alias:
	.zero		0
	.zero		64


//--------------------- .nv.global                --------------------------
	.section	.nv.global,"aw",@nobits
.nv.global:
	.type		_ZN34_INTERNAL_99a91ee6_4_k_cu_44c8ab7a6thrust24THRUST_300001_SM_1000_NS12placeholders2_8E,@object
	.size		_ZN34_INTERNAL_99a91ee6_4_k_cu_44c8ab7a6thrust24THRUST_300001_SM_1000_NS12placeholders2_8E,(_ZN34_INTERNAL_99a91ee6_4_k_cu_44c8ab7a4cuda3std3__436_GLOBAL__N__99a91ee6_4_k_cu_44c8ab7a6ignoreE - _ZN34_INTERNAL_99a91ee6_4_k_cu_44c8ab7a6thrust24THRUST_300001_SM_1000_NS12placeholders2_8E)
_ZN34_INTERNAL_99a91ee6_4_k_cu_44c8ab7a6thrust24THRUST_300001_SM_1000_NS12placeholders2_8E:
	.zero		1
	.type		_ZN34_INTERNAL_99a91ee6_4_k_cu_44c8ab7a4cuda3std3__436_GLOBAL__N__99a91ee6_4_k_cu_44c8ab7a6ignoreE,@object
	.size		_ZN34_INTERNAL_99a91ee6_4_k_cu_44c8ab7a4cuda3std3__436_GLOBAL__N__99a91ee6_4_k_cu_44c8ab7a6ignoreE,(_ZN34_INTERNAL_99a91ee6_4_k_cu_44c8ab7a4cuda3std6ranges3__45__cpo4dataE - _ZN34_INTERNAL_99a91ee6_4_k_cu_44c8ab7a4cuda3std3__436_GLOBAL__N__99a91ee6_4_k_cu_44c8ab7a6ignoreE)
_ZN34_INTERNAL_99a91ee6_4_k_cu_44c8ab7a4cuda3std3__436_GLOBAL__N__99a91ee6_4_k_cu_44c8ab7a6ignoreE:
	.zero		1
	.type		_ZN34_INTERNAL_99a91ee6_4_k_cu_44c8ab7a4cuda3std6ranges3__45__cpo4dataE,@object
	.size		_ZN34_INTERNAL_99a91ee6_4_k_cu_44c8ab7a4cuda3std6ranges3__45__cpo4dataE,(_ZN34_INTERNAL_99a91ee6_4_k_cu_44c8ab7a6thrust24THRUST_300001_SM_1000_NS6system3cpp3parE - _ZN34_INTERNAL_99a91ee6_4_k_cu_44c8ab7a4cuda3std6ranges3__45__cpo4dataE)
_ZN34_INTERNAL_99a91ee6_4_k_cu_44c8ab7a4cuda3std6ranges3__45__cpo4dataE:
	.zero		1
	.type		_ZN34_INTERNAL_99a91ee6_4_k_cu_44c8ab7a6thrust24THRUST_300001_SM_1000_NS6system3cpp3parE,@object
	.size		_ZN34_INTERNAL_99a91ee6_4_k_cu_44c8ab7a6thrust24THRUST_300001_SM_1000_NS6system3cpp3parE,(_ZN34_INTERNAL_99a91ee6_4_k_cu_44c8ab7a4cuda3std3__45__cpo5beginE - _ZN34_INTERNAL_99a91ee6_4_k_cu_44c8ab7a6thrust24THRUST_300001_SM_1000_NS6system3cpp3parE)
_ZN34_INTERNAL_99a91ee6_4_k_cu_44c8ab7a6thrust24THRUST_300001_SM_1000_NS6system3cpp3parE:
	.zero		1
	.type		_ZN34_INTERNAL_99a91ee6_4_k_cu_44c8ab7a4cuda3std3__45__cpo5beginE,@object
	.size		_ZN34_INTERNAL_99a91ee6_4_k_cu_44c8ab7a4cuda3std3__45__cpo5beginE,(_ZN34_INTERNAL_99a91ee6_4_k_cu_44c8ab7a4cuda3std6ranges3__45__cpo5beginE - _ZN34_INTERNAL_99a91ee6_4_k_cu_44c8ab7a4cuda3std3__45__cpo5beginE)
_ZN34_INTERNAL_99a91ee6_4_k_cu_44c8ab7a4cuda3std3__45__cpo5beginE:
	.zero		1
	.type		_ZN34_INTERNAL_99a91ee6_4_k_cu_44c8ab7a4cuda3std6ranges3__45__cpo5beginE,@object
	.size		_ZN34_INTERNAL_99a91ee6_4_k_cu_44c8ab7a4cuda3std6ranges3__45__cpo5beginE,(_ZN34_INTERNAL_99a91ee6_4_k_cu_44c8ab7a6thrust24THRUST_300001_SM_1000_NS6deviceE - _ZN34_INTERNAL_99a91ee6_4_k_cu_44c8ab7a4cuda3std6ranges3__45__cpo5beginE)
_ZN34_INTERNAL_99a91ee6_4_k_cu_44c8ab7a4cuda3std6ranges3__45__cpo5beginE:
	.zero		1
	.type		_ZN34_INTERNAL_99a91ee6_4_k_cu_44c8ab7a6thrust24THRUST_300001_SM_1000_NS6deviceE,@object
	.size		_ZN34_INTERNAL_99a91ee6_4_k_cu_44c8ab7a6thrust24THRUST_300001_SM_1000_NS6deviceE,(_ZN34_INTERNAL_99a91ee6_4_k_cu_44c8ab7a4cuda3std3__47nulloptE - _ZN34_INTERNAL_99a91ee6_4_k_cu_44c8ab7a6thrust24THRUST_300001_SM_1000_NS6deviceE)
_ZN34_INTERNAL_99a91ee6_4_k_cu_44c8ab7a6thrust24THRUST_300001_SM_1000_NS6deviceE:
	.zero		1
	.type		_ZN34_INTERNAL_99a91ee6_4_k_cu_44c8ab7a4cuda3std3__47nulloptE,@object
	.size		_ZN34_INTERNAL_99a91ee6_4_k_cu_44c8ab7a4cuda3std3__47nulloptE,(_ZN34_INTERNAL_99a91ee6_4_k_cu_44c8ab7a4cuda3std6ranges3__45__cpo8distanceE - _ZN34_INTERNAL_99a91ee6_4_k_cu_44c8ab7a4cuda3std3__47nulloptE)
_ZN34_INTERNAL_99a91ee6_4_k_cu_44c8ab7a4cuda3std3__47nulloptE:
	.zero		1
	.type		_ZN34_INTERNAL_99a91ee6_4_k_cu_44c8ab7a4cuda3std6ranges3__45__cpo8distanceE,@object
	.size		_ZN34_INTERNAL_99a91ee6_4_k_cu_44c8ab7a4cuda3std6ranges3__45__cpo8distanceE,(_ZN34_INTERNAL_99a91ee6_4_k_cu_44c8ab7a6thrust24THRUST_300001_SM_1000_NS12placeholders2_4E - _ZN34_INTERNAL_99a91ee6_4_k_cu_44c8ab7a4cuda3std6ranges3__45__cpo8distanceE)
_ZN34_INTERNAL_99a91ee6_4_k_cu_44c8ab7a4cuda3std6ranges3__45__cpo8distanceE:
	.zero		1
	.type		_ZN34_INTERNAL_99a91ee6_4_k_cu_44c8ab7a6thrust24THRUST_300001_SM_1000_NS12placeholders2_4E,@object
	.size		_ZN34_INTERNAL_99a91ee6_4_k_cu_44c8ab7a6thrust24THRUST_300001_SM_1000_NS12placeholders2_4E,(_ZN34_INTERNAL_99a91ee6_4_k_cu_44c8ab7a4cuda3std3__45__cpo6rbeginE - _ZN34_INTERNAL_99a91ee6_4_k_cu_44c8ab7a6thrust24THRUST_300001_SM_1000_NS12placeholders2_4E)
_ZN34_INTERNAL_99a91ee6_4_k_cu_44c8ab7a6thrust24THRUST_300001_SM_1000_NS12placeholders2_4E:
	.zero		1
	.type		_ZN34_INTERNAL_99a91ee6_4_k_cu_44c8ab7a4cuda3std3__45__cpo6rbeginE,@object
	.size		_ZN34_INTERNAL_99a91ee6_4_k_cu_44c8ab7a4cuda3std3__45__cpo6rbeginE,(_ZN34_INTERNAL_99a91ee6_4_k_cu_44c8ab7a4cuda3std6ranges3__45__cpo7advanceE - _ZN34_INTERNAL_99a91ee6_4_k_cu_44c8ab7a4cuda3std3__45__cpo6rbeginE)
_ZN34_INTERNAL_99a91ee6_4_k_cu_44c8ab7a4cuda3std3__45__cpo6rbeginE:
	.zero		1
	.type		_ZN34_INTERNAL_99a91ee6_4_k_cu_44c8ab7a4cuda3std6ranges3__45__cpo7advanceE,@object
	.size		_ZN34_INTERNAL_99a91ee6_4_k_cu_44c8ab7a4cuda3std6ranges3__45__cpo7advanceE,(_ZN34_INTERNAL_99a91ee6_4_k_cu_44c8ab7a6thrust24THRUST_300001_SM_1000_NS12placeholders3_10E - _ZN34_INTERNAL_99a91ee6_4_k_cu_44c8ab7a4cuda3std6ranges3__45__cpo7advanceE)
_ZN34_INTERNAL_99a91ee6_4_k_cu_44c8ab7a4cuda3std6ranges3__45__cpo7advanceE:
	.zero		1
	.type		_ZN34_INTERNAL_99a91ee6_4_k_cu_44c8ab7a6thrust24THRUST_300001_SM_1000_NS12placeholders3_10E,@object
	.size		_ZN34_INTERNAL_99a91ee6_4_k_cu_44c8ab7a6thrust24THRUST_300001_SM_1000_NS12placeholders3_10E,(_ZN34_INTERNAL_99a91ee6_4_k_cu_44c8ab7a4cuda3std3__48in_placeE - _ZN34_INTERNAL_99a91ee6_4_k_cu_44c8ab7a6thrust24THRUST_300001_SM_1000_NS12placeholders3_10E)
_ZN34_INTERNAL_99a91ee6_4_k_cu_44c8ab7a6thrust24THRUST_300001_SM_1000_NS12placeholders3_10E:
	.zero		1
	.type		_ZN34_INTERNAL_99a91ee6_4_k_cu_44c8ab7a4cuda3std3__48in_placeE,@object
	.size		_ZN34_INTERNAL_99a91ee6_4_k_cu_44c8ab7a4cuda3std3__48in_placeE,(_ZN34_INTERNAL_99a91ee6_4_k_cu_44c8ab7a4cuda3std6ranges3__45__cpo4sizeE - _ZN34_INTERNAL_99a91ee6_4_k_cu_44c8ab7a4cuda3std3__48in_placeE)
_ZN34_INTERNAL_99a91ee6_4_k_cu_44c8ab7a4cuda3std3__48in_placeE:
	.zero		1
	.type		_ZN34_INTERNAL_99a91ee6_4_k_cu_44c8ab7a4cuda3std6ranges3__45__cpo4sizeE,@object
	.size		_ZN34_INTERNAL_99a91ee6_4_k_cu_44c8ab7a4cuda3std6ranges3__45__cpo4sizeE,(_ZN34_INTERNAL_99a91ee6_4_k_cu_44c8ab7a6thrust24THRUST_300001_SM_1000_NS12placeholders2_2E - _ZN34_INTERNAL_99a91ee6_4_k_cu_44c8ab7a4cuda3std6ranges3__45__cpo4sizeE)
_ZN34_INTERNAL_99a91ee6_4_k_cu_44c8ab7a4cuda3std6ranges3__45__cpo4sizeE:
	.zero		1
	.type		_ZN34_INTERNAL_99a91ee6_4_k_cu_44c8ab7a6thrust24THRUST_300001_SM_1000_NS12placeholders2_2E,@object
	.size		_ZN34_INTERNAL_99a91ee6_4_k_cu_44c8ab7a6thrust24THRUST_300001_SM_1000_NS12placeholders2_2E,(_ZN34_INTERNAL_99a91ee6_4_k_cu_44c8ab7a4cuda3std3__45__cpo6cbeginE - _ZN34_INTERNAL_99a91ee6_4_k_cu_44c8ab7a6thrust24THRUST_300001_SM_1000_NS12placeholders2_2E)
_ZN34_INTERNAL_99a91ee6_4_k_cu_44c8ab7a6thrust24THRUST_300001_SM_1000_NS12placeholders2_2E:
	.zero		1
	.type		_ZN34_INTERNAL_99a91ee6_4_k_cu_44c8ab7a4cuda3std3__45__cpo6cbeginE,@object
	.size		_ZN34_INTERNAL_99a91ee6_4_k_cu_44c8ab7a4cuda3std3__45__cpo6cbeginE,(_ZN34_INTERNAL_99a91ee6_4_k_cu_44c8ab7a4cuda3std6ranges3__45__cpo6cbeginE - _ZN34_INTERNAL_99a91ee6_4_k_cu_44c8ab7a4cuda3std3__45__cpo6cbeginE)
_ZN34_INTERNAL_99a91ee6_4_k_cu_44c8ab7a4cuda3std3__45__cpo6cbeginE:
	.zero		1
	.type		_ZN34_INTERNAL_99a91ee6_4_k_cu_44c8ab7a4cuda3std6ranges3__45__cpo6cbeginE,@object
	.size		_ZN34_INTERNAL_99a91ee6_4_k_cu_44c8ab7a4cuda3std6ranges3__45__cpo6cbeginE,(_ZN34_INTERNAL_99a91ee6_4_k_cu_44c8ab7a6thrust24THRUST_300001_SM_1000_NS12placeholders2_6E - _ZN34_INTERNAL_99a91ee6_4_k_cu_44c8ab7a4cuda3std6ranges3__45__cpo6cbeginE)
_ZN34_INTERNAL_99a91ee6_4_k_cu_44c8ab7a4cuda3std6ranges3__45__cpo6cbeginE:
	.zero		1
	.type		_ZN34_INTERNAL_99a91ee6_4_k_cu_44c8ab7a6thrust24THRUST_300001_SM_1000_NS12placeholders2_6E,@object
	.size		_ZN34_INTERNAL_99a91ee6_4_k_cu_44c8ab7a6thrust24THRUST_300001_SM_1000_NS12placeholders2_6E,(_ZN34_INTERNAL_99a91ee6_4_k_cu_44c8ab7a4cuda3std3__45__cpo7crbeginE - _ZN34_INTERNAL_99a91ee6_4_k_cu_44c8ab7a6thrust24THRUST_300001_SM_1000_NS12placeholders2_6E)
_ZN34_INTERNAL_99a91ee6_4_k_cu_44c8ab7a6thrust24THRUST_300001_SM_1000_NS12placeholders2_6E:
	.zero		1
	.type		_ZN34_INTERNAL_99a91ee6_4_k_cu_44c8ab7a4cuda3std3__45__cpo7crbeginE,@object
	.size		_ZN34_INTERNAL_99a91ee6_4_k_cu_44c8ab7a4cuda3std3__45__cpo7crbeginE,(_ZN34_INTERNAL_99a91ee6_4_k_cu_44c8ab7a4cuda3std6ranges3__45__cpo4nextE - _ZN34_INTERNAL_99a91ee6_4_k_cu_44c8ab7a4cuda3std3__45__cpo7crbeginE)
_ZN34_INTERNAL_99a91ee6_4_k_cu_44c8ab7a4cuda3std3__45__cpo7crbeginE:
	.zero		1
	.type		_ZN34_INTERNAL_99a91ee6_4_k_cu_44c8ab7a4cuda3std6ranges3__45__cpo4nextE,@object
	.size		_ZN34_INTERNAL_99a91ee6_4_k_cu_44c8ab7a4cuda3std6ranges3__45__cpo4nextE,(_ZN34_INTERNAL_99a91ee6_4_k_cu_44c8ab7a4cuda3std6ranges3__45__cpo4swapE - _ZN34_INTERNAL_99a91ee6_4_k_cu_44c8ab7a4cuda3std6ranges3__45__cpo4nextE)
_ZN34_INTERNAL_99a91ee6_4_k_cu_44c8ab7a4cuda3std6ranges3__45__cpo4nextE:
	.zero		1
	.type		_ZN34_INTERNAL_99a91ee6_4_k_cu_44c8ab7a4cuda3std6ranges3__45__cpo4swapE,@object
	.size		_ZN34_INTERNAL_99a91ee6_4_k_cu_44c8ab7a4cuda3std6ranges3__45__cpo4swapE,(_ZN34_INTERNAL_99a91ee6_4_k_cu_44c8ab7a6thrust24THRUST_300001_SM_1000_NS8cuda_cub10par_nosyncE - _ZN34_INTERNAL_99a91ee6_4_k_cu_44c8ab7a4cuda3std6ranges3__45__cpo4swapE)
_ZN34_INTERNAL_99a91ee6_4_k_cu_44c8ab7a4cuda3std6ranges3__45__cpo4swapE:
	.zero		1
	.type		_ZN34_INTERNAL_99a91ee6_4_k_cu_44c8ab7a6thrust24THRUST_300001_SM_1000_NS8cuda_cub10par_nosyncE,@object
	.size		_ZN34_INTERNAL_99a91ee6_4_k_cu_44c8ab7a6thrust24THRUST_300001_SM_1000_NS8cuda_cub10par_nosyncE,(_ZN34_INTERNAL_99a91ee6_4_k_cu_44c8ab7a6thrust24THRUST_300001_SM_1000_NS3seqE - _ZN34_INTERNAL_99a91ee6_4_k_cu_44c8ab7a6thrust24THRUST_300001_SM_1000_NS8cuda_cub10par_nosyncE)
_ZN34_INTERNAL_99a91ee6_4_k_cu_44c8ab7a6thrust24THRUST_300001_SM_1000_NS8cuda_cub10par_nosyncE:
	.zero		1
	.type		_ZN34_INTERNAL_99a91ee6_4_k_cu_44c8ab7a6thrust24THRUST_300001_SM_1000_NS3seqE,@object
	.size		_ZN34_INTERNAL_99a91ee6_4_k_cu_44c8ab7a6thrust24THRUST_300001_SM_1000_NS3seqE,(_ZN34_INTERNAL_99a91ee6_4_k_cu_44c8ab7a4cuda3std3__420unreachable_sentinelE - _ZN34_INTERNAL_99a91ee6_4_k_cu_44c8ab7a6thrust24THRUST_300001_SM_1000_NS3seqE)
_ZN34_INTERNAL_99a91ee6_4_k_cu_44c8ab7a6thrust24THRUST_300001_SM_1000_NS3seqE:
	.zero		1
	.type		_ZN34_INTERNAL_99a91ee6_4_k_cu_44c8ab7a4cuda3std3__420unreachable_sentinelE,@object
	.size		_ZN34_INTERNAL_99a91ee6_4_k_cu_44c8ab7a4cuda3std3__420unreachable_sentinelE,(_ZN34_INTERNAL_99a91ee6_4_k_cu_44c8ab7a4cuda3std6ranges3__45__cpo5ssizeE - _ZN34_INTERNAL_99a91ee6_4_k_cu_44c8ab7a4cuda3std3__420unreachable_sentinelE)
_ZN34_INTERNAL_99a91ee6_4_k_cu_44c8ab7a4cuda3std3__420unreachable_sentinelE:
	.zero		1
	.type		_ZN34_INTERNAL_99a91ee6_4_k_cu_44c8ab7a4cuda3std6ranges3__45__cpo5ssizeE,@object
	.size		_ZN34_INTERNAL_99a91ee6_4_k_cu_44c8ab7a4cuda3std6ranges3__45__cpo5ssizeE,(_ZN34_INTERNAL_99a91ee6_4_k_cu_44c8ab7a6thrust24THRUST_300001_SM_1000_NS12placeholders2_3E - _ZN34_INTERNAL_99a91ee6_4_k_cu_44c8ab7a4cuda3std6ranges3__45__cpo5ssizeE)
_ZN34_INTERNAL_99a91ee6_4_k_cu_44c8ab7a4cuda3std6ranges3__45__cpo5ssizeE:
	.zero		1
	.type		_ZN34_INTERNAL_99a91ee6_4_k_cu_44c8ab7a6thrust24THRUST_300001_SM_1000_NS12placeholders2_3E,@object
	.size		_ZN34_INTERNAL_99a91ee6_4_k_cu_44c8ab7a6thrust24THRUST_300001_SM_1000_NS12placeholders2_3E,(_ZN34_INTERNAL_99a91ee6_4_k_cu_44c8ab7a4cuda3std3__45__cpo4cendE - _ZN34_INTERNAL_99a91ee6_4_k_cu_44c8ab7a6thrust24THRUST_300001_SM_1000_NS12placeholders2_3E)
_ZN34_INTERNAL_99a91ee6_4_k_cu_44c8ab7a6thrust24THRUST_300001_SM_1000_NS12placeholders2_3E:
	.zero		1
	.type		_ZN34_INTERNAL_99a91ee6_4_k_cu_44c8ab7a4cuda3std3__45__cpo4cendE,@object
	.size		_ZN34_INTERNAL_99a91ee6_4_k_cu_44c8ab7a4cuda3std3__45__cpo4cendE,(_ZN34_INTERNAL_99a91ee6_4_k_cu_44c8ab7a4cuda3std6ranges3__45__cpo4cendE - _ZN34_INTERNAL_99a91ee6_4_k_cu_44c8ab7a4cuda3std3__45__cpo4cendE)
_ZN34_INTERNAL_99a91ee6_4_k_cu_44c8ab7a4cuda3std3__45__cpo4cendE:
	.zero		1
	.type		_ZN34_INTERNAL_99a91ee6_4_k_cu_44c8ab7a4cuda3std6ranges3__45__cpo4cendE,@object
	.size		_ZN34_INTERNAL_99a91ee6_4_k_cu_44c8ab7a4cuda3std6ranges3__45__cpo4cendE,(_ZN34_INTERNAL_99a91ee6_4_k_cu_44c8ab7a6thrust24THRUST_300001_SM_1000_NS12placeholders2_7E - _ZN34_INTERNAL_99a91ee6_4_k_cu_44c8ab7a4cuda3std6ranges3__45__cpo4cendE)
_ZN34_INTERNAL_99a91ee6_4_k_cu_44c8ab7a4cuda3std6ranges3__45__cpo4cendE:
	.zero		1
	.type		_ZN34_INTERNAL_99a91ee6_4_k_cu_44c8ab7a6thrust24THRUST_300001_SM_1000_NS12placeholders2_7E,@object
	.size		_ZN34_INTERNAL_99a91ee6_4_k_cu_44c8ab7a6thrust24THRUST_300001_SM_1000_NS12placeholders2_7E,(_ZN34_INTERNAL_99a91ee6_4_k_cu_44c8ab7a4cuda3std3__45__cpo5crendE - _ZN34_INTERNAL_99a91ee6_4_k_cu_44c8ab7a6thrust24THRUST_300001_SM_1000_NS12placeholders2_7E)
_ZN34_INTERNAL_99a91ee6_4_k_cu_44c8ab7a6thrust24THRUST_300001_SM_1000_NS12placeholders2_7E:
	.zero		1
	.type		_ZN34_INTERNAL_99a91ee6_4_k_cu_44c8ab7a4cuda3std3__45__cpo5crendE,@object
	.size		_ZN34_INTERNAL_99a91ee6_4_k_cu_44c8ab7a4cuda3std3__45__cpo5crendE,(_ZN34_INTERNAL_99a91ee6_4_k_cu_44c8ab7a4cuda3std6ranges3__45__cpo4prevE - _ZN34_INTERNAL_99a91ee6_4_k_cu_44c8ab7a4cuda3std3__45__cpo5crendE)
_ZN34_INTERNAL_99a91ee6_4_k_cu_44c8ab7a4cuda3std3__45__cpo5crendE:
	.zero		1
	.type		_ZN34_INTERNAL_99a91ee6_4_k_cu_44c8ab7a4cuda3std6ranges3__45__cpo4prevE,@object
	.size		_ZN34_INTERNAL_99a91ee6_4_k_cu_44c8ab7a4cuda3std6ranges3__45__cpo4prevE,(_ZN34_INTERNAL_99a91ee6_4_k_cu_44c8ab7a4cuda3std6ranges3__45__cpo9iter_moveE - _ZN34_INTERNAL_99a91ee6_4_k_cu_44c8ab7a4cuda3std6ranges3__45__cpo4prevE)
_ZN34_INTERNAL_99a91ee6_4_k_cu_44c8ab7a4cuda3std6ranges3__45__cpo4prevE:
	.zero		1
	.type		_ZN34_INTERNAL_99a91ee6_4_k_cu_44c8ab7a4cuda3std6ranges3__45__cpo9iter_moveE,@object
	.size		_ZN34_INTERNAL_99a91ee6_4_k_cu_44c8ab7a4cuda3std6ranges3__45__cpo9iter_moveE,(_ZN34_INTERNAL_99a91ee6_4_k_cu_44c8ab7a6thrust24THRUST_300001_SM_1000_NS6system6detail10sequential3seqE - _ZN34_INTERNAL_99a91ee6_4_k_cu_44c8ab7a4cuda3std6ranges3__45__cpo9iter_moveE)
_ZN34_INTERNAL_99a91ee6_4_k_cu_44c8ab7a4cuda3std6ranges3__45__cpo9iter_moveE:
	.zero		1
	.type		_ZN34_INTERNAL_99a91ee6_4_k_cu_44c8ab7a6thrust24THRUST_300001_SM_1000_NS6system6detail10sequential3seqE,@object
	.size		_ZN34_INTERNAL_99a91ee6_4_k_cu_44c8ab7a6thrust24THRUST_300001_SM_1000_NS6system6detail10sequential3seqE,(_ZN34_INTERNAL_99a91ee6_4_k_cu_44c8ab7a6thrust24THRUST_300001_SM_1000_NS12placeholders2_9E - _ZN34_INTERNAL_99a91ee6_4_k_cu_44c8ab7a6thrust24THRUST_300001_SM_1000_NS6system6detail10sequential3seqE)
_ZN34_INTERNAL_99a91ee6_4_k_cu_44c8ab7a6thrust24THRUST_300001_SM_1000_NS6system6detail10sequential3seqE:
	.zero		1
	.type		_ZN34_INTERNAL_99a91ee6_4_k_cu_44c8ab7a6thrust24THRUST_300001_SM_1000_NS12placeholders2_9E,@object
	.size		_ZN34_INTERNAL_99a91ee6_4_k_cu_44c8ab7a6thrust24THRUST_300001_SM_1000_NS12placeholders2_9E,(_ZN34_INTERNAL_99a91ee6_4_k_cu_44c8ab7a4cuda3std3__419piecewise_constructE - _ZN34_INTERNAL_99a91ee6_4_k_cu_44c8ab7a6thrust24THRUST_300001_SM_1000_NS12placeholders2_9E)
_ZN34_INTERNAL_99a91ee6_4_k_cu_44c8ab7a6thrust24THRUST_300001_SM_1000_NS12placeholders2_9E:
	.zero		1
	.type		_ZN34_INTERNAL_99a91ee6_4_k_cu_44c8ab7a4cuda3std3__419piecewise_constructE,@object
	.size		_ZN34_INTERNAL_99a91ee6_4_k_cu_44c8ab7a4cuda3std3__419piecewise_constructE,(_ZN34_INTERNAL_99a91ee6_4_k_cu_44c8ab7a4cuda3std6ranges3__45__cpo5cdataE - _ZN34_INTERNAL_99a91ee6_4_k_cu_44c8ab7a4cuda3std3__419piecewise_constructE)
_ZN34_INTERNAL_99a91ee6_4_k_cu_44c8ab7a4cuda3std3__419piecewise_constructE:
	.zero		1
	.type		_ZN34_INTERNAL_99a91ee6_4_k_cu_44c8ab7a4cuda3std6ranges3__45__cpo5cdataE,@object
	.size		_ZN34_INTERNAL_99a91ee6_4_k_cu_44c8ab7a4cuda3std6ranges3__45__cpo5cdataE,(_ZN34_INTERNAL_99a91ee6_4_k_cu_44c8ab7a6thrust24THRUST_300001_SM_1000_NS12placeholders2_1E - _ZN34_INTERNAL_99a91ee6_4_k_cu_44c8ab7a4cuda3std6ranges3__45__cpo5cdataE)
_ZN34_INTERNAL_99a91ee6_4_k_cu_44c8ab7a4cuda3std6ranges3__45__cpo5cdataE:
	.zero		1
	.type		_ZN34_INTERNAL_99a91ee6_4_k_cu_44c8ab7a6thrust24THRUST_300001_SM_1000_NS12placeholders2_1E,@object
	.size		_ZN34_INTERNAL_99a91ee6_4_k_cu_44c8ab7a6thrust24THRUST_300001_SM_1000_NS12placeholders2_1E,(_ZN34_INTERNAL_99a91ee6_4_k_cu_44c8ab7a4cuda3std3__45__cpo3endE - _ZN34_INTERNAL_99a91ee6_4_k_cu_44c8ab7a6thrust24THRUST_300001_SM_1000_NS12placeholders2_1E)
_ZN34_INTERNAL_99a91ee6_4_k_cu_44c8ab7a6thrust24THRUST_300001_SM_1000_NS12placeholders2_1E:
	.zero		1
	.type		_ZN34_INTERNAL_99a91ee6_4_k_cu_44c8ab7a4cuda3std3__45__cpo3endE,@object
	.size		_ZN34_INTERNAL_99a91ee6_4_k_cu_44c8ab7a4cuda3std3__45__cpo3endE,(_ZN34_INTERNAL_99a91ee6_4_k_cu_44c8ab7a4cuda3std6ranges3__45__cpo3endE - _ZN34_INTERNAL_99a91ee6_4_k_cu_44c8ab7a4cuda3std3__45__cpo3endE)
_ZN34_INTERNAL_99a91ee6_4_k_cu_44c8ab7a4cuda3std3__45__cpo3endE:
	.zero		1
	.type		_ZN34_INTERNAL_99a91ee6_4_k_cu_44c8ab7a4cuda3std6ranges3__45__cpo3endE,@object
	.size		_ZN34_INTERNAL_99a91ee6_4_k_cu_44c8ab7a4cuda3std6ranges3__45__cpo3endE,(_ZN34_INTERNAL_99a91ee6_4_k_cu_44c8ab7a6thrust24THRUST_300001_SM_1000_NS12placeholders2_5E - _ZN34_INTERNAL_99a91ee6_4_k_cu_44c8ab7a4cuda3std6ranges3__45__cpo3endE)
_ZN34_INTERNAL_99a91ee6_4_k_cu_44c8ab7a4cuda3std6ranges3__45__cpo3endE:
	.zero		1
	.type		_ZN34_INTERNAL_99a91ee6_4_k_cu_44c8ab7a6thrust24THRUST_300001_SM_1000_NS12placeholders2_5E,@object
	.size		_ZN34_INTERNAL_99a91ee6_4_k_cu_44c8ab7a6thrust24THRUST_300001_SM_1000_NS12placeholders2_5E,(_ZN34_INTERNAL_99a91ee6_4_k_cu_44c8ab7a4cuda3std3__45__cpo4rendE - _ZN34_INTERNAL_99a91ee6_4_k_cu_44c8ab7a6thrust24THRUST_300001_SM_1000_NS12placeholders2_5E)
_ZN34_INTERNAL_99a91ee6_4_k_cu_44c8ab7a6thrust24THRUST_300001_SM_1000_NS12placeholders2_5E:
	.zero		1
	.type		_ZN34_INTERNAL_99a91ee6_4_k_cu_44c8ab7a4cuda3std3__45__cpo4rendE,@object
	.size		_ZN34_INTERNAL_99a91ee6_4_k_cu_44c8ab7a4cuda3std3__45__cpo4rendE,(_ZN34_INTERNAL_99a91ee6_4_k_cu_44c8ab7a4cuda3std6ranges3__45__cpo9iter_swapE - _ZN34_INTERNAL_99a91ee6_4_k_cu_44c8ab7a4cuda3std3__45__cpo4rendE)
_ZN34_INTERNAL_99a91ee6_4_k_cu_44c8ab7a4cuda3std3__45__cpo4rendE:
	.zero		1
	.type		_ZN34_INTERNAL_99a91ee6_4_k_cu_44c8ab7a4cuda3std6ranges3__45__cpo9iter_swapE,@object
	.size		_ZN34_INTERNAL_99a91ee6_4_k_cu_44c8ab7a4cuda3std6ranges3__45__cpo9iter_swapE,(_ZN34_INTERNAL_99a91ee6_4_k_cu_44c8ab7a4cuda3std3__48unexpectE - _ZN34_INTERNAL_99a91ee6_4_k_cu_44c8ab7a4cuda3std6ranges3__45__cpo9iter_swapE)
_ZN34_INTERNAL_99a91ee6_4_k_cu_44c8ab7a4cuda3std6ranges3__45__cpo9iter_swapE:
	.zero		1
	.type		_ZN34_INTERNAL_99a91ee6_4_k_cu_44c8ab7a4cuda3std3__48unexpectE,@object
	.size		_ZN34_INTERNAL_99a91ee6_4_k_cu_44c8ab7a4cuda3std3__48unexpectE,(_ZN34_INTERNAL_99a91ee6_4_k_cu_44c8ab7a6thrust24THRUST_300001_SM_1000_NS8cuda_cub3parE - _ZN34_INTERNAL_99a91ee6_4_k_cu_44c8ab7a4cuda3std3__48unexpectE)
_ZN34_INTERNAL_99a91ee6_4_k_cu_44c8ab7a4cuda3std3__48unexpectE:
	.zero		1
	.type		_ZN34_INTERNAL_99a91ee6_4_k_cu_44c8ab7a6thrust24THRUST_300001_SM_1000_NS8cuda_cub3parE,@object
	.size		_ZN34_INTERNAL_99a91ee6_4_k_cu_44c8ab7a6thrust24THRUST_300001_SM_1000_NS8cuda_cub3parE,(.L_29 - _ZN34_INTERNAL_99a91ee6_4_k_cu_44c8ab7a6thrust24THRUST_300001_SM_1000_NS8cuda_cub3parE)
_ZN34_INTERNAL_99a91ee6_4_k_cu_44c8ab7a6thrust24THRUST_300001_SM_1000_NS8cuda_cub3parE:
	.zero		1
.L_29:


//--------------------- .nv.shared._ZN3cub18CUB_300001_SM_10006detail4scan16DeviceScanKernelINS2_10policy_hubIiiij12inline_scoreE10Policy1000EN6thrust24THRUST_300001_SM_1000_NS6detail15normal_iteratorINS9_10device_ptrIiEEEESE_NS0_13ScanTileStateIiLb1EEES5_NS0_8NullTypeEjiLb0ESH_EEvT0_T1_T2_iT3_T4_T5_ --------------------------
	.section	.nv.shared._ZN3cub18CUB_300001_SM_10006detail4scan16DeviceScanKernelINS2_10policy_hubIiiij12inline_scoreE10Policy1000EN6thrust24THRUST_300001_SM_1000_NS6detail15normal_iteratorINS9_10device_ptrIiEEEESE_NS0_13ScanTileStateIiLb1EEES5_NS0_8NullTypeEjiLb0ESH_EEvT0_T1_T2_iT3_T4_T5_,"aw",@nobits
	.sectionflags	@""
	.align	16
.nv.shared._ZN3cub18CUB_300001_SM_10006detail4scan16DeviceScanKernelINS2_10policy_hubIiiij12inline_scoreE10Policy1000EN6thrust24THRUST_300001_SM_1000_NS6detail15normal_iteratorINS9_10device_ptrIiEEEESE_NS0_13ScanTileStateIiLb1EEES5_NS0_8NullTypeEjiLb0ESH_EEvT0_T1_T2_iT3_T4_T5_:
	.zero		8720


//--------------------- .nv.shared._ZN3cub18CUB_300001_SM_10006detail6reduce28DeviceReduceSingleTileKernelINS2_10policy_hubIiyN4cuda3__47maximumIiEEE10Policy1000EPiSB_iS8_iiNS5_3std3__410__identityEEEvT0_T1_T2_T3_T4_T6_ --------------------------
	.section	.nv.shared._ZN3cub18CUB_300001_SM_10006detail6reduce28DeviceReduceSingleTileKernelINS2_10policy_hubIiyN4cuda3__47maximumIiEEE10Policy1000EPiSB_iS8_iiNS5_3std3__410__identityEEEvT0_T1_T2_T3_T4_T6_,"aw",@nobits
	.sectionflags	@""
	.align	4
.nv.shared._ZN3cub18CUB_300001_SM_10006detail6reduce28DeviceReduceSingleTileKernelINS2_10policy_hubIiyN4cuda3__47maximumIiEEE10Policy1000EPiSB_iS8_iiNS5_3std3__410__identityEEEvT0_T1_T2_T3_T4_T6_:
	.zero		1068


//--------------------- .nv.shared._ZN3cub18CUB_300001_SM_10006detail6reduce18DeviceReduceKernelINS2_10policy_hubIiyN4cuda3__47maximumIiEEE10Policy1000EN6thrust24THRUST_300001_SM_1000_NS6detail15normal_iteratorINSC_10device_ptrIiEEEEyS8_iNS5_3std3__410__identityEEEvT0_PT3_T1_NS0_13GridEvenShareISO_EET2_T4_ --------------------------
	.section	.nv.shared._ZN3cub18CUB_300001_SM_10006detail6reduce18DeviceReduceKernelINS2_10policy_hubIiyN4cuda3__47maximumIiEEE10Policy1000EN6thrust24THRUST_300001_SM_1000_NS6detail15normal_iteratorINSC_10device_ptrIiEEEEyS8_iNS5_3std3__410__identityEEEvT0_PT3_T1_NS0_13GridEvenShareISO_EET2_T4_,"aw",@nobits
	.sectionflags	@""
	.align	4
.nv.shared._ZN3cub18CUB_300001_SM_10006detail6reduce18DeviceReduceKernelINS2_10policy_hubIiyN4cuda3__47maximumIiEEE10Policy1000EN6thrust24THRUST_300001_SM_1000_NS6detail15normal_iteratorINSC_10device_ptrIiEEEEyS8_iNS5_3std3__410__identityEEEvT0_PT3_T1_NS0_13GridEvenShareISO_EET2_T4_:
	.zero		1068


//--------------------- .nv.shared._ZN3cub18CUB_300001_SM_10006detail6reduce28DeviceReduceSingleTileKernelINS2_10policy_hubIiyN4cuda3__47maximumIiEEE10Policy1000EN6thrust24THRUST_300001_SM_1000_NS6detail15normal_iteratorINSC_10device_ptrIiEEEEPiyS8_iiNS5_3std3__410__identityEEEvT0_T1_T2_T3_T4_T6_ --------------------------
	.section	.nv.shared._ZN3cub18CUB_300001_SM_10006detail6reduce28DeviceReduceSingleTileKernelINS2_10policy_hubIiyN4cuda3__47maximumIiEEE10Policy1000EN6thrust24THRUST_300001_SM_1000_NS6detail15normal_iteratorINSC_10device_ptrIiEEEEPiyS8_iiNS5_3std3__410__identityEEEvT0_T1_T2_T3_T4_T6_,"aw",@nobits
	.sectionflags	@""
	.align	4
.nv.shared._ZN3cub18CUB_300001_SM_10006detail6reduce28DeviceReduceSingleTileKernelINS2_10policy_hubIiyN4cuda3__47maximumIiEEE10Policy1000EN6thrust24THRUST_300001_SM_1000_NS6detail15normal_iteratorINSC_10device_ptrIiEEEEPiyS8_iiNS5_3std3__410__identityEEEvT0_T1_T2_T3_T4_T6_:
	.zero		1068


//--------------------- .nv.shared._ZN3cub18CUB_300001_SM_10006detail6reduce28DeviceReduceSingleTileKernelINS2_10policy_hubIijN4cuda3__47maximumIiEEE10Policy1000EPiSB_iS8_iiNS5_3std3__410__identityEEEvT0_T1_T2_T3_T4_T6_ --------------------------
	.section	.nv.shared._ZN3cub18CUB_300001_SM_10006detail6reduce28DeviceReduceSingleTileKernelINS2_10policy_hubIijN4cuda3__47maximumIiEEE10Policy1000EPiSB_iS8_iiNS5_3std3__410__identityEEEvT0_T1_T2_T3_T4_T6_,"aw",@nobits
	.sectionflags	@""
	.align	4
.nv.shared._ZN3cub18CUB_300001_SM_10006detail6reduce28DeviceReduceSingleTileKernelINS2_10policy_hubIijN4cuda3__47maximumIiEEE10Policy1000EPiSB_iS8_iiNS5_3std3__410__identityEEEvT0_T1_T2_T3_T4_T6_:
	.zero		1068


//--------------------- .nv.shared._ZN3cub18CUB_300001_SM_10006detail6reduce18DeviceReduceKernelINS2_10policy_hubIijN4cuda3__47maximumIiEEE10Policy1000EN6thrust24THRUST_300001_SM_1000_NS6detail15normal_iteratorINSC_10device_ptrIiEEEEjS8_iNS5_3std3__410__identityEEEvT0_PT3_T1_NS0_13GridEvenShareISO_EET2_T4_ --------------------------
	.section	.nv.shared._ZN3cub18CUB_300001_SM_10006detail6reduce18DeviceReduceKernelINS2_10policy_hubIijN4cuda3__47maximumIiEEE10Policy1000EN6thrust24THRUST_300001_SM_1000_NS6detail15normal_iteratorINSC_10device_ptrIiEEEEjS8_iNS5_3std3__410__identityEEEvT0_PT3_T1_NS0_13GridEvenShareISO_EET2_T4_,"aw",@nobits
	.sectionflags	@""
	.align	4
.nv.shared._ZN3cub18CUB_300001_SM_10006detail6reduce18DeviceReduceKernelINS2_10policy_hubIijN4cuda3__47maximumIiEEE10Policy1000EN6thrust24THRUST_300001_SM_1000_NS6detail15normal_iteratorINSC_10device_ptrIiEEEEjS8_iNS5_3std3__410__identityEEEvT0_PT3_T1_NS0_13GridEvenShareISO_EET2_T4_:
	.zero		1068


//--------------------- .nv.shared._ZN3cub18CUB_300001_SM_10006detail6reduce28DeviceReduceSingleTileKernelINS2_10policy_hubIijN4cuda3__47maximumIiEEE10Policy1000EN6thrust24THRUST_300001_SM_1000_NS6detail15normal_iteratorINSC_10device_ptrIiEEEEPijS8_iiNS5_3std3__410__identityEEEvT0_T1_T2_T3_T4_T6_ --------------------------
	.section	.nv.shared._ZN3cub18CUB_300001_SM_10006detail6reduce28DeviceReduceSingleTileKernelINS2_10policy_hubIijN4cuda3__47maximumIiEEE10Policy1000EN6thrust24THRUST_300001_SM_1000_NS6detail15normal_iteratorINSC_10device_ptrIiEEEEPijS8_iiNS5_3std3__410__identityEEEvT0_T1_T2_T3_T4_T6_,"aw",@nobits
	.sectionflags	@""
	.align	4
.nv.shared._ZN3cub18CUB_300001_SM_10006detail6reduce28DeviceReduceSingleTileKernelINS2_10policy_hubIijN4cuda3__47maximumIiEEE10Policy1000EN6thrust24THRUST_300001_SM_1000_NS6detail15normal_iteratorINSC_10device_ptrIiEEEEPijS8_iiNS5_3std3__410__identityEEEvT0_T1_T2_T3_T4_T6_:
	.zero		1068


//--------------------- .nv.constant0._ZN3cub18CUB_300001_SM_10006detail4scan16DeviceScanKernelINS2_10policy_hubIiiim12inline_scoreE10Policy1000EN6thrust24THRUST_300001_SM_1000_NS6detail15normal_iteratorINS9_10device_ptrIiEEEESE_NS0_13ScanTileStateIiLb1EEES5_NS0_8NullTypeEmiLb0ESH_EEvT0_T1_T2_iT3_T4_T5_ --------------------------
	.section	.nv.constant0._ZN3cub18CUB_300001_SM_10006detail4scan16DeviceScanKernelINS2_10policy_hubIiiim12inline_scoreE10Policy1000EN6thrust24THRUST_300001_SM_1000_NS6detail15normal_iteratorINS9_10device_ptrIiEEEESE_NS0_13ScanTileStateIiLb1EEES5_NS0_8NullTypeEmiLb0ESH_EEvT0_T1_T2_iT3_T4_T5_,"a",@progbits
	.sectionflags	@""
	.align	4
.nv.constant0._ZN3cub18CUB_300001_SM_10006detail4scan16DeviceScanKernelINS2_10policy_hubIiiim12inline_scoreE10Policy1000EN6thrust24THRUST_300001_SM_1000_NS6detail15normal_iteratorINS9_10device_ptrIiEEEESE_NS0_13ScanTileStateIiLb1EEES5_NS0_8NullTypeEmiLb0ESH_EEvT0_T1_T2_iT3_T4_T5_:
	.zero		936


//--------------------- .nv.constant0._ZN3cub18CUB_300001_SM_10006detail4scan16DeviceScanKernelINS2_10policy_hubIiiij12inline_scoreE10Policy1000EN6thrust24THRUST_300001_SM_1000_NS6detail15normal_iteratorINS9_10device_ptrIiEEEESE_NS0_13ScanTileStateIiLb1EEES5_NS0_8NullTypeEjiLb0ESH_EEvT0_T1_T2_iT3_T4_T5_ --------------------------
	.section	.nv.constant0._ZN3cub18CUB_300001_SM_10006detail4scan16DeviceScanKernelINS2_10policy_hubIiiij12inline_scoreE10Policy1000EN6thrust24THRUST_300001_SM_1000_NS6detail15normal_iteratorINS9_10device_ptrIiEEEESE_NS0_13ScanTileStateIiLb1EEES5_NS0_8NullTypeEjiLb0ESH_EEvT0_T1_T2_iT3_T4_T5_,"a",@progbits
	.sectionflags	@""
	.align	4
.nv.constant0._ZN3cub18CUB_300001_SM_10006detail4scan16DeviceScanKernelINS2_10policy_hubIiiij12inline_scoreE10Policy1000EN6thrust24THRUST_300001_SM_1000_NS6detail15normal_iteratorINS9_10device_ptrIiEEEESE_NS0_13ScanTileStateIiLb1EEES5_NS0_8NullTypeEjiLb0ESH_EEvT0_T1_T2_iT3_T4_T5_:
	.zero		932


//--------------------- .nv.constant0._ZN3cub18CUB_300001_SM_10006detail4scan20DeviceScanInitKernelINS0_13ScanTileStateIiLb1EEEEEvT_i --------------------------
	.section	.nv.constant0._ZN3cub18CUB_300001_SM_10006detail4scan20DeviceScanInitKernelINS0_13ScanTileStateIiLb1EEEEEvT_i,"a",@progbits
	.sectionflags	@""
	.align	4
.nv.constant0._ZN3cub18CUB_300001_SM_10006detail4scan20DeviceScanInitKernelINS0_13ScanTileStateIiLb1EEEEEvT_i:
	.zero		908


//--------------------- .nv.constant0._ZN3cub18CUB_300001_SM_10006detail6reduce28DeviceReduceSingleTileKernelINS2_10policy_hubIiyN4cuda3__47maximumIiEEE10Policy1000EPiSB_iS8_iiNS5_3std3__410__identityEEEvT0_T1_T2_T3_T4_T6_ --------------------------
	.section	.nv.constant0._ZN3cub18CUB_300001_SM_10006detail6reduce28DeviceReduceSingleTileKernelINS2_10policy_hubIiyN4cuda3__47maximumIiEEE10Policy1000EPiSB_iS8_iiNS5_3std3__410__identityEEEvT0_T1_T2_T3_T4_T6_,"a",@progbits
	.sectionflags	@""
	.align	4
.nv.constant0._ZN3cub18CUB_300001_SM_10006detail6reduce28DeviceReduceSingleTileKernelINS2_10policy_hubIiyN4cuda3__47maximumIiEEE10Policy1000EPiSB_iS8_iiNS5_3std3__410__identityEEEvT0_T1_T2_T3_T4_T6_:
	.zero		925


//--------------------- .nv.constant0._ZN3cub18CUB_300001_SM_10006detail6reduce18DeviceReduceKernelINS2_10policy_hubIiyN4cuda3__47maximumIiEEE10Policy1000EN6thrust24THRUST_300001_SM_1000_NS6detail15normal_iteratorINSC_10device_ptrIiEEEEyS8_iNS5_3std3__410__identityEEEvT0_PT3_T1_NS0_13GridEvenShareISO_EET2_T4_ --------------------------
	.section	.nv.constant0._ZN3cub18CUB_300001_SM_10006detail6reduce18DeviceReduceKernelINS2_10policy_hubIiyN4cuda3__47maximumIiEEE10Policy1000EN6thrust24THRUST_300001_SM_1000_NS6detail15normal_iteratorINSC_10device_ptrIiEEEEyS8_iNS5_3std3__410__identityEEEvT0_PT3_T1_NS0_13GridEvenShareISO_EET2_T4_,"a",@progbits
	.sectionflags	@""
	.align	4
.nv.constant0._ZN3cub18CUB_300001_SM_10006detail6reduce18DeviceReduceKernelINS2_10policy_hubIiyN4cuda3__47maximumIiEEE10Policy1000EN6thrust24THRUST_300001_SM_1000_NS6detail15normal_iteratorINSC_10device_ptrIiEEEEyS8_iNS5_3std3__410__identityEEEvT0_PT3_T1_NS0_13GridEvenShareISO_EET2_T4_:
	.zero		994


//--------------------- .nv.constant0._ZN3cub18CUB_300001_SM_10006detail6reduce28DeviceReduceSingleTileKernelINS2_10policy_hubIiyN4cuda3__47maximumIiEEE10Policy1000EN6thrust24THRUST_300001_SM_1000_NS6detail15normal_iteratorINSC_10device_ptrIiEEEEPiyS8_iiNS5_3std3__410__identityEEEvT0_T1_T2_T3_T4_T6_ --------------------------
	.section	.nv.constant0._ZN3cub18CUB_300001_SM_10006detail6reduce28DeviceReduceSingleTileKernelINS2_10policy_hubIiyN4cuda3__47maximumIiEEE10Policy1000EN6thrust24THRUST_300001_SM_1000_NS6detail15normal_iteratorINSC_10device_ptrIiEEEEPiyS8_iiNS5_3std3__410__identityEEEvT0_T1_T2_T3_T4_T6_,"a",@progbits
	.sectionflags	@""
	.align	4
.nv.constant0._ZN3cub18CUB_300001_SM_10006detail6reduce28DeviceReduceSingleTileKernelINS2_10policy_hubIiyN4cuda3__47maximumIiEEE10Policy1000EN6thrust24THRUST_300001_SM_1000_NS6detail15normal_iteratorINSC_10device_ptrIiEEEEPiyS8_iiNS5_3std3__410__identityEEEvT0_T1_T2_T3_T4_T6_:
	.zero		929


//--------------------- .nv.constant0._ZN3cub18CUB_300001_SM_10006detail6reduce28DeviceReduceSingleTileKernelINS2_10policy_hubIijN4cuda3__47maximumIiEEE10Policy1000EPiSB_iS8_iiNS5_3std3__410__identityEEEvT0_T1_T2_T3_T4_T6_ --------------------------
	.section	.nv.constant0._ZN3cub18CUB_300001_SM_10006detail6reduce28DeviceReduceSingleTileKernelINS2_10policy_hubIijN4cuda3__47maximumIiEEE10Policy1000EPiSB_iS8_iiNS5_3std3__410__identityEEEvT0_T1_T2_T3_T4_T6_,"a",@progbits
	.sectionflags	@""
	.align	4
.nv.constant0._ZN3cub18CUB_300001_SM_10006detail6reduce28DeviceReduceSingleTileKernelINS2_10policy_hubIijN4cuda3__47maximumIiEEE10Policy1000EPiSB_iS8_iiNS5_3std3__410__identityEEEvT0_T1_T2_T3_T4_T6_:
	.zero		925


//--------------------- .nv.constant0._ZN3cub18CUB_300001_SM_10006detail6reduce18DeviceReduceKernelINS2_10policy_hubIijN4cuda3__47maximumIiEEE10Policy1000EN6thrust24THRUST_300001_SM_1000_NS6detail15normal_iteratorINSC_10device_ptrIiEEEEjS8_iNS5_3std3__410__identityEEEvT0_PT3_T1_NS0_13GridEvenShareISO_EET2_T4_ --------------------------
	.section	.nv.constant0._ZN3cub18CUB_300001_SM_10006detail6reduce18DeviceReduceKernelINS2_10policy_hubIijN4cuda3__47maximumIiEEE10Policy1000EN6thrust24THRUST_300001_SM_1000_NS6detail15normal_iteratorINSC_10device_ptrIiEEEEjS8_iNS5_3std3__410__identityEEEvT0_PT3_T1_NS0_13GridEvenShareISO_EET2_T4_,"a",@progbits
	.sectionflags	@""
	.align	4
.nv.constant0._ZN3cub18CUB_300001_SM_10006detail6reduce18DeviceReduceKernelINS2_10policy_hubIijN4cuda3__47maximumIiEEE10Policy1000EN6thrust24THRUST_300001_SM_1000_NS6detail15normal_iteratorINSC_10device_ptrIiEEEEjS8_iNS5_3std3__410__identityEEEvT0_PT3_T1_NS0_13GridEvenShareISO_EET2_T4_:
	.zero		958


//--------------------- .nv.constant0._ZN3cub18CUB_300001_SM_10006detail6reduce28DeviceReduceSingleTileKernelINS2_10policy_hubIijN4cuda3__47maximumIiEEE10Policy1000EN6thrust24THRUST_300001_SM_1000_NS6detail15normal_iteratorINSC_10device_ptrIiEEEEPijS8_iiNS5_3std3__410__identityEEEvT0_T1_T2_T3_T4_T6_ --------------------------
	.section	.nv.constant0._ZN3cub18CUB_300001_SM_10006detail6reduce28DeviceReduceSingleTileKernelINS2_10policy_hubIijN4cuda3__47maximumIiEEE10Policy1000EN6thrust24THRUST_300001_SM_1000_NS6detail15normal_iteratorINSC_10device_ptrIiEEEEPijS8_iiNS5_3std3__410__identityEEEvT0_T1_T2_T3_T4_T6_,"a",@progbits
	.sectionflags	@""
	.align	4
.nv.constant0._ZN3cub18CUB_300001_SM_10006detail6reduce28DeviceReduceSingleTileKernelINS2_10policy_hubIijN4cuda3__47maximumIiEEE10Policy1000EN6thrust24THRUST_300001_SM_1000_NS6detail15normal_iteratorINSC_10device_ptrIiEEEEPijS8_iiNS5_3std3__410__identityEEEvT0_T1_T2_T3_T4_T6_:
	.zero		925


//--------------------- .nv.constant0._ZN3cub18CUB_300001_SM_10006detail9transform16transform_kernelINS2_10policy_hubILb1EN4cuda3std3__45tupleIJN6thrust24THRUST_300001_SM_1000_NS17counting_iteratorIiNSA_11use_defaultESC_SC_EEEEEE10policy1000El7calculoNSA_6detail15normal_iteratorINSA_10device_ptrIiEEEEJSD_EEEvT0_iT1_T2_DpNS2_10kernel_argIT3_EE --------------------------
	.section	.nv.constant0._ZN3cub18CUB_300001_SM_10006detail9transform16transform_kernelINS2_10policy_hubILb1EN4cuda3std3__45tupleIJN6thrust24THRUST_300001_SM_1000_NS17counting_iteratorIiNSA_11use_defaultESC_SC_EEEEEE10policy1000El7calculoNSA_6detail15normal_iteratorINSA_10device_ptrIiEEEEJSD_EEEvT0_iT1_T2_DpNS2_10kernel_argIT3_EE,"a",@progbits
	.sectionflags	@""
	.align	4
.nv.constant0._ZN3cub18CUB_300001_SM_10006detail9transform16transform_kernelINS2_10policy_hubILb1EN4cuda3std3__45tupleIJN6thrust24THRUST_300001_SM_1000_NS17counting_iteratorIiNSA_11use_defaultESC_SC_EEEEEE10policy1000El7calculoNSA_6detail15normal_iteratorINSA_10device_ptrIiEEEEJSD_EEEvT0_iT1_T2_DpNS2_10kernel_argIT3_EE:
	.zero		960


//--------------------- .nv.constant0._ZN3cub18CUB_300001_SM_10006detail9transform16transform_kernelINS2_10policy_hubILb1EN4cuda3std3__45tupleIJN6thrust24THRUST_300001_SM_1000_NS17counting_iteratorIiNSA_11use_defaultESC_SC_EEEEEE10policy1000Ei7calculoNSA_6detail15normal_iteratorINSA_10device_ptrIiEEEEJSD_EEEvT0_iT1_T2_DpNS2_10kernel_argIT3_EE --------------------------
	.section	.nv.constant0._ZN3cub18CUB_300001_SM_10006detail9transform16transform_kernelINS2_10policy_hubILb1EN4cuda3std3__45tupleIJN6thrust24THRUST_300001_SM_1000_NS17counting_iteratorIiNSA_11use_defaultESC_SC_EEEEEE10policy1000Ei7calculoNSA_6detail15normal_iteratorINSA_10device_ptrIiEEEEJSD_EEEvT0_iT1_T2_DpNS2_10kernel_argIT3_EE,"a",@progbits
	.sectionflags	@""
	.align	4
.nv.constant0._ZN3cub18CUB_300001_SM_10006detail9transform16transform_kernelINS2_10policy_hubILb1EN4cuda3std3__45tupleIJN6thrust24THRUST_300001_SM_1000_NS17counting_iteratorIiNSA_11use_defaultESC_SC_EEEEEE10policy1000Ei7calculoNSA_6detail15normal_iteratorINSA_10device_ptrIiEEEEJSD_EEEvT0_iT1_T2_DpNS2_10kernel_argIT3_EE:
	.zero		952


//--------------------- .nv.constant0._ZN3cub18CUB_300001_SM_10006detail8for_each13static_kernelINS2_12policy_hub_t12policy_500_tElN6thrust24THRUST_300001_SM_1000_NS8cuda_cub6__fill7functorINS7_6detail15normal_iteratorINS7_10device_ptrIiEEEEiEEEEvT0_T1_ --------------------------
	.section	.nv.constant0._ZN3cub18CUB_300001_SM_10006detail8for_each13static_kernelINS2_12policy_hub_t12policy_500_tElN6thrust24THRUST_300001_SM_1000_NS8cuda_cub6__fill7functorINS7_6detail15normal_iteratorINS7_10device_ptrIiEEEEiEEEEvT0_T1_,"a",@progbits
	.sectionflags	@""
	.align	4
.nv.constant0._ZN3cub18CUB_300001_SM_10006detail8for_each13static_kernelINS2_12policy_hub_t12policy_500_tElN6thrust24THRUST_300001_SM_1000_NS8cuda_cub6__fill7functorINS7_6detail15normal_iteratorINS7_10device_ptrIiEEEEiEEEEvT0_T1_:
	.zero		920


//--------------------- .nv.constant0._ZN3cub18CUB_300001_SM_10006detail8for_each13static_kernelINS2_12policy_hub_t12policy_500_tEmN6thrust24THRUST_300001_SM_1000_NS8cuda_cub20__uninitialized_fill7functorINS7_10device_ptrIiEEiEEEEvT0_T1_ --------------------------
	.section	.nv.constant0._ZN3cub18CUB_300001_SM_10006detail8for_each13static_kernelINS2_12policy_hub_t12policy_500_tEmN6thrust24THRUST_300001_SM_1000_NS8cuda_cub20__uninitialized_fill7functorINS7_10device_ptrIiEEiEEEEvT0_T1_,"a",@progbits
	.sectionflags	@""
	.align	4
.nv.constant0._ZN3cub18CUB_300001_SM_10006detail8for_each13static_kernelINS2_12policy_hub_t12policy_500_tEmN6thrust24THRUST_300001_SM_1000_NS8cuda_cub20__uninitialized_fill7functorINS7_10device_ptrIiEEiEEEEvT0_T1_:
	.zero		920


//--------------------- .nv.constant0._ZN3cub18CUB_300001_SM_10006detail11EmptyKernelIvEEvv --------------------------
	.section	.nv.constant0._ZN3cub18CUB_300001_SM_10006detail11EmptyKernelIvEEvv,"a",@progbits
	.sectionflags	@""
	.align	4
.nv.constant0._ZN3cub18CUB_300001_SM_10006detail11EmptyKernelIvEEvv:
	.zero		896


//--------------------- SYMBOLS --------------------------

	.type		.nv.reservedSmem.offset0,@object
	.size		.nv.reservedSmem.offset0,0x4
	.type		.nv.reservedSmem.cap,@object
	.size		.nv.reservedSmem.cap,0x4
